//
// Generated by NVIDIA NVVM Compiler
//
// Compiler Build ID: CL-36424714
// Cuda compilation tools, release 13.0, V13.0.88
// Based on NVVM 20.0.0
//

.version 9.0
.target sm_100
.address_size 64

	// .globl	_Z5OuterP5point
.func  (.param .b64 func_retval0) __internal_accurate_pow
(
	.param .b64 __internal_accurate_pow_param_0
)
;
.const .align 8 .b8 constData[56];

.visible .entry _Z5OuterP5point(
	.param .u64 .ptr .align 1 _Z5OuterP5point_param_0
)
{
	.reg .pred 	%p<1829>;
	.reg .b32 	%r<1821>;
	.reg .b32 	%f<49>;
	.reg .b64 	%rd<454>;
	.reg .b64 	%fd<7093>;

	ld.const.f64 	%fd1821, [constData+24];
	rcp.rn.f64 	%fd1822, %fd1821;
	neg.f64 	%fd1, %fd1822;
	ld.const.f64 	%fd6872, [constData];
	mov.f64 	%fd1823, 0d405E000000000000;
	sub.f64 	%fd3, %fd1823, %fd6872;
	mul.f64 	%fd1824, %fd1821, %fd3;
	cvt.rmi.f64.f64 	%fd1825, %fd1824;
	cvt.rzi.s32.f64 	%r1, %fd1825;
	cvt.rn.f64.s32 	%fd1826, %r1;
	neg.f64 	%fd1827, %fd1826;
	mul.f64 	%fd1828, %fd1, %fd1827;
	sub.f64 	%fd4, %fd1828, %fd3;
	add.f64 	%fd5, %fd6872, %fd3;
	fma.rn.f64 	%fd1829, %fd5, 0d3FA374BC6A7EF9DB, 0dC01116872B020C4A;
	mov.f64 	%fd1830, 0d4024000000000000;
	{
	.reg .b32 %temp; 
	mov.b64 	{%temp, %r2}, %fd1830;
	}
	{
	.reg .b32 %temp; 
	mov.b64 	{%temp, %r3}, %fd1829;
	}
	shr.u32 	%r368, %r3, 20;
	and.b32  	%r369, %r368, 2047;
	add.s32 	%r370, %r369, -1012;
	mov.b64 	%rd2, %fd1829;
	shl.b64 	%rd3, %rd2, %r370;
	setp.eq.s64 	%p1, %rd3, -9223372036854775808;
	{ // callseq 0, 0
	.param .b64 param0;
	st.param.f64 	[param0], %fd1829;
	.param .b64 retval0;
	call.uni (retval0), 
	__internal_accurate_pow, 
	(
	param0
	);
	ld.param.f64 	%fd1831, [retval0];
	} // callseq 0
	setp.lt.s32 	%p2, %r2, 0;
	neg.f64 	%fd1833, %fd1831;
	selp.f64 	%fd1834, %fd1833, %fd1831, %p1;
	selp.f64 	%fd1835, %fd1834, %fd1831, %p2;
	cvt.rzi.f64.f64 	%fd1836, %fd1829;
	setp.neu.f64 	%p3, %fd1829, %fd1836;
	selp.f64 	%fd1838, 0dFFF8000000000000, %fd1835, %p3;
	selp.f64 	%fd6744, %fd1838, %fd1835, %p2;
	add.f64 	%fd1839, %fd1829, 0d4024000000000000;
	{
	.reg .b32 %temp; 
	mov.b64 	{%temp, %r371}, %fd1839;
	}
	and.b32  	%r372, %r371, 2146435072;
	setp.ne.s32 	%p4, %r372, 2146435072;
	@%p4 bra 	$L__BB0_5;
	setp.num.f64 	%p5, %fd1829, %fd1829;
	@%p5 bra 	$L__BB0_3;
	mov.f64 	%fd1841, 0d4024000000000000;
	add.rn.f64 	%fd6744, %fd1841, %fd1829;
	bra.uni 	$L__BB0_5;
$L__BB0_3:
	abs.f64 	%fd1840, %fd1829;
	setp.neu.f64 	%p6, %fd1840, 0d7FF0000000000000;
	@%p6 bra 	$L__BB0_5;
	setp.lt.s32 	%p7, %r3, 0;
	selp.b32 	%r373, 0, 2146435072, %p7;
	mov.b32 	%r374, 0;
	mov.b64 	%fd6744, {%r374, %r373};
$L__BB0_5:
	setp.eq.f64 	%p8, %fd1829, 0d0000000000000000;
	add.f64 	%fd1843, %fd6744, 0d3F40624DD2F1A9FC;
	selp.f64 	%fd11, 0d3FF0020C49BA5E35, %fd1843, %p8;
	ld.const.f64 	%fd1844, [constData+32];
	rcp.rn.f64 	%fd1845, %fd1844;
	neg.f64 	%fd12, %fd1845;
	ld.const.f64 	%fd1846, [constData+48];
	cvt.rzi.s32.f64 	%r4, %fd1846;
	setp.lt.s32 	%p9, %r4, 1;
	mov.f64 	%fd6786, 0d0000000000000000;
	@%p9 bra 	$L__BB0_152;
	ld.const.f64 	%fd1849, [constData+8];
	ld.const.f64 	%fd1850, [constData+16];
	setp.lt.f64 	%p10, %fd5, %fd1849;
	setp.le.f64 	%p11, %fd1849, %fd5;
	add.f64 	%fd1851, %fd1849, %fd1850;
	setp.lt.f64 	%p12, %fd5, %fd1851;
	sub.f64 	%fd1853, %fd1851, %fd5;
	selp.f64 	%fd1854, %fd1853, 0d0000000000000000, %p12;
	selp.f64 	%fd1855, %fd1854, 0d0000000000000000, %p11;
	ld.const.f64 	%fd13, [constData+40];
	rcp.rn.f64 	%fd1856, %fd13;
	neg.f64 	%fd14, %fd1856;
	mul.f64 	%fd15, %fd14, 0d3FE0000000000000;
	mov.f64 	%fd1857, 0d402E000000000000;
	sub.f64 	%fd1858, %fd1857, %fd5;
	add.f64 	%fd1859, %fd5, 0dC05E000000000000;
	mul.f64 	%fd1860, %fd1858, %fd1859;
	max.f64 	%fd1861, %fd1860, 0d0000000000000000;
	div.rn.f64 	%fd16, %fd1861, 0d40A7ED0000000000;
	mul.f64 	%fd17, %fd12, 0d3FE0000000000000;
	div.rn.f64 	%fd18, %fd1861, 0dC0A7ED0000000000;
	selp.f64 	%fd19, %fd1850, %fd1855, %p10;
	mov.f64 	%fd6786, 0d0000000000000000;
	mov.b32 	%r1788, 0;
	mov.f64 	%fd6745, 0d405E000000000000;
$L__BB0_7:
	setp.lt.s32 	%p13, %r2, 0;
	mov.f64 	%fd1862, 0d405E000000000000;
	sub.f64 	%fd22, %fd1862, %fd6745;
	mul.f64 	%fd1863, %fd22, %fd13;
	cvt.rmi.f64.f64 	%fd1864, %fd1863;
	cvt.rzi.s32.f64 	%r6, %fd1864;
	cvt.rn.f64.s32 	%fd1865, %r6;
	neg.f64 	%fd1866, %fd1865;
	mul.f64 	%fd1867, %fd14, %fd1866;
	sub.f64 	%fd23, %fd1867, %fd22;
	add.f64 	%fd1868, %fd6745, %fd22;
	fma.rn.f64 	%fd1869, %fd1868, 0d3FA374BC6A7EF9DB, 0dC0107AE147AE147B;
	{
	.reg .b32 %temp; 
	mov.b64 	{%temp, %r7}, %fd1869;
	}
	shr.u32 	%r376, %r7, 20;
	and.b32  	%r377, %r376, 2047;
	add.s32 	%r378, %r377, -1012;
	mov.b64 	%rd5, %fd1869;
	shl.b64 	%rd6, %rd5, %r378;
	setp.eq.s64 	%p14, %rd6, -9223372036854775808;
	{ // callseq 1, 0
	.param .b64 param0;
	st.param.f64 	[param0], %fd1869;
	.param .b64 retval0;
	call.uni (retval0), 
	__internal_accurate_pow, 
	(
	param0
	);
	ld.param.f64 	%fd1870, [retval0];
	} // callseq 1
	neg.f64 	%fd1872, %fd1870;
	selp.f64 	%fd1873, %fd1872, %fd1870, %p14;
	selp.f64 	%fd1874, %fd1873, %fd1870, %p13;
	cvt.rzi.f64.f64 	%fd1875, %fd1869;
	setp.neu.f64 	%p15, %fd1869, %fd1875;
	selp.f64 	%fd1877, 0dFFF8000000000000, %fd1874, %p15;
	selp.f64 	%fd6747, %fd1877, %fd1874, %p13;
	add.f64 	%fd1878, %fd1869, 0d4024000000000000;
	{
	.reg .b32 %temp; 
	mov.b64 	{%temp, %r379}, %fd1878;
	}
	and.b32  	%r380, %r379, 2146435072;
	setp.ne.s32 	%p16, %r380, 2146435072;
	@%p16 bra 	$L__BB0_12;
	setp.num.f64 	%p17, %fd1869, %fd1869;
	@%p17 bra 	$L__BB0_10;
	mov.f64 	%fd1880, 0d4024000000000000;
	add.rn.f64 	%fd6747, %fd1880, %fd1869;
	bra.uni 	$L__BB0_12;
$L__BB0_10:
	abs.f64 	%fd1879, %fd1869;
	setp.neu.f64 	%p18, %fd1879, 0d7FF0000000000000;
	@%p18 bra 	$L__BB0_12;
	setp.lt.s32 	%p19, %r7, 0;
	selp.b32 	%r381, 0, 2146435072, %p19;
	mov.b32 	%r382, 0;
	mov.b64 	%fd6747, {%r382, %r381};
$L__BB0_12:
	setp.lt.s32 	%p20, %r2, 0;
	setp.eq.f64 	%p21, %fd1869, 0d0000000000000000;
	add.f64 	%fd1881, %fd6747, 0d3F40624DD2F1A9FC;
	mul.f64 	%fd1882, %fd1881, 0d0000000000000000;
	selp.f64 	%fd1883, 0d0000000000000000, %fd1882, %p21;
	setp.ge.f64 	%p22, %fd22, %fd19;
	selp.f64 	%fd1884, 0dBFF0000000000000, 0d0000000000000000, %p22;
	sub.f64 	%fd1885, %fd1884, %fd1883;
	mul.f64 	%fd29, %fd23, %fd1885;
	fma.rn.f64 	%fd30, %fd23, 0d3FE0000000000000, %fd22;
	fma.rn.f64 	%fd31, %fd29, 0d3FE0000000000000, 0d0000000000000000;
	add.f64 	%fd1886, %fd6745, %fd30;
	fma.rn.f64 	%fd1887, %fd1886, 0d3FA374BC6A7EF9DB, 0dC0107AE147AE147B;
	{
	.reg .b32 %temp; 
	mov.b64 	{%temp, %r8}, %fd1887;
	}
	shr.u32 	%r383, %r8, 20;
	and.b32  	%r384, %r383, 2047;
	add.s32 	%r385, %r384, -1012;
	mov.b64 	%rd8, %fd1887;
	shl.b64 	%rd9, %rd8, %r385;
	setp.eq.s64 	%p23, %rd9, -9223372036854775808;
	{ // callseq 2, 0
	.param .b64 param0;
	st.param.f64 	[param0], %fd1887;
	.param .b64 retval0;
	call.uni (retval0), 
	__internal_accurate_pow, 
	(
	param0
	);
	ld.param.f64 	%fd1888, [retval0];
	} // callseq 2
	neg.f64 	%fd1890, %fd1888;
	selp.f64 	%fd1891, %fd1890, %fd1888, %p23;
	selp.f64 	%fd1892, %fd1891, %fd1888, %p20;
	cvt.rzi.f64.f64 	%fd1893, %fd1887;
	setp.neu.f64 	%p24, %fd1887, %fd1893;
	selp.f64 	%fd1895, 0dFFF8000000000000, %fd1892, %p24;
	selp.f64 	%fd6749, %fd1895, %fd1892, %p20;
	add.f64 	%fd1896, %fd1887, 0d4024000000000000;
	{
	.reg .b32 %temp; 
	mov.b64 	{%temp, %r386}, %fd1896;
	}
	and.b32  	%r9, %r386, 2146435072;
	setp.ne.s32 	%p25, %r9, 2146435072;
	mov.f64 	%fd6748, %fd6749;
	@%p25 bra 	$L__BB0_17;
	setp.num.f64 	%p26, %fd1887, %fd1887;
	@%p26 bra 	$L__BB0_15;
	mov.f64 	%fd1898, 0d4024000000000000;
	add.rn.f64 	%fd6748, %fd1898, %fd1887;
	bra.uni 	$L__BB0_17;
$L__BB0_15:
	abs.f64 	%fd1897, %fd1887;
	setp.neu.f64 	%p27, %fd1897, 0d7FF0000000000000;
	mov.f64 	%fd6748, %fd6749;
	@%p27 bra 	$L__BB0_17;
	setp.lt.s32 	%p28, %r8, 0;
	selp.b32 	%r387, 0, 2146435072, %p28;
	mov.b32 	%r388, 0;
	mov.b64 	%fd6748, {%r388, %r387};
$L__BB0_17:
	setp.ge.f64 	%p29, %fd30, %fd19;
	selp.f64 	%fd37, 0d3FF0000000000000, 0d0000000000000000, %p29;
	setp.eq.f64 	%p31, %fd1887, 0d0000000000000000;
	add.f64 	%fd1899, %fd6748, 0d3F40624DD2F1A9FC;
	selp.f64 	%fd1900, 0d3FF0020C49BA5E35, %fd1899, %p31;
	mov.f64 	%fd1901, 0d0000000000000000;
	sub.f64 	%fd1902, %fd1901, %fd31;
	mul.f64 	%fd1903, %fd1902, %fd1900;
	mul.f64 	%fd1904, %fd31, 0d3FA999999999999A;
	sub.f64 	%fd1905, %fd1904, %fd37;
	sub.f64 	%fd1906, %fd1905, %fd1903;
	mul.f64 	%fd38, %fd23, %fd1906;
	fma.rn.f64 	%fd39, %fd38, 0d3FE0000000000000, 0d0000000000000000;
	@%p25 bra 	$L__BB0_22;
	setp.num.f64 	%p32, %fd1887, %fd1887;
	@%p32 bra 	$L__BB0_20;
	mov.f64 	%fd1908, 0d4024000000000000;
	add.rn.f64 	%fd6749, %fd1908, %fd1887;
	bra.uni 	$L__BB0_22;
$L__BB0_20:
	abs.f64 	%fd1907, %fd1887;
	setp.neu.f64 	%p33, %fd1907, 0d7FF0000000000000;
	@%p33 bra 	$L__BB0_22;
	setp.lt.s32 	%p34, %r8, 0;
	selp.b32 	%r389, 0, 2146435072, %p34;
	mov.b32 	%r390, 0;
	mov.b64 	%fd6749, {%r390, %r389};
$L__BB0_22:
	add.f64 	%fd1909, %fd6749, 0d3F40624DD2F1A9FC;
	selp.f64 	%fd1910, 0d3FF0020C49BA5E35, %fd1909, %p31;
	mov.f64 	%fd1911, 0d0000000000000000;
	sub.f64 	%fd1912, %fd1911, %fd39;
	mul.f64 	%fd1913, %fd1912, %fd1910;
	mul.f64 	%fd1914, %fd39, 0d3FA999999999999A;
	sub.f64 	%fd1915, %fd1914, %fd37;
	sub.f64 	%fd1916, %fd1915, %fd1913;
	mul.f64 	%fd43, %fd23, %fd1916;
	add.f64 	%fd6752, %fd22, %fd23;
	add.f64 	%fd45, %fd43, 0d0000000000000000;
	add.f64 	%fd1917, %fd6745, %fd6752;
	fma.rn.f64 	%fd1918, %fd1917, 0d3FA374BC6A7EF9DB, 0dC0107AE147AE147B;
	{
	.reg .b32 %temp; 
	mov.b64 	{%temp, %r10}, %fd1918;
	}
	shr.u32 	%r391, %r10, 20;
	and.b32  	%r392, %r391, 2047;
	add.s32 	%r393, %r392, -1012;
	mov.b64 	%rd11, %fd1918;
	shl.b64 	%rd12, %rd11, %r393;
	setp.eq.s64 	%p37, %rd12, -9223372036854775808;
	{ // callseq 3, 0
	.param .b64 param0;
	st.param.f64 	[param0], %fd1918;
	.param .b64 retval0;
	call.uni (retval0), 
	__internal_accurate_pow, 
	(
	param0
	);
	ld.param.f64 	%fd1919, [retval0];
	} // callseq 3
	neg.f64 	%fd1921, %fd1919;
	selp.f64 	%fd1922, %fd1921, %fd1919, %p37;
	selp.f64 	%fd1923, %fd1922, %fd1919, %p20;
	cvt.rzi.f64.f64 	%fd1924, %fd1918;
	setp.neu.f64 	%p38, %fd1918, %fd1924;
	selp.f64 	%fd1926, 0dFFF8000000000000, %fd1923, %p38;
	selp.f64 	%fd6750, %fd1926, %fd1923, %p20;
	add.f64 	%fd1927, %fd1918, 0d4024000000000000;
	{
	.reg .b32 %temp; 
	mov.b64 	{%temp, %r394}, %fd1927;
	}
	and.b32  	%r395, %r394, 2146435072;
	setp.ne.s32 	%p39, %r395, 2146435072;
	@%p39 bra 	$L__BB0_27;
	setp.num.f64 	%p40, %fd1918, %fd1918;
	@%p40 bra 	$L__BB0_25;
	mov.f64 	%fd1929, 0d4024000000000000;
	add.rn.f64 	%fd6750, %fd1929, %fd1918;
	bra.uni 	$L__BB0_27;
$L__BB0_25:
	abs.f64 	%fd1928, %fd1918;
	setp.neu.f64 	%p41, %fd1928, 0d7FF0000000000000;
	@%p41 bra 	$L__BB0_27;
	setp.lt.s32 	%p42, %r10, 0;
	selp.b32 	%r396, 0, 2146435072, %p42;
	mov.b32 	%r397, 0;
	mov.b64 	%fd6750, {%r397, %r396};
$L__BB0_27:
	setp.eq.f64 	%p43, %fd1918, 0d0000000000000000;
	add.f64 	%fd1930, %fd6750, 0d3F40624DD2F1A9FC;
	selp.f64 	%fd1931, 0d3FF0020C49BA5E35, %fd1930, %p43;
	mov.f64 	%fd1932, 0d0000000000000000;
	sub.f64 	%fd1933, %fd1932, %fd45;
	mul.f64 	%fd1934, %fd1933, %fd1931;
	setp.ge.f64 	%p44, %fd6752, %fd19;
	selp.f64 	%fd1935, 0d3FF0000000000000, 0d0000000000000000, %p44;
	mul.f64 	%fd1936, %fd45, 0d3FA999999999999A;
	sub.f64 	%fd1937, %fd1936, %fd1935;
	sub.f64 	%fd1938, %fd1937, %fd1934;
	mul.f64 	%fd1939, %fd23, %fd1938;
	div.rn.f64 	%fd1940, %fd29, 0d4018000000000000;
	add.f64 	%fd1941, %fd1940, 0d0000000000000000;
	div.rn.f64 	%fd1942, %fd38, 0d4008000000000000;
	add.f64 	%fd1943, %fd1941, %fd1942;
	div.rn.f64 	%fd1944, %fd43, 0d4008000000000000;
	add.f64 	%fd1945, %fd1943, %fd1944;
	div.rn.f64 	%fd1946, %fd1939, 0d4018000000000000;
	add.f64 	%fd6757, %fd1945, %fd1946;
	setp.lt.s32 	%p45, %r6, 1;
	@%p45 bra 	$L__BB0_50;
	mov.b32 	%r1789, 0;
$L__BB0_29:
	setp.lt.s32 	%p46, %r2, 0;
	add.f64 	%fd1947, %fd6745, %fd6752;
	fma.rn.f64 	%fd1948, %fd1947, 0d3FA374BC6A7EF9DB, 0dC0107AE147AE147B;
	{
	.reg .b32 %temp; 
	mov.b64 	{%temp, %r12}, %fd1948;
	}
	shr.u32 	%r399, %r12, 20;
	and.b32  	%r400, %r399, 2047;
	add.s32 	%r401, %r400, -1012;
	mov.b64 	%rd14, %fd1948;
	shl.b64 	%rd15, %rd14, %r401;
	setp.eq.s64 	%p47, %rd15, -9223372036854775808;
	{ // callseq 4, 0
	.param .b64 param0;
	st.param.f64 	[param0], %fd1948;
	.param .b64 retval0;
	call.uni (retval0), 
	__internal_accurate_pow, 
	(
	param0
	);
	ld.param.f64 	%fd1949, [retval0];
	} // callseq 4
	neg.f64 	%fd1951, %fd1949;
	selp.f64 	%fd1952, %fd1951, %fd1949, %p47;
	selp.f64 	%fd1953, %fd1952, %fd1949, %p46;
	cvt.rzi.f64.f64 	%fd1954, %fd1948;
	setp.neu.f64 	%p48, %fd1948, %fd1954;
	selp.f64 	%fd1956, 0dFFF8000000000000, %fd1953, %p48;
	selp.f64 	%fd6753, %fd1956, %fd1953, %p46;
	add.f64 	%fd1957, %fd1948, 0d4024000000000000;
	{
	.reg .b32 %temp; 
	mov.b64 	{%temp, %r402}, %fd1957;
	}
	and.b32  	%r403, %r402, 2146435072;
	setp.ne.s32 	%p49, %r403, 2146435072;
	@%p49 bra 	$L__BB0_34;
	setp.num.f64 	%p50, %fd1948, %fd1948;
	@%p50 bra 	$L__BB0_32;
	mov.f64 	%fd1959, 0d4024000000000000;
	add.rn.f64 	%fd6753, %fd1959, %fd1948;
	bra.uni 	$L__BB0_34;
$L__BB0_32:
	abs.f64 	%fd1958, %fd1948;
	setp.neu.f64 	%p51, %fd1958, 0d7FF0000000000000;
	@%p51 bra 	$L__BB0_34;
	setp.lt.s32 	%p52, %r12, 0;
	selp.b32 	%r404, 0, 2146435072, %p52;
	mov.b32 	%r405, 0;
	mov.b64 	%fd6753, {%r405, %r404};
$L__BB0_34:
	setp.lt.s32 	%p53, %r2, 0;
	setp.eq.f64 	%p54, %fd1948, 0d0000000000000000;
	add.f64 	%fd1960, %fd6753, 0d3F40624DD2F1A9FC;
	selp.f64 	%fd1961, 0d3FF0020C49BA5E35, %fd1960, %p54;
	mov.f64 	%fd1962, 0d0000000000000000;
	sub.f64 	%fd1963, %fd1962, %fd6757;
	mul.f64 	%fd1964, %fd1963, %fd1961;
	setp.ge.f64 	%p55, %fd6752, %fd19;
	selp.f64 	%fd1965, 0d3FF0000000000000, 0d0000000000000000, %p55;
	mul.f64 	%fd1966, %fd6757, 0d3FA999999999999A;
	sub.f64 	%fd1967, %fd1966, %fd1965;
	sub.f64 	%fd1968, %fd1967, %fd1964;
	mul.f64 	%fd59, %fd14, %fd1968;
	add.f64 	%fd60, %fd15, %fd6752;
	fma.rn.f64 	%fd61, %fd59, 0d3FE0000000000000, %fd6757;
	add.f64 	%fd1969, %fd6745, %fd60;
	fma.rn.f64 	%fd1970, %fd1969, 0d3FA374BC6A7EF9DB, 0dC0107AE147AE147B;
	{
	.reg .b32 %temp; 
	mov.b64 	{%temp, %r13}, %fd1970;
	}
	shr.u32 	%r406, %r13, 20;
	and.b32  	%r407, %r406, 2047;
	add.s32 	%r408, %r407, -1012;
	mov.b64 	%rd17, %fd1970;
	shl.b64 	%rd18, %rd17, %r408;
	setp.eq.s64 	%p56, %rd18, -9223372036854775808;
	{ // callseq 5, 0
	.param .b64 param0;
	st.param.f64 	[param0], %fd1970;
	.param .b64 retval0;
	call.uni (retval0), 
	__internal_accurate_pow, 
	(
	param0
	);
	ld.param.f64 	%fd1971, [retval0];
	} // callseq 5
	neg.f64 	%fd1973, %fd1971;
	selp.f64 	%fd1974, %fd1973, %fd1971, %p56;
	selp.f64 	%fd1975, %fd1974, %fd1971, %p53;
	cvt.rzi.f64.f64 	%fd1976, %fd1970;
	setp.neu.f64 	%p57, %fd1970, %fd1976;
	selp.f64 	%fd1978, 0dFFF8000000000000, %fd1975, %p57;
	selp.f64 	%fd6755, %fd1978, %fd1975, %p53;
	add.f64 	%fd1979, %fd1970, 0d4024000000000000;
	{
	.reg .b32 %temp; 
	mov.b64 	{%temp, %r409}, %fd1979;
	}
	and.b32  	%r14, %r409, 2146435072;
	setp.ne.s32 	%p58, %r14, 2146435072;
	mov.f64 	%fd6754, %fd6755;
	@%p58 bra 	$L__BB0_39;
	setp.num.f64 	%p59, %fd1970, %fd1970;
	@%p59 bra 	$L__BB0_37;
	mov.f64 	%fd1981, 0d4024000000000000;
	add.rn.f64 	%fd6754, %fd1981, %fd1970;
	bra.uni 	$L__BB0_39;
$L__BB0_37:
	abs.f64 	%fd1980, %fd1970;
	setp.neu.f64 	%p60, %fd1980, 0d7FF0000000000000;
	mov.f64 	%fd6754, %fd6755;
	@%p60 bra 	$L__BB0_39;
	setp.lt.s32 	%p61, %r13, 0;
	selp.b32 	%r410, 0, 2146435072, %p61;
	mov.b32 	%r411, 0;
	mov.b64 	%fd6754, {%r411, %r410};
$L__BB0_39:
	setp.ge.f64 	%p62, %fd60, %fd19;
	selp.f64 	%fd67, 0d3FF0000000000000, 0d0000000000000000, %p62;
	setp.eq.f64 	%p64, %fd1970, 0d0000000000000000;
	add.f64 	%fd1982, %fd6754, 0d3F40624DD2F1A9FC;
	selp.f64 	%fd1983, 0d3FF0020C49BA5E35, %fd1982, %p64;
	mov.f64 	%fd1984, 0d0000000000000000;
	sub.f64 	%fd1985, %fd1984, %fd61;
	mul.f64 	%fd1986, %fd1985, %fd1983;
	mul.f64 	%fd1987, %fd61, 0d3FA999999999999A;
	sub.f64 	%fd1988, %fd1987, %fd67;
	sub.f64 	%fd1989, %fd1988, %fd1986;
	mul.f64 	%fd68, %fd14, %fd1989;
	fma.rn.f64 	%fd69, %fd68, 0d3FE0000000000000, %fd6757;
	@%p58 bra 	$L__BB0_44;
	setp.num.f64 	%p65, %fd1970, %fd1970;
	@%p65 bra 	$L__BB0_42;
	mov.f64 	%fd1991, 0d4024000000000000;
	add.rn.f64 	%fd6755, %fd1991, %fd1970;
	bra.uni 	$L__BB0_44;
$L__BB0_42:
	abs.f64 	%fd1990, %fd1970;
	setp.neu.f64 	%p66, %fd1990, 0d7FF0000000000000;
	@%p66 bra 	$L__BB0_44;
	setp.lt.s32 	%p67, %r13, 0;
	selp.b32 	%r412, 0, 2146435072, %p67;
	mov.b32 	%r413, 0;
	mov.b64 	%fd6755, {%r413, %r412};
$L__BB0_44:
	add.f64 	%fd1992, %fd6755, 0d3F40624DD2F1A9FC;
	selp.f64 	%fd1993, 0d3FF0020C49BA5E35, %fd1992, %p64;
	mov.f64 	%fd1994, 0d0000000000000000;
	sub.f64 	%fd1995, %fd1994, %fd69;
	mul.f64 	%fd1996, %fd1995, %fd1993;
	mul.f64 	%fd1997, %fd69, 0d3FA999999999999A;
	sub.f64 	%fd1998, %fd1997, %fd67;
	sub.f64 	%fd1999, %fd1998, %fd1996;
	mul.f64 	%fd73, %fd14, %fd1999;
	add.f64 	%fd6752, %fd14, %fd6752;
	add.f64 	%fd75, %fd6757, %fd73;
	add.f64 	%fd2000, %fd6745, %fd6752;
	fma.rn.f64 	%fd2001, %fd2000, 0d3FA374BC6A7EF9DB, 0dC0107AE147AE147B;
	{
	.reg .b32 %temp; 
	mov.b64 	{%temp, %r15}, %fd2001;
	}
	shr.u32 	%r414, %r15, 20;
	and.b32  	%r415, %r414, 2047;
	add.s32 	%r416, %r415, -1012;
	mov.b64 	%rd20, %fd2001;
	shl.b64 	%rd21, %rd20, %r416;
	setp.eq.s64 	%p70, %rd21, -9223372036854775808;
	{ // callseq 6, 0
	.param .b64 param0;
	st.param.f64 	[param0], %fd2001;
	.param .b64 retval0;
	call.uni (retval0), 
	__internal_accurate_pow, 
	(
	param0
	);
	ld.param.f64 	%fd2002, [retval0];
	} // callseq 6
	neg.f64 	%fd2004, %fd2002;
	selp.f64 	%fd2005, %fd2004, %fd2002, %p70;
	selp.f64 	%fd2006, %fd2005, %fd2002, %p53;
	cvt.rzi.f64.f64 	%fd2007, %fd2001;
	setp.neu.f64 	%p71, %fd2001, %fd2007;
	selp.f64 	%fd2009, 0dFFF8000000000000, %fd2006, %p71;
	selp.f64 	%fd6756, %fd2009, %fd2006, %p53;
	add.f64 	%fd2010, %fd2001, 0d4024000000000000;
	{
	.reg .b32 %temp; 
	mov.b64 	{%temp, %r417}, %fd2010;
	}
	and.b32  	%r418, %r417, 2146435072;
	setp.ne.s32 	%p72, %r418, 2146435072;
	@%p72 bra 	$L__BB0_49;
	setp.num.f64 	%p73, %fd2001, %fd2001;
	@%p73 bra 	$L__BB0_47;
	mov.f64 	%fd2012, 0d4024000000000000;
	add.rn.f64 	%fd6756, %fd2012, %fd2001;
	bra.uni 	$L__BB0_49;
$L__BB0_47:
	abs.f64 	%fd2011, %fd2001;
	setp.neu.f64 	%p74, %fd2011, 0d7FF0000000000000;
	@%p74 bra 	$L__BB0_49;
	setp.lt.s32 	%p75, %r15, 0;
	selp.b32 	%r419, 0, 2146435072, %p75;
	mov.b32 	%r420, 0;
	mov.b64 	%fd6756, {%r420, %r419};
$L__BB0_49:
	setp.eq.f64 	%p76, %fd2001, 0d0000000000000000;
	add.f64 	%fd2013, %fd6756, 0d3F40624DD2F1A9FC;
	selp.f64 	%fd2014, 0d3FF0020C49BA5E35, %fd2013, %p76;
	mov.f64 	%fd2015, 0d0000000000000000;
	sub.f64 	%fd2016, %fd2015, %fd75;
	mul.f64 	%fd2017, %fd2016, %fd2014;
	setp.ge.f64 	%p77, %fd6752, %fd19;
	selp.f64 	%fd2018, 0d3FF0000000000000, 0d0000000000000000, %p77;
	mul.f64 	%fd2019, %fd75, 0d3FA999999999999A;
	sub.f64 	%fd2020, %fd2019, %fd2018;
	sub.f64 	%fd2021, %fd2020, %fd2017;
	mul.f64 	%fd2022, %fd14, %fd2021;
	div.rn.f64 	%fd2023, %fd59, 0d4018000000000000;
	add.f64 	%fd2024, %fd6757, %fd2023;
	div.rn.f64 	%fd2025, %fd68, 0d4008000000000000;
	add.f64 	%fd2026, %fd2024, %fd2025;
	div.rn.f64 	%fd2027, %fd73, 0d4008000000000000;
	add.f64 	%fd2028, %fd2026, %fd2027;
	div.rn.f64 	%fd2029, %fd2022, 0d4018000000000000;
	add.f64 	%fd6757, %fd2028, %fd2029;
	add.s32 	%r1789, %r1789, 1;
	setp.ne.s32 	%p78, %r1789, %r6;
	@%p78 bra 	$L__BB0_29;
$L__BB0_50:
	setp.le.f64 	%p79, %fd6745, 0d0000000000000000;
	setp.ge.f64 	%p80, %fd6745, 0d405E000000000000;
	or.pred  	%p81, %p79, %p80;
	mov.f64 	%fd6759, 0d0000000000000000;
	@%p81 bra 	$L__BB0_55;
	sub.f64 	%fd2031, %fd5, %fd6745;
	mul.f64 	%fd2032, %fd2031, %fd2031;
	mul.f64 	%fd83, %fd2032, 0dBFAC71C71C71C71C;
	fma.rn.f64 	%fd2033, %fd83, 0d3FF71547652B82FE, 0d4338000000000000;
	{
	.reg .b32 %temp; 
	mov.b64 	{%r17, %temp}, %fd2033;
	}
	mov.f64 	%fd2034, 0dC338000000000000;
	add.rn.f64 	%fd2035, %fd2033, %fd2034;
	fma.rn.f64 	%fd2036, %fd2035, 0dBFE62E42FEFA39EF, %fd83;
	fma.rn.f64 	%fd2037, %fd2035, 0dBC7ABC9E3B39803F, %fd2036;
	fma.rn.f64 	%fd2038, %fd2037, 0d3E5ADE1569CE2BDF, 0d3E928AF3FCA213EA;
	fma.rn.f64 	%fd2039, %fd2038, %fd2037, 0d3EC71DEE62401315;
	fma.rn.f64 	%fd2040, %fd2039, %fd2037, 0d3EFA01997C89EB71;
	fma.rn.f64 	%fd2041, %fd2040, %fd2037, 0d3F2A01A014761F65;
	fma.rn.f64 	%fd2042, %fd2041, %fd2037, 0d3F56C16C1852B7AF;
	fma.rn.f64 	%fd2043, %fd2042, %fd2037, 0d3F81111111122322;
	fma.rn.f64 	%fd2044, %fd2043, %fd2037, 0d3FA55555555502A1;
	fma.rn.f64 	%fd2045, %fd2044, %fd2037, 0d3FC5555555555511;
	fma.rn.f64 	%fd2046, %fd2045, %fd2037, 0d3FE000000000000B;
	fma.rn.f64 	%fd2047, %fd2046, %fd2037, 0d3FF0000000000000;
	fma.rn.f64 	%fd2048, %fd2047, %fd2037, 0d3FF0000000000000;
	{
	.reg .b32 %temp; 
	mov.b64 	{%r18, %temp}, %fd2048;
	}
	{
	.reg .b32 %temp; 
	mov.b64 	{%temp, %r19}, %fd2048;
	}
	shl.b32 	%r421, %r17, 20;
	add.s32 	%r422, %r421, %r19;
	mov.b64 	%fd6758, {%r18, %r422};
	{
	.reg .b32 %temp; 
	mov.b64 	{%temp, %r423}, %fd83;
	}
	mov.b32 	%f25, %r423;
	abs.f32 	%f1, %f25;
	setp.lt.f32 	%p82, %f1, 0f4086232B;
	@%p82 bra 	$L__BB0_54;
	setp.lt.f64 	%p83, %fd83, 0d0000000000000000;
	add.f64 	%fd2049, %fd83, 0d7FF0000000000000;
	selp.f64 	%fd6758, 0d0000000000000000, %fd2049, %p83;
	setp.geu.f32 	%p84, %f1, 0f40874800;
	@%p84 bra 	$L__BB0_54;
	shr.u32 	%r424, %r17, 31;
	add.s32 	%r425, %r17, %r424;
	shr.s32 	%r426, %r425, 1;
	shl.b32 	%r427, %r426, 20;
	add.s32 	%r428, %r19, %r427;
	mov.b64 	%fd2050, {%r18, %r428};
	sub.s32 	%r429, %r17, %r426;
	shl.b32 	%r430, %r429, 20;
	add.s32 	%r431, %r430, 1072693248;
	mov.b32 	%r432, 0;
	mov.b64 	%fd2051, {%r432, %r431};
	mul.f64 	%fd6758, %fd2051, %fd2050;
$L__BB0_54:
	mul.f64 	%fd6759, %fd6758, 0d3FC1058377E2CEE1;
$L__BB0_55:
	setp.lt.s32 	%p85, %r2, 0;
	mul.f64 	%fd2052, %fd16, %fd6759;
	mul.f64 	%fd90, %fd6757, %fd2052;
	add.f64 	%fd91, %fd17, %fd6745;
	mov.f64 	%fd2053, 0d405E000000000000;
	sub.f64 	%fd92, %fd2053, %fd91;
	mul.f64 	%fd2054, %fd92, %fd13;
	cvt.rmi.f64.f64 	%fd2055, %fd2054;
	cvt.rzi.s32.f64 	%r20, %fd2055;
	cvt.rn.f64.s32 	%fd2056, %r20;
	neg.f64 	%fd2057, %fd2056;
	mul.f64 	%fd2058, %fd14, %fd2057;
	sub.f64 	%fd93, %fd2058, %fd92;
	add.f64 	%fd2059, %fd91, %fd92;
	fma.rn.f64 	%fd2060, %fd2059, 0d3FA374BC6A7EF9DB, 0dC0107AE147AE147B;
	{
	.reg .b32 %temp; 
	mov.b64 	{%temp, %r21}, %fd2060;
	}
	shr.u32 	%r433, %r21, 20;
	and.b32  	%r434, %r433, 2047;
	add.s32 	%r435, %r434, -1012;
	mov.b64 	%rd23, %fd2060;
	shl.b64 	%rd24, %rd23, %r435;
	setp.eq.s64 	%p86, %rd24, -9223372036854775808;
	{ // callseq 7, 0
	.param .b64 param0;
	st.param.f64 	[param0], %fd2060;
	.param .b64 retval0;
	call.uni (retval0), 
	__internal_accurate_pow, 
	(
	param0
	);
	ld.param.f64 	%fd2061, [retval0];
	} // callseq 7
	neg.f64 	%fd2063, %fd2061;
	selp.f64 	%fd2064, %fd2063, %fd2061, %p86;
	selp.f64 	%fd2065, %fd2064, %fd2061, %p85;
	cvt.rzi.f64.f64 	%fd2066, %fd2060;
	setp.neu.f64 	%p87, %fd2060, %fd2066;
	selp.f64 	%fd2068, 0dFFF8000000000000, %fd2065, %p87;
	selp.f64 	%fd6760, %fd2068, %fd2065, %p85;
	add.f64 	%fd2069, %fd2060, 0d4024000000000000;
	{
	.reg .b32 %temp; 
	mov.b64 	{%temp, %r436}, %fd2069;
	}
	and.b32  	%r437, %r436, 2146435072;
	setp.ne.s32 	%p88, %r437, 2146435072;
	@%p88 bra 	$L__BB0_60;
	setp.num.f64 	%p89, %fd2060, %fd2060;
	@%p89 bra 	$L__BB0_58;
	mov.f64 	%fd2071, 0d4024000000000000;
	add.rn.f64 	%fd6760, %fd2071, %fd2060;
	bra.uni 	$L__BB0_60;
$L__BB0_58:
	abs.f64 	%fd2070, %fd2060;
	setp.neu.f64 	%p90, %fd2070, 0d7FF0000000000000;
	@%p90 bra 	$L__BB0_60;
	setp.lt.s32 	%p91, %r21, 0;
	selp.b32 	%r438, 0, 2146435072, %p91;
	mov.b32 	%r439, 0;
	mov.b64 	%fd6760, {%r439, %r438};
$L__BB0_60:
	setp.lt.s32 	%p92, %r2, 0;
	setp.eq.f64 	%p93, %fd2060, 0d0000000000000000;
	add.f64 	%fd2072, %fd6760, 0d3F40624DD2F1A9FC;
	mul.f64 	%fd2073, %fd2072, 0d0000000000000000;
	selp.f64 	%fd2074, 0d0000000000000000, %fd2073, %p93;
	setp.ge.f64 	%p94, %fd92, %fd19;
	selp.f64 	%fd2075, 0dBFF0000000000000, 0d0000000000000000, %p94;
	sub.f64 	%fd2076, %fd2075, %fd2074;
	mul.f64 	%fd99, %fd93, %fd2076;
	fma.rn.f64 	%fd100, %fd93, 0d3FE0000000000000, %fd92;
	fma.rn.f64 	%fd101, %fd99, 0d3FE0000000000000, 0d0000000000000000;
	add.f64 	%fd2077, %fd91, %fd100;
	fma.rn.f64 	%fd2078, %fd2077, 0d3FA374BC6A7EF9DB, 0dC0107AE147AE147B;
	{
	.reg .b32 %temp; 
	mov.b64 	{%temp, %r22}, %fd2078;
	}
	shr.u32 	%r440, %r22, 20;
	and.b32  	%r441, %r440, 2047;
	add.s32 	%r442, %r441, -1012;
	mov.b64 	%rd26, %fd2078;
	shl.b64 	%rd27, %rd26, %r442;
	setp.eq.s64 	%p95, %rd27, -9223372036854775808;
	{ // callseq 8, 0
	.param .b64 param0;
	st.param.f64 	[param0], %fd2078;
	.param .b64 retval0;
	call.uni (retval0), 
	__internal_accurate_pow, 
	(
	param0
	);
	ld.param.f64 	%fd2079, [retval0];
	} // callseq 8
	neg.f64 	%fd2081, %fd2079;
	selp.f64 	%fd2082, %fd2081, %fd2079, %p95;
	selp.f64 	%fd2083, %fd2082, %fd2079, %p92;
	cvt.rzi.f64.f64 	%fd2084, %fd2078;
	setp.neu.f64 	%p96, %fd2078, %fd2084;
	selp.f64 	%fd2086, 0dFFF8000000000000, %fd2083, %p96;
	selp.f64 	%fd6762, %fd2086, %fd2083, %p92;
	add.f64 	%fd2087, %fd2078, 0d4024000000000000;
	{
	.reg .b32 %temp; 
	mov.b64 	{%temp, %r443}, %fd2087;
	}
	and.b32  	%r23, %r443, 2146435072;
	setp.ne.s32 	%p97, %r23, 2146435072;
	mov.f64 	%fd6761, %fd6762;
	@%p97 bra 	$L__BB0_65;
	setp.num.f64 	%p98, %fd2078, %fd2078;
	@%p98 bra 	$L__BB0_63;
	mov.f64 	%fd2089, 0d4024000000000000;
	add.rn.f64 	%fd6761, %fd2089, %fd2078;
	bra.uni 	$L__BB0_65;
$L__BB0_63:
	abs.f64 	%fd2088, %fd2078;
	setp.neu.f64 	%p99, %fd2088, 0d7FF0000000000000;
	mov.f64 	%fd6761, %fd6762;
	@%p99 bra 	$L__BB0_65;
	setp.lt.s32 	%p100, %r22, 0;
	selp.b32 	%r444, 0, 2146435072, %p100;
	mov.b32 	%r445, 0;
	mov.b64 	%fd6761, {%r445, %r444};
$L__BB0_65:
	setp.ge.f64 	%p101, %fd100, %fd19;
	selp.f64 	%fd107, 0d3FF0000000000000, 0d0000000000000000, %p101;
	setp.eq.f64 	%p103, %fd2078, 0d0000000000000000;
	add.f64 	%fd2090, %fd6761, 0d3F40624DD2F1A9FC;
	selp.f64 	%fd2091, 0d3FF0020C49BA5E35, %fd2090, %p103;
	mov.f64 	%fd2092, 0d0000000000000000;
	sub.f64 	%fd2093, %fd2092, %fd101;
	mul.f64 	%fd2094, %fd2093, %fd2091;
	mul.f64 	%fd2095, %fd101, 0d3FA999999999999A;
	sub.f64 	%fd2096, %fd2095, %fd107;
	sub.f64 	%fd2097, %fd2096, %fd2094;
	mul.f64 	%fd108, %fd93, %fd2097;
	fma.rn.f64 	%fd109, %fd108, 0d3FE0000000000000, 0d0000000000000000;
	@%p97 bra 	$L__BB0_70;
	setp.num.f64 	%p104, %fd2078, %fd2078;
	@%p104 bra 	$L__BB0_68;
	mov.f64 	%fd2099, 0d4024000000000000;
	add.rn.f64 	%fd6762, %fd2099, %fd2078;
	bra.uni 	$L__BB0_70;
$L__BB0_68:
	abs.f64 	%fd2098, %fd2078;
	setp.neu.f64 	%p105, %fd2098, 0d7FF0000000000000;
	@%p105 bra 	$L__BB0_70;
	setp.lt.s32 	%p106, %r22, 0;
	selp.b32 	%r446, 0, 2146435072, %p106;
	mov.b32 	%r447, 0;
	mov.b64 	%fd6762, {%r447, %r446};
$L__BB0_70:
	add.f64 	%fd2100, %fd6762, 0d3F40624DD2F1A9FC;
	selp.f64 	%fd2101, 0d3FF0020C49BA5E35, %fd2100, %p103;
	mov.f64 	%fd2102, 0d0000000000000000;
	sub.f64 	%fd2103, %fd2102, %fd109;
	mul.f64 	%fd2104, %fd2103, %fd2101;
	mul.f64 	%fd2105, %fd109, 0d3FA999999999999A;
	sub.f64 	%fd2106, %fd2105, %fd107;
	sub.f64 	%fd2107, %fd2106, %fd2104;
	mul.f64 	%fd113, %fd93, %fd2107;
	add.f64 	%fd6765, %fd92, %fd93;
	add.f64 	%fd115, %fd113, 0d0000000000000000;
	add.f64 	%fd2108, %fd91, %fd6765;
	fma.rn.f64 	%fd2109, %fd2108, 0d3FA374BC6A7EF9DB, 0dC0107AE147AE147B;
	{
	.reg .b32 %temp; 
	mov.b64 	{%temp, %r24}, %fd2109;
	}
	shr.u32 	%r448, %r24, 20;
	and.b32  	%r449, %r448, 2047;
	add.s32 	%r450, %r449, -1012;
	mov.b64 	%rd29, %fd2109;
	shl.b64 	%rd30, %rd29, %r450;
	setp.eq.s64 	%p109, %rd30, -9223372036854775808;
	{ // callseq 9, 0
	.param .b64 param0;
	st.param.f64 	[param0], %fd2109;
	.param .b64 retval0;
	call.uni (retval0), 
	__internal_accurate_pow, 
	(
	param0
	);
	ld.param.f64 	%fd2110, [retval0];
	} // callseq 9
	neg.f64 	%fd2112, %fd2110;
	selp.f64 	%fd2113, %fd2112, %fd2110, %p109;
	selp.f64 	%fd2114, %fd2113, %fd2110, %p92;
	cvt.rzi.f64.f64 	%fd2115, %fd2109;
	setp.neu.f64 	%p110, %fd2109, %fd2115;
	selp.f64 	%fd2117, 0dFFF8000000000000, %fd2114, %p110;
	selp.f64 	%fd6763, %fd2117, %fd2114, %p92;
	add.f64 	%fd2118, %fd2109, 0d4024000000000000;
	{
	.reg .b32 %temp; 
	mov.b64 	{%temp, %r451}, %fd2118;
	}
	and.b32  	%r452, %r451, 2146435072;
	setp.ne.s32 	%p111, %r452, 2146435072;
	@%p111 bra 	$L__BB0_75;
	setp.num.f64 	%p112, %fd2109, %fd2109;
	@%p112 bra 	$L__BB0_73;
	mov.f64 	%fd2120, 0d4024000000000000;
	add.rn.f64 	%fd6763, %fd2120, %fd2109;
	bra.uni 	$L__BB0_75;
$L__BB0_73:
	abs.f64 	%fd2119, %fd2109;
	setp.neu.f64 	%p113, %fd2119, 0d7FF0000000000000;
	@%p113 bra 	$L__BB0_75;
	setp.lt.s32 	%p114, %r24, 0;
	selp.b32 	%r453, 0, 2146435072, %p114;
	mov.b32 	%r454, 0;
	mov.b64 	%fd6763, {%r454, %r453};
$L__BB0_75:
	setp.eq.f64 	%p115, %fd2109, 0d0000000000000000;
	add.f64 	%fd2121, %fd6763, 0d3F40624DD2F1A9FC;
	selp.f64 	%fd2122, 0d3FF0020C49BA5E35, %fd2121, %p115;
	mov.f64 	%fd2123, 0d0000000000000000;
	sub.f64 	%fd2124, %fd2123, %fd115;
	mul.f64 	%fd2125, %fd2124, %fd2122;
	setp.ge.f64 	%p116, %fd6765, %fd19;
	selp.f64 	%fd2126, 0d3FF0000000000000, 0d0000000000000000, %p116;
	mul.f64 	%fd2127, %fd115, 0d3FA999999999999A;
	sub.f64 	%fd2128, %fd2127, %fd2126;
	sub.f64 	%fd2129, %fd2128, %fd2125;
	mul.f64 	%fd2130, %fd93, %fd2129;
	div.rn.f64 	%fd2131, %fd99, 0d4018000000000000;
	add.f64 	%fd2132, %fd2131, 0d0000000000000000;
	div.rn.f64 	%fd2133, %fd108, 0d4008000000000000;
	add.f64 	%fd2134, %fd2132, %fd2133;
	div.rn.f64 	%fd2135, %fd113, 0d4008000000000000;
	add.f64 	%fd2136, %fd2134, %fd2135;
	div.rn.f64 	%fd2137, %fd2130, 0d4018000000000000;
	add.f64 	%fd6770, %fd2136, %fd2137;
	setp.lt.s32 	%p117, %r20, 1;
	@%p117 bra 	$L__BB0_98;
	mov.b32 	%r1790, 0;
$L__BB0_77:
	setp.lt.s32 	%p118, %r2, 0;
	add.f64 	%fd2138, %fd91, %fd6765;
	fma.rn.f64 	%fd2139, %fd2138, 0d3FA374BC6A7EF9DB, 0dC0107AE147AE147B;
	{
	.reg .b32 %temp; 
	mov.b64 	{%temp, %r26}, %fd2139;
	}
	shr.u32 	%r456, %r26, 20;
	and.b32  	%r457, %r456, 2047;
	add.s32 	%r458, %r457, -1012;
	mov.b64 	%rd32, %fd2139;
	shl.b64 	%rd33, %rd32, %r458;
	setp.eq.s64 	%p119, %rd33, -9223372036854775808;
	{ // callseq 10, 0
	.param .b64 param0;
	st.param.f64 	[param0], %fd2139;
	.param .b64 retval0;
	call.uni (retval0), 
	__internal_accurate_pow, 
	(
	param0
	);
	ld.param.f64 	%fd2140, [retval0];
	} // callseq 10
	neg.f64 	%fd2142, %fd2140;
	selp.f64 	%fd2143, %fd2142, %fd2140, %p119;
	selp.f64 	%fd2144, %fd2143, %fd2140, %p118;
	cvt.rzi.f64.f64 	%fd2145, %fd2139;
	setp.neu.f64 	%p120, %fd2139, %fd2145;
	selp.f64 	%fd2147, 0dFFF8000000000000, %fd2144, %p120;
	selp.f64 	%fd6766, %fd2147, %fd2144, %p118;
	add.f64 	%fd2148, %fd2139, 0d4024000000000000;
	{
	.reg .b32 %temp; 
	mov.b64 	{%temp, %r459}, %fd2148;
	}
	and.b32  	%r460, %r459, 2146435072;
	setp.ne.s32 	%p121, %r460, 2146435072;
	@%p121 bra 	$L__BB0_82;
	setp.num.f64 	%p122, %fd2139, %fd2139;
	@%p122 bra 	$L__BB0_80;
	mov.f64 	%fd2150, 0d4024000000000000;
	add.rn.f64 	%fd6766, %fd2150, %fd2139;
	bra.uni 	$L__BB0_82;
$L__BB0_80:
	abs.f64 	%fd2149, %fd2139;
	setp.neu.f64 	%p123, %fd2149, 0d7FF0000000000000;
	@%p123 bra 	$L__BB0_82;
	setp.lt.s32 	%p124, %r26, 0;
	selp.b32 	%r461, 0, 2146435072, %p124;
	mov.b32 	%r462, 0;
	mov.b64 	%fd6766, {%r462, %r461};
$L__BB0_82:
	setp.lt.s32 	%p125, %r2, 0;
	setp.eq.f64 	%p126, %fd2139, 0d0000000000000000;
	add.f64 	%fd2151, %fd6766, 0d3F40624DD2F1A9FC;
	selp.f64 	%fd2152, 0d3FF0020C49BA5E35, %fd2151, %p126;
	mov.f64 	%fd2153, 0d0000000000000000;
	sub.f64 	%fd2154, %fd2153, %fd6770;
	mul.f64 	%fd2155, %fd2154, %fd2152;
	setp.ge.f64 	%p127, %fd6765, %fd19;
	selp.f64 	%fd2156, 0d3FF0000000000000, 0d0000000000000000, %p127;
	mul.f64 	%fd2157, %fd6770, 0d3FA999999999999A;
	sub.f64 	%fd2158, %fd2157, %fd2156;
	sub.f64 	%fd2159, %fd2158, %fd2155;
	mul.f64 	%fd129, %fd14, %fd2159;
	add.f64 	%fd130, %fd15, %fd6765;
	fma.rn.f64 	%fd131, %fd129, 0d3FE0000000000000, %fd6770;
	add.f64 	%fd2160, %fd91, %fd130;
	fma.rn.f64 	%fd2161, %fd2160, 0d3FA374BC6A7EF9DB, 0dC0107AE147AE147B;
	{
	.reg .b32 %temp; 
	mov.b64 	{%temp, %r27}, %fd2161;
	}
	shr.u32 	%r463, %r27, 20;
	and.b32  	%r464, %r463, 2047;
	add.s32 	%r465, %r464, -1012;
	mov.b64 	%rd35, %fd2161;
	shl.b64 	%rd36, %rd35, %r465;
	setp.eq.s64 	%p128, %rd36, -9223372036854775808;
	{ // callseq 11, 0
	.param .b64 param0;
	st.param.f64 	[param0], %fd2161;
	.param .b64 retval0;
	call.uni (retval0), 
	__internal_accurate_pow, 
	(
	param0
	);
	ld.param.f64 	%fd2162, [retval0];
	} // callseq 11
	neg.f64 	%fd2164, %fd2162;
	selp.f64 	%fd2165, %fd2164, %fd2162, %p128;
	selp.f64 	%fd2166, %fd2165, %fd2162, %p125;
	cvt.rzi.f64.f64 	%fd2167, %fd2161;
	setp.neu.f64 	%p129, %fd2161, %fd2167;
	selp.f64 	%fd2169, 0dFFF8000000000000, %fd2166, %p129;
	selp.f64 	%fd6768, %fd2169, %fd2166, %p125;
	add.f64 	%fd2170, %fd2161, 0d4024000000000000;
	{
	.reg .b32 %temp; 
	mov.b64 	{%temp, %r466}, %fd2170;
	}
	and.b32  	%r28, %r466, 2146435072;
	setp.ne.s32 	%p130, %r28, 2146435072;
	mov.f64 	%fd6767, %fd6768;
	@%p130 bra 	$L__BB0_87;
	setp.num.f64 	%p131, %fd2161, %fd2161;
	@%p131 bra 	$L__BB0_85;
	mov.f64 	%fd2172, 0d4024000000000000;
	add.rn.f64 	%fd6767, %fd2172, %fd2161;
	bra.uni 	$L__BB0_87;
$L__BB0_85:
	abs.f64 	%fd2171, %fd2161;
	setp.neu.f64 	%p132, %fd2171, 0d7FF0000000000000;
	mov.f64 	%fd6767, %fd6768;
	@%p132 bra 	$L__BB0_87;
	setp.lt.s32 	%p133, %r27, 0;
	selp.b32 	%r467, 0, 2146435072, %p133;
	mov.b32 	%r468, 0;
	mov.b64 	%fd6767, {%r468, %r467};
$L__BB0_87:
	setp.ge.f64 	%p134, %fd130, %fd19;
	selp.f64 	%fd137, 0d3FF0000000000000, 0d0000000000000000, %p134;
	setp.eq.f64 	%p136, %fd2161, 0d0000000000000000;
	add.f64 	%fd2173, %fd6767, 0d3F40624DD2F1A9FC;
	selp.f64 	%fd2174, 0d3FF0020C49BA5E35, %fd2173, %p136;
	mov.f64 	%fd2175, 0d0000000000000000;
	sub.f64 	%fd2176, %fd2175, %fd131;
	mul.f64 	%fd2177, %fd2176, %fd2174;
	mul.f64 	%fd2178, %fd131, 0d3FA999999999999A;
	sub.f64 	%fd2179, %fd2178, %fd137;
	sub.f64 	%fd2180, %fd2179, %fd2177;
	mul.f64 	%fd138, %fd14, %fd2180;
	fma.rn.f64 	%fd139, %fd138, 0d3FE0000000000000, %fd6770;
	@%p130 bra 	$L__BB0_92;
	setp.num.f64 	%p137, %fd2161, %fd2161;
	@%p137 bra 	$L__BB0_90;
	mov.f64 	%fd2182, 0d4024000000000000;
	add.rn.f64 	%fd6768, %fd2182, %fd2161;
	bra.uni 	$L__BB0_92;
$L__BB0_90:
	abs.f64 	%fd2181, %fd2161;
	setp.neu.f64 	%p138, %fd2181, 0d7FF0000000000000;
	@%p138 bra 	$L__BB0_92;
	setp.lt.s32 	%p139, %r27, 0;
	selp.b32 	%r469, 0, 2146435072, %p139;
	mov.b32 	%r470, 0;
	mov.b64 	%fd6768, {%r470, %r469};
$L__BB0_92:
	add.f64 	%fd2183, %fd6768, 0d3F40624DD2F1A9FC;
	selp.f64 	%fd2184, 0d3FF0020C49BA5E35, %fd2183, %p136;
	mov.f64 	%fd2185, 0d0000000000000000;
	sub.f64 	%fd2186, %fd2185, %fd139;
	mul.f64 	%fd2187, %fd2186, %fd2184;
	mul.f64 	%fd2188, %fd139, 0d3FA999999999999A;
	sub.f64 	%fd2189, %fd2188, %fd137;
	sub.f64 	%fd2190, %fd2189, %fd2187;
	mul.f64 	%fd143, %fd14, %fd2190;
	add.f64 	%fd6765, %fd14, %fd6765;
	add.f64 	%fd145, %fd6770, %fd143;
	add.f64 	%fd2191, %fd91, %fd6765;
	fma.rn.f64 	%fd2192, %fd2191, 0d3FA374BC6A7EF9DB, 0dC0107AE147AE147B;
	{
	.reg .b32 %temp; 
	mov.b64 	{%temp, %r29}, %fd2192;
	}
	shr.u32 	%r471, %r29, 20;
	and.b32  	%r472, %r471, 2047;
	add.s32 	%r473, %r472, -1012;
	mov.b64 	%rd38, %fd2192;
	shl.b64 	%rd39, %rd38, %r473;
	setp.eq.s64 	%p142, %rd39, -9223372036854775808;
	{ // callseq 12, 0
	.param .b64 param0;
	st.param.f64 	[param0], %fd2192;
	.param .b64 retval0;
	call.uni (retval0), 
	__internal_accurate_pow, 
	(
	param0
	);
	ld.param.f64 	%fd2193, [retval0];
	} // callseq 12
	neg.f64 	%fd2195, %fd2193;
	selp.f64 	%fd2196, %fd2195, %fd2193, %p142;
	selp.f64 	%fd2197, %fd2196, %fd2193, %p125;
	cvt.rzi.f64.f64 	%fd2198, %fd2192;
	setp.neu.f64 	%p143, %fd2192, %fd2198;
	selp.f64 	%fd2200, 0dFFF8000000000000, %fd2197, %p143;
	selp.f64 	%fd6769, %fd2200, %fd2197, %p125;
	add.f64 	%fd2201, %fd2192, 0d4024000000000000;
	{
	.reg .b32 %temp; 
	mov.b64 	{%temp, %r474}, %fd2201;
	}
	and.b32  	%r475, %r474, 2146435072;
	setp.ne.s32 	%p144, %r475, 2146435072;
	@%p144 bra 	$L__BB0_97;
	setp.num.f64 	%p145, %fd2192, %fd2192;
	@%p145 bra 	$L__BB0_95;
	mov.f64 	%fd2203, 0d4024000000000000;
	add.rn.f64 	%fd6769, %fd2203, %fd2192;
	bra.uni 	$L__BB0_97;
$L__BB0_95:
	abs.f64 	%fd2202, %fd2192;
	setp.neu.f64 	%p146, %fd2202, 0d7FF0000000000000;
	@%p146 bra 	$L__BB0_97;
	setp.lt.s32 	%p147, %r29, 0;
	selp.b32 	%r476, 0, 2146435072, %p147;
	mov.b32 	%r477, 0;
	mov.b64 	%fd6769, {%r477, %r476};
$L__BB0_97:
	setp.eq.f64 	%p148, %fd2192, 0d0000000000000000;
	add.f64 	%fd2204, %fd6769, 0d3F40624DD2F1A9FC;
	selp.f64 	%fd2205, 0d3FF0020C49BA5E35, %fd2204, %p148;
	mov.f64 	%fd2206, 0d0000000000000000;
	sub.f64 	%fd2207, %fd2206, %fd145;
	mul.f64 	%fd2208, %fd2207, %fd2205;
	setp.ge.f64 	%p149, %fd6765, %fd19;
	selp.f64 	%fd2209, 0d3FF0000000000000, 0d0000000000000000, %p149;
	mul.f64 	%fd2210, %fd145, 0d3FA999999999999A;
	sub.f64 	%fd2211, %fd2210, %fd2209;
	sub.f64 	%fd2212, %fd2211, %fd2208;
	mul.f64 	%fd2213, %fd14, %fd2212;
	div.rn.f64 	%fd2214, %fd129, 0d4018000000000000;
	add.f64 	%fd2215, %fd6770, %fd2214;
	div.rn.f64 	%fd2216, %fd138, 0d4008000000000000;
	add.f64 	%fd2217, %fd2215, %fd2216;
	div.rn.f64 	%fd2218, %fd143, 0d4008000000000000;
	add.f64 	%fd2219, %fd2217, %fd2218;
	div.rn.f64 	%fd2220, %fd2213, 0d4018000000000000;
	add.f64 	%fd6770, %fd2219, %fd2220;
	add.s32 	%r1790, %r1790, 1;
	setp.ne.s32 	%p150, %r1790, %r20;
	@%p150 bra 	$L__BB0_77;
$L__BB0_98:
	setp.le.f64 	%p151, %fd91, 0d0000000000000000;
	setp.ge.f64 	%p152, %fd91, 0d405E000000000000;
	or.pred  	%p153, %p151, %p152;
	mov.f64 	%fd6772, 0d0000000000000000;
	@%p153 bra 	$L__BB0_103;
	sub.f64 	%fd2222, %fd5, %fd91;
	mul.f64 	%fd2223, %fd2222, %fd2222;
	mul.f64 	%fd153, %fd2223, 0dBFAC71C71C71C71C;
	fma.rn.f64 	%fd2224, %fd153, 0d3FF71547652B82FE, 0d4338000000000000;
	{
	.reg .b32 %temp; 
	mov.b64 	{%r31, %temp}, %fd2224;
	}
	mov.f64 	%fd2225, 0dC338000000000000;
	add.rn.f64 	%fd2226, %fd2224, %fd2225;
	fma.rn.f64 	%fd2227, %fd2226, 0dBFE62E42FEFA39EF, %fd153;
	fma.rn.f64 	%fd2228, %fd2226, 0dBC7ABC9E3B39803F, %fd2227;
	fma.rn.f64 	%fd2229, %fd2228, 0d3E5ADE1569CE2BDF, 0d3E928AF3FCA213EA;
	fma.rn.f64 	%fd2230, %fd2229, %fd2228, 0d3EC71DEE62401315;
	fma.rn.f64 	%fd2231, %fd2230, %fd2228, 0d3EFA01997C89EB71;
	fma.rn.f64 	%fd2232, %fd2231, %fd2228, 0d3F2A01A014761F65;
	fma.rn.f64 	%fd2233, %fd2232, %fd2228, 0d3F56C16C1852B7AF;
	fma.rn.f64 	%fd2234, %fd2233, %fd2228, 0d3F81111111122322;
	fma.rn.f64 	%fd2235, %fd2234, %fd2228, 0d3FA55555555502A1;
	fma.rn.f64 	%fd2236, %fd2235, %fd2228, 0d3FC5555555555511;
	fma.rn.f64 	%fd2237, %fd2236, %fd2228, 0d3FE000000000000B;
	fma.rn.f64 	%fd2238, %fd2237, %fd2228, 0d3FF0000000000000;
	fma.rn.f64 	%fd2239, %fd2238, %fd2228, 0d3FF0000000000000;
	{
	.reg .b32 %temp; 
	mov.b64 	{%r32, %temp}, %fd2239;
	}
	{
	.reg .b32 %temp; 
	mov.b64 	{%temp, %r33}, %fd2239;
	}
	shl.b32 	%r478, %r31, 20;
	add.s32 	%r479, %r478, %r33;
	mov.b64 	%fd6771, {%r32, %r479};
	{
	.reg .b32 %temp; 
	mov.b64 	{%temp, %r480}, %fd153;
	}
	mov.b32 	%f26, %r480;
	abs.f32 	%f2, %f26;
	setp.lt.f32 	%p154, %f2, 0f4086232B;
	@%p154 bra 	$L__BB0_102;
	setp.lt.f64 	%p155, %fd153, 0d0000000000000000;
	add.f64 	%fd2240, %fd153, 0d7FF0000000000000;
	selp.f64 	%fd6771, 0d0000000000000000, %fd2240, %p155;
	setp.geu.f32 	%p156, %f2, 0f40874800;
	@%p156 bra 	$L__BB0_102;
	shr.u32 	%r481, %r31, 31;
	add.s32 	%r482, %r31, %r481;
	shr.s32 	%r483, %r482, 1;
	shl.b32 	%r484, %r483, 20;
	add.s32 	%r485, %r33, %r484;
	mov.b64 	%fd2241, {%r32, %r485};
	sub.s32 	%r486, %r31, %r483;
	shl.b32 	%r487, %r486, 20;
	add.s32 	%r488, %r487, 1072693248;
	mov.b32 	%r489, 0;
	mov.b64 	%fd2242, {%r489, %r488};
	mul.f64 	%fd6771, %fd2242, %fd2241;
$L__BB0_102:
	mul.f64 	%fd6772, %fd6771, 0d3FC1058377E2CEE1;
$L__BB0_103:
	setp.lt.s32 	%p157, %r2, 0;
	mul.f64 	%fd2243, %fd18, %fd6772;
	mul.f64 	%fd160, %fd6770, %fd2243;
	add.f64 	%fd6745, %fd12, %fd6745;
	mov.f64 	%fd2244, 0d405E000000000000;
	sub.f64 	%fd162, %fd2244, %fd6745;
	mul.f64 	%fd2245, %fd162, %fd13;
	cvt.rmi.f64.f64 	%fd2246, %fd2245;
	cvt.rzi.s32.f64 	%r34, %fd2246;
	cvt.rn.f64.s32 	%fd2247, %r34;
	neg.f64 	%fd2248, %fd2247;
	mul.f64 	%fd2249, %fd14, %fd2248;
	sub.f64 	%fd163, %fd2249, %fd162;
	add.f64 	%fd2250, %fd6745, %fd162;
	fma.rn.f64 	%fd2251, %fd2250, 0d3FA374BC6A7EF9DB, 0dC0107AE147AE147B;
	{
	.reg .b32 %temp; 
	mov.b64 	{%temp, %r35}, %fd2251;
	}
	shr.u32 	%r490, %r35, 20;
	and.b32  	%r491, %r490, 2047;
	add.s32 	%r492, %r491, -1012;
	mov.b64 	%rd41, %fd2251;
	shl.b64 	%rd42, %rd41, %r492;
	setp.eq.s64 	%p158, %rd42, -9223372036854775808;
	{ // callseq 13, 0
	.param .b64 param0;
	st.param.f64 	[param0], %fd2251;
	.param .b64 retval0;
	call.uni (retval0), 
	__internal_accurate_pow, 
	(
	param0
	);
	ld.param.f64 	%fd2252, [retval0];
	} // callseq 13
	neg.f64 	%fd2254, %fd2252;
	selp.f64 	%fd2255, %fd2254, %fd2252, %p158;
	selp.f64 	%fd2256, %fd2255, %fd2252, %p157;
	cvt.rzi.f64.f64 	%fd2257, %fd2251;
	setp.neu.f64 	%p159, %fd2251, %fd2257;
	selp.f64 	%fd2259, 0dFFF8000000000000, %fd2256, %p159;
	selp.f64 	%fd6773, %fd2259, %fd2256, %p157;
	add.f64 	%fd2260, %fd2251, 0d4024000000000000;
	{
	.reg .b32 %temp; 
	mov.b64 	{%temp, %r493}, %fd2260;
	}
	and.b32  	%r494, %r493, 2146435072;
	setp.ne.s32 	%p160, %r494, 2146435072;
	@%p160 bra 	$L__BB0_108;
	setp.num.f64 	%p161, %fd2251, %fd2251;
	@%p161 bra 	$L__BB0_106;
	mov.f64 	%fd2262, 0d4024000000000000;
	add.rn.f64 	%fd6773, %fd2262, %fd2251;
	bra.uni 	$L__BB0_108;
$L__BB0_106:
	abs.f64 	%fd2261, %fd2251;
	setp.neu.f64 	%p162, %fd2261, 0d7FF0000000000000;
	@%p162 bra 	$L__BB0_108;
	setp.lt.s32 	%p163, %r35, 0;
	selp.b32 	%r495, 0, 2146435072, %p163;
	mov.b32 	%r496, 0;
	mov.b64 	%fd6773, {%r496, %r495};
$L__BB0_108:
	setp.lt.s32 	%p164, %r2, 0;
	setp.eq.f64 	%p165, %fd2251, 0d0000000000000000;
	add.f64 	%fd2263, %fd6773, 0d3F40624DD2F1A9FC;
	mul.f64 	%fd2264, %fd2263, 0d0000000000000000;
	selp.f64 	%fd2265, 0d0000000000000000, %fd2264, %p165;
	setp.ge.f64 	%p166, %fd162, %fd19;
	selp.f64 	%fd2266, 0dBFF0000000000000, 0d0000000000000000, %p166;
	sub.f64 	%fd2267, %fd2266, %fd2265;
	mul.f64 	%fd169, %fd163, %fd2267;
	fma.rn.f64 	%fd170, %fd163, 0d3FE0000000000000, %fd162;
	fma.rn.f64 	%fd171, %fd169, 0d3FE0000000000000, 0d0000000000000000;
	add.f64 	%fd2268, %fd6745, %fd170;
	fma.rn.f64 	%fd2269, %fd2268, 0d3FA374BC6A7EF9DB, 0dC0107AE147AE147B;
	{
	.reg .b32 %temp; 
	mov.b64 	{%temp, %r36}, %fd2269;
	}
	shr.u32 	%r497, %r36, 20;
	and.b32  	%r498, %r497, 2047;
	add.s32 	%r499, %r498, -1012;
	mov.b64 	%rd44, %fd2269;
	shl.b64 	%rd45, %rd44, %r499;
	setp.eq.s64 	%p167, %rd45, -9223372036854775808;
	{ // callseq 14, 0
	.param .b64 param0;
	st.param.f64 	[param0], %fd2269;
	.param .b64 retval0;
	call.uni (retval0), 
	__internal_accurate_pow, 
	(
	param0
	);
	ld.param.f64 	%fd2270, [retval0];
	} // callseq 14
	neg.f64 	%fd2272, %fd2270;
	selp.f64 	%fd2273, %fd2272, %fd2270, %p167;
	selp.f64 	%fd2274, %fd2273, %fd2270, %p164;
	cvt.rzi.f64.f64 	%fd2275, %fd2269;
	setp.neu.f64 	%p168, %fd2269, %fd2275;
	selp.f64 	%fd2277, 0dFFF8000000000000, %fd2274, %p168;
	selp.f64 	%fd6775, %fd2277, %fd2274, %p164;
	add.f64 	%fd2278, %fd2269, 0d4024000000000000;
	{
	.reg .b32 %temp; 
	mov.b64 	{%temp, %r500}, %fd2278;
	}
	and.b32  	%r37, %r500, 2146435072;
	setp.ne.s32 	%p169, %r37, 2146435072;
	mov.f64 	%fd6774, %fd6775;
	@%p169 bra 	$L__BB0_113;
	setp.num.f64 	%p170, %fd2269, %fd2269;
	@%p170 bra 	$L__BB0_111;
	mov.f64 	%fd2280, 0d4024000000000000;
	add.rn.f64 	%fd6774, %fd2280, %fd2269;
	bra.uni 	$L__BB0_113;
$L__BB0_111:
	abs.f64 	%fd2279, %fd2269;
	setp.neu.f64 	%p171, %fd2279, 0d7FF0000000000000;
	mov.f64 	%fd6774, %fd6775;
	@%p171 bra 	$L__BB0_113;
	setp.lt.s32 	%p172, %r36, 0;
	selp.b32 	%r501, 0, 2146435072, %p172;
	mov.b32 	%r502, 0;
	mov.b64 	%fd6774, {%r502, %r501};
$L__BB0_113:
	setp.ge.f64 	%p173, %fd170, %fd19;
	selp.f64 	%fd177, 0d3FF0000000000000, 0d0000000000000000, %p173;
	setp.eq.f64 	%p175, %fd2269, 0d0000000000000000;
	add.f64 	%fd2281, %fd6774, 0d3F40624DD2F1A9FC;
	selp.f64 	%fd2282, 0d3FF0020C49BA5E35, %fd2281, %p175;
	mov.f64 	%fd2283, 0d0000000000000000;
	sub.f64 	%fd2284, %fd2283, %fd171;
	mul.f64 	%fd2285, %fd2284, %fd2282;
	mul.f64 	%fd2286, %fd171, 0d3FA999999999999A;
	sub.f64 	%fd2287, %fd2286, %fd177;
	sub.f64 	%fd2288, %fd2287, %fd2285;
	mul.f64 	%fd178, %fd163, %fd2288;
	fma.rn.f64 	%fd179, %fd178, 0d3FE0000000000000, 0d0000000000000000;
	@%p169 bra 	$L__BB0_118;
	setp.num.f64 	%p176, %fd2269, %fd2269;
	@%p176 bra 	$L__BB0_116;
	mov.f64 	%fd2290, 0d4024000000000000;
	add.rn.f64 	%fd6775, %fd2290, %fd2269;
	bra.uni 	$L__BB0_118;
$L__BB0_116:
	abs.f64 	%fd2289, %fd2269;
	setp.neu.f64 	%p177, %fd2289, 0d7FF0000000000000;
	@%p177 bra 	$L__BB0_118;
	setp.lt.s32 	%p178, %r36, 0;
	selp.b32 	%r503, 0, 2146435072, %p178;
	mov.b32 	%r504, 0;
	mov.b64 	%fd6775, {%r504, %r503};
$L__BB0_118:
	add.f64 	%fd2291, %fd6775, 0d3F40624DD2F1A9FC;
	selp.f64 	%fd2292, 0d3FF0020C49BA5E35, %fd2291, %p175;
	mov.f64 	%fd2293, 0d0000000000000000;
	sub.f64 	%fd2294, %fd2293, %fd179;
	mul.f64 	%fd2295, %fd2294, %fd2292;
	mul.f64 	%fd2296, %fd179, 0d3FA999999999999A;
	sub.f64 	%fd2297, %fd2296, %fd177;
	sub.f64 	%fd2298, %fd2297, %fd2295;
	mul.f64 	%fd183, %fd163, %fd2298;
	add.f64 	%fd6778, %fd162, %fd163;
	add.f64 	%fd185, %fd183, 0d0000000000000000;
	add.f64 	%fd2299, %fd6745, %fd6778;
	fma.rn.f64 	%fd2300, %fd2299, 0d3FA374BC6A7EF9DB, 0dC0107AE147AE147B;
	{
	.reg .b32 %temp; 
	mov.b64 	{%temp, %r38}, %fd2300;
	}
	shr.u32 	%r505, %r38, 20;
	and.b32  	%r506, %r505, 2047;
	add.s32 	%r507, %r506, -1012;
	mov.b64 	%rd47, %fd2300;
	shl.b64 	%rd48, %rd47, %r507;
	setp.eq.s64 	%p181, %rd48, -9223372036854775808;
	{ // callseq 15, 0
	.param .b64 param0;
	st.param.f64 	[param0], %fd2300;
	.param .b64 retval0;
	call.uni (retval0), 
	__internal_accurate_pow, 
	(
	param0
	);
	ld.param.f64 	%fd2301, [retval0];
	} // callseq 15
	neg.f64 	%fd2303, %fd2301;
	selp.f64 	%fd2304, %fd2303, %fd2301, %p181;
	selp.f64 	%fd2305, %fd2304, %fd2301, %p164;
	cvt.rzi.f64.f64 	%fd2306, %fd2300;
	setp.neu.f64 	%p182, %fd2300, %fd2306;
	selp.f64 	%fd2308, 0dFFF8000000000000, %fd2305, %p182;
	selp.f64 	%fd6776, %fd2308, %fd2305, %p164;
	add.f64 	%fd2309, %fd2300, 0d4024000000000000;
	{
	.reg .b32 %temp; 
	mov.b64 	{%temp, %r508}, %fd2309;
	}
	and.b32  	%r509, %r508, 2146435072;
	setp.ne.s32 	%p183, %r509, 2146435072;
	@%p183 bra 	$L__BB0_123;
	setp.num.f64 	%p184, %fd2300, %fd2300;
	@%p184 bra 	$L__BB0_121;
	mov.f64 	%fd2311, 0d4024000000000000;
	add.rn.f64 	%fd6776, %fd2311, %fd2300;
	bra.uni 	$L__BB0_123;
$L__BB0_121:
	abs.f64 	%fd2310, %fd2300;
	setp.neu.f64 	%p185, %fd2310, 0d7FF0000000000000;
	@%p185 bra 	$L__BB0_123;
	setp.lt.s32 	%p186, %r38, 0;
	selp.b32 	%r510, 0, 2146435072, %p186;
	mov.b32 	%r511, 0;
	mov.b64 	%fd6776, {%r511, %r510};
$L__BB0_123:
	setp.eq.f64 	%p187, %fd2300, 0d0000000000000000;
	add.f64 	%fd2312, %fd6776, 0d3F40624DD2F1A9FC;
	selp.f64 	%fd2313, 0d3FF0020C49BA5E35, %fd2312, %p187;
	mov.f64 	%fd2314, 0d0000000000000000;
	sub.f64 	%fd2315, %fd2314, %fd185;
	mul.f64 	%fd2316, %fd2315, %fd2313;
	setp.ge.f64 	%p188, %fd6778, %fd19;
	selp.f64 	%fd2317, 0d3FF0000000000000, 0d0000000000000000, %p188;
	mul.f64 	%fd2318, %fd185, 0d3FA999999999999A;
	sub.f64 	%fd2319, %fd2318, %fd2317;
	sub.f64 	%fd2320, %fd2319, %fd2316;
	mul.f64 	%fd2321, %fd163, %fd2320;
	div.rn.f64 	%fd2322, %fd169, 0d4018000000000000;
	add.f64 	%fd2323, %fd2322, 0d0000000000000000;
	div.rn.f64 	%fd2324, %fd178, 0d4008000000000000;
	add.f64 	%fd2325, %fd2323, %fd2324;
	div.rn.f64 	%fd2326, %fd183, 0d4008000000000000;
	add.f64 	%fd2327, %fd2325, %fd2326;
	div.rn.f64 	%fd2328, %fd2321, 0d4018000000000000;
	add.f64 	%fd6783, %fd2327, %fd2328;
	setp.lt.s32 	%p189, %r34, 1;
	@%p189 bra 	$L__BB0_146;
	mov.b32 	%r1791, 0;
$L__BB0_125:
	setp.lt.s32 	%p190, %r2, 0;
	add.f64 	%fd2329, %fd6745, %fd6778;
	fma.rn.f64 	%fd2330, %fd2329, 0d3FA374BC6A7EF9DB, 0dC0107AE147AE147B;
	{
	.reg .b32 %temp; 
	mov.b64 	{%temp, %r40}, %fd2330;
	}
	shr.u32 	%r513, %r40, 20;
	and.b32  	%r514, %r513, 2047;
	add.s32 	%r515, %r514, -1012;
	mov.b64 	%rd50, %fd2330;
	shl.b64 	%rd51, %rd50, %r515;
	setp.eq.s64 	%p191, %rd51, -9223372036854775808;
	{ // callseq 16, 0
	.param .b64 param0;
	st.param.f64 	[param0], %fd2330;
	.param .b64 retval0;
	call.uni (retval0), 
	__internal_accurate_pow, 
	(
	param0
	);
	ld.param.f64 	%fd2331, [retval0];
	} // callseq 16
	neg.f64 	%fd2333, %fd2331;
	selp.f64 	%fd2334, %fd2333, %fd2331, %p191;
	selp.f64 	%fd2335, %fd2334, %fd2331, %p190;
	cvt.rzi.f64.f64 	%fd2336, %fd2330;
	setp.neu.f64 	%p192, %fd2330, %fd2336;
	selp.f64 	%fd2338, 0dFFF8000000000000, %fd2335, %p192;
	selp.f64 	%fd6779, %fd2338, %fd2335, %p190;
	add.f64 	%fd2339, %fd2330, 0d4024000000000000;
	{
	.reg .b32 %temp; 
	mov.b64 	{%temp, %r516}, %fd2339;
	}
	and.b32  	%r517, %r516, 2146435072;
	setp.ne.s32 	%p193, %r517, 2146435072;
	@%p193 bra 	$L__BB0_130;
	setp.num.f64 	%p194, %fd2330, %fd2330;
	@%p194 bra 	$L__BB0_128;
	mov.f64 	%fd2341, 0d4024000000000000;
	add.rn.f64 	%fd6779, %fd2341, %fd2330;
	bra.uni 	$L__BB0_130;
$L__BB0_128:
	abs.f64 	%fd2340, %fd2330;
	setp.neu.f64 	%p195, %fd2340, 0d7FF0000000000000;
	@%p195 bra 	$L__BB0_130;
	setp.lt.s32 	%p196, %r40, 0;
	selp.b32 	%r518, 0, 2146435072, %p196;
	mov.b32 	%r519, 0;
	mov.b64 	%fd6779, {%r519, %r518};
$L__BB0_130:
	setp.lt.s32 	%p197, %r2, 0;
	setp.eq.f64 	%p198, %fd2330, 0d0000000000000000;
	add.f64 	%fd2342, %fd6779, 0d3F40624DD2F1A9FC;
	selp.f64 	%fd2343, 0d3FF0020C49BA5E35, %fd2342, %p198;
	mov.f64 	%fd2344, 0d0000000000000000;
	sub.f64 	%fd2345, %fd2344, %fd6783;
	mul.f64 	%fd2346, %fd2345, %fd2343;
	setp.ge.f64 	%p199, %fd6778, %fd19;
	selp.f64 	%fd2347, 0d3FF0000000000000, 0d0000000000000000, %p199;
	mul.f64 	%fd2348, %fd6783, 0d3FA999999999999A;
	sub.f64 	%fd2349, %fd2348, %fd2347;
	sub.f64 	%fd2350, %fd2349, %fd2346;
	mul.f64 	%fd199, %fd14, %fd2350;
	add.f64 	%fd200, %fd15, %fd6778;
	fma.rn.f64 	%fd201, %fd199, 0d3FE0000000000000, %fd6783;
	add.f64 	%fd2351, %fd6745, %fd200;
	fma.rn.f64 	%fd2352, %fd2351, 0d3FA374BC6A7EF9DB, 0dC0107AE147AE147B;
	{
	.reg .b32 %temp; 
	mov.b64 	{%temp, %r41}, %fd2352;
	}
	shr.u32 	%r520, %r41, 20;
	and.b32  	%r521, %r520, 2047;
	add.s32 	%r522, %r521, -1012;
	mov.b64 	%rd53, %fd2352;
	shl.b64 	%rd54, %rd53, %r522;
	setp.eq.s64 	%p200, %rd54, -9223372036854775808;
	{ // callseq 17, 0
	.param .b64 param0;
	st.param.f64 	[param0], %fd2352;
	.param .b64 retval0;
	call.uni (retval0), 
	__internal_accurate_pow, 
	(
	param0
	);
	ld.param.f64 	%fd2353, [retval0];
	} // callseq 17
	neg.f64 	%fd2355, %fd2353;
	selp.f64 	%fd2356, %fd2355, %fd2353, %p200;
	selp.f64 	%fd2357, %fd2356, %fd2353, %p197;
	cvt.rzi.f64.f64 	%fd2358, %fd2352;
	setp.neu.f64 	%p201, %fd2352, %fd2358;
	selp.f64 	%fd2360, 0dFFF8000000000000, %fd2357, %p201;
	selp.f64 	%fd6781, %fd2360, %fd2357, %p197;
	add.f64 	%fd2361, %fd2352, 0d4024000000000000;
	{
	.reg .b32 %temp; 
	mov.b64 	{%temp, %r523}, %fd2361;
	}
	and.b32  	%r42, %r523, 2146435072;
	setp.ne.s32 	%p202, %r42, 2146435072;
	mov.f64 	%fd6780, %fd6781;
	@%p202 bra 	$L__BB0_135;
	setp.num.f64 	%p203, %fd2352, %fd2352;
	@%p203 bra 	$L__BB0_133;
	mov.f64 	%fd2363, 0d4024000000000000;
	add.rn.f64 	%fd6780, %fd2363, %fd2352;
	bra.uni 	$L__BB0_135;
$L__BB0_133:
	abs.f64 	%fd2362, %fd2352;
	setp.neu.f64 	%p204, %fd2362, 0d7FF0000000000000;
	mov.f64 	%fd6780, %fd6781;
	@%p204 bra 	$L__BB0_135;
	setp.lt.s32 	%p205, %r41, 0;
	selp.b32 	%r524, 0, 2146435072, %p205;
	mov.b32 	%r525, 0;
	mov.b64 	%fd6780, {%r525, %r524};
$L__BB0_135:
	setp.ge.f64 	%p206, %fd200, %fd19;
	selp.f64 	%fd207, 0d3FF0000000000000, 0d0000000000000000, %p206;
	setp.eq.f64 	%p208, %fd2352, 0d0000000000000000;
	add.f64 	%fd2364, %fd6780, 0d3F40624DD2F1A9FC;
	selp.f64 	%fd2365, 0d3FF0020C49BA5E35, %fd2364, %p208;
	mov.f64 	%fd2366, 0d0000000000000000;
	sub.f64 	%fd2367, %fd2366, %fd201;
	mul.f64 	%fd2368, %fd2367, %fd2365;
	mul.f64 	%fd2369, %fd201, 0d3FA999999999999A;
	sub.f64 	%fd2370, %fd2369, %fd207;
	sub.f64 	%fd2371, %fd2370, %fd2368;
	mul.f64 	%fd208, %fd14, %fd2371;
	fma.rn.f64 	%fd209, %fd208, 0d3FE0000000000000, %fd6783;
	@%p202 bra 	$L__BB0_140;
	setp.num.f64 	%p209, %fd2352, %fd2352;
	@%p209 bra 	$L__BB0_138;
	mov.f64 	%fd2373, 0d4024000000000000;
	add.rn.f64 	%fd6781, %fd2373, %fd2352;
	bra.uni 	$L__BB0_140;
$L__BB0_138:
	abs.f64 	%fd2372, %fd2352;
	setp.neu.f64 	%p210, %fd2372, 0d7FF0000000000000;
	@%p210 bra 	$L__BB0_140;
	setp.lt.s32 	%p211, %r41, 0;
	selp.b32 	%r526, 0, 2146435072, %p211;
	mov.b32 	%r527, 0;
	mov.b64 	%fd6781, {%r527, %r526};
$L__BB0_140:
	add.f64 	%fd2374, %fd6781, 0d3F40624DD2F1A9FC;
	selp.f64 	%fd2375, 0d3FF0020C49BA5E35, %fd2374, %p208;
	mov.f64 	%fd2376, 0d0000000000000000;
	sub.f64 	%fd2377, %fd2376, %fd209;
	mul.f64 	%fd2378, %fd2377, %fd2375;
	mul.f64 	%fd2379, %fd209, 0d3FA999999999999A;
	sub.f64 	%fd2380, %fd2379, %fd207;
	sub.f64 	%fd2381, %fd2380, %fd2378;
	mul.f64 	%fd213, %fd14, %fd2381;
	add.f64 	%fd6778, %fd14, %fd6778;
	add.f64 	%fd215, %fd6783, %fd213;
	add.f64 	%fd2382, %fd6745, %fd6778;
	fma.rn.f64 	%fd2383, %fd2382, 0d3FA374BC6A7EF9DB, 0dC0107AE147AE147B;
	{
	.reg .b32 %temp; 
	mov.b64 	{%temp, %r43}, %fd2383;
	}
	shr.u32 	%r528, %r43, 20;
	and.b32  	%r529, %r528, 2047;
	add.s32 	%r530, %r529, -1012;
	mov.b64 	%rd56, %fd2383;
	shl.b64 	%rd57, %rd56, %r530;
	setp.eq.s64 	%p214, %rd57, -9223372036854775808;
	{ // callseq 18, 0
	.param .b64 param0;
	st.param.f64 	[param0], %fd2383;
	.param .b64 retval0;
	call.uni (retval0), 
	__internal_accurate_pow, 
	(
	param0
	);
	ld.param.f64 	%fd2384, [retval0];
	} // callseq 18
	neg.f64 	%fd2386, %fd2384;
	selp.f64 	%fd2387, %fd2386, %fd2384, %p214;
	selp.f64 	%fd2388, %fd2387, %fd2384, %p197;
	cvt.rzi.f64.f64 	%fd2389, %fd2383;
	setp.neu.f64 	%p215, %fd2383, %fd2389;
	selp.f64 	%fd2391, 0dFFF8000000000000, %fd2388, %p215;
	selp.f64 	%fd6782, %fd2391, %fd2388, %p197;
	add.f64 	%fd2392, %fd2383, 0d4024000000000000;
	{
	.reg .b32 %temp; 
	mov.b64 	{%temp, %r531}, %fd2392;
	}
	and.b32  	%r532, %r531, 2146435072;
	setp.ne.s32 	%p216, %r532, 2146435072;
	@%p216 bra 	$L__BB0_145;
	setp.num.f64 	%p217, %fd2383, %fd2383;
	@%p217 bra 	$L__BB0_143;
	mov.f64 	%fd2394, 0d4024000000000000;
	add.rn.f64 	%fd6782, %fd2394, %fd2383;
	bra.uni 	$L__BB0_145;
$L__BB0_143:
	abs.f64 	%fd2393, %fd2383;
	setp.neu.f64 	%p218, %fd2393, 0d7FF0000000000000;
	@%p218 bra 	$L__BB0_145;
	setp.lt.s32 	%p219, %r43, 0;
	selp.b32 	%r533, 0, 2146435072, %p219;
	mov.b32 	%r534, 0;
	mov.b64 	%fd6782, {%r534, %r533};
$L__BB0_145:
	setp.eq.f64 	%p220, %fd2383, 0d0000000000000000;
	add.f64 	%fd2395, %fd6782, 0d3F40624DD2F1A9FC;
	selp.f64 	%fd2396, 0d3FF0020C49BA5E35, %fd2395, %p220;
	mov.f64 	%fd2397, 0d0000000000000000;
	sub.f64 	%fd2398, %fd2397, %fd215;
	mul.f64 	%fd2399, %fd2398, %fd2396;
	setp.ge.f64 	%p221, %fd6778, %fd19;
	selp.f64 	%fd2400, 0d3FF0000000000000, 0d0000000000000000, %p221;
	mul.f64 	%fd2401, %fd215, 0d3FA999999999999A;
	sub.f64 	%fd2402, %fd2401, %fd2400;
	sub.f64 	%fd2403, %fd2402, %fd2399;
	mul.f64 	%fd2404, %fd14, %fd2403;
	div.rn.f64 	%fd2405, %fd199, 0d4018000000000000;
	add.f64 	%fd2406, %fd6783, %fd2405;
	div.rn.f64 	%fd2407, %fd208, 0d4008000000000000;
	add.f64 	%fd2408, %fd2406, %fd2407;
	div.rn.f64 	%fd2409, %fd213, 0d4008000000000000;
	add.f64 	%fd2410, %fd2408, %fd2409;
	div.rn.f64 	%fd2411, %fd2404, 0d4018000000000000;
	add.f64 	%fd6783, %fd2410, %fd2411;
	add.s32 	%r1791, %r1791, 1;
	setp.ne.s32 	%p222, %r1791, %r34;
	@%p222 bra 	$L__BB0_125;
$L__BB0_146:
	setp.le.f64 	%p223, %fd6745, 0d0000000000000000;
	setp.ge.f64 	%p224, %fd6745, 0d405E000000000000;
	or.pred  	%p225, %p223, %p224;
	mov.f64 	%fd6785, 0d0000000000000000;
	@%p225 bra 	$L__BB0_151;
	sub.f64 	%fd2413, %fd5, %fd6745;
	mul.f64 	%fd2414, %fd2413, %fd2413;
	mul.f64 	%fd223, %fd2414, 0dBFAC71C71C71C71C;
	fma.rn.f64 	%fd2415, %fd223, 0d3FF71547652B82FE, 0d4338000000000000;
	{
	.reg .b32 %temp; 
	mov.b64 	{%r45, %temp}, %fd2415;
	}
	mov.f64 	%fd2416, 0dC338000000000000;
	add.rn.f64 	%fd2417, %fd2415, %fd2416;
	fma.rn.f64 	%fd2418, %fd2417, 0dBFE62E42FEFA39EF, %fd223;
	fma.rn.f64 	%fd2419, %fd2417, 0dBC7ABC9E3B39803F, %fd2418;
	fma.rn.f64 	%fd2420, %fd2419, 0d3E5ADE1569CE2BDF, 0d3E928AF3FCA213EA;
	fma.rn.f64 	%fd2421, %fd2420, %fd2419, 0d3EC71DEE62401315;
	fma.rn.f64 	%fd2422, %fd2421, %fd2419, 0d3EFA01997C89EB71;
	fma.rn.f64 	%fd2423, %fd2422, %fd2419, 0d3F2A01A014761F65;
	fma.rn.f64 	%fd2424, %fd2423, %fd2419, 0d3F56C16C1852B7AF;
	fma.rn.f64 	%fd2425, %fd2424, %fd2419, 0d3F81111111122322;
	fma.rn.f64 	%fd2426, %fd2425, %fd2419, 0d3FA55555555502A1;
	fma.rn.f64 	%fd2427, %fd2426, %fd2419, 0d3FC5555555555511;
	fma.rn.f64 	%fd2428, %fd2427, %fd2419, 0d3FE000000000000B;
	fma.rn.f64 	%fd2429, %fd2428, %fd2419, 0d3FF0000000000000;
	fma.rn.f64 	%fd2430, %fd2429, %fd2419, 0d3FF0000000000000;
	{
	.reg .b32 %temp; 
	mov.b64 	{%r46, %temp}, %fd2430;
	}
	{
	.reg .b32 %temp; 
	mov.b64 	{%temp, %r47}, %fd2430;
	}
	shl.b32 	%r535, %r45, 20;
	add.s32 	%r536, %r535, %r47;
	mov.b64 	%fd6784, {%r46, %r536};
	{
	.reg .b32 %temp; 
	mov.b64 	{%temp, %r537}, %fd223;
	}
	mov.b32 	%f27, %r537;
	abs.f32 	%f3, %f27;
	setp.lt.f32 	%p226, %f3, 0f4086232B;
	@%p226 bra 	$L__BB0_150;
	setp.lt.f64 	%p227, %fd223, 0d0000000000000000;
	add.f64 	%fd2431, %fd223, 0d7FF0000000000000;
	selp.f64 	%fd6784, 0d0000000000000000, %fd2431, %p227;
	setp.geu.f32 	%p228, %f3, 0f40874800;
	@%p228 bra 	$L__BB0_150;
	shr.u32 	%r538, %r45, 31;
	add.s32 	%r539, %r45, %r538;
	shr.s32 	%r540, %r539, 1;
	shl.b32 	%r541, %r540, 20;
	add.s32 	%r542, %r47, %r541;
	mov.b64 	%fd2432, {%r46, %r542};
	sub.s32 	%r543, %r45, %r540;
	shl.b32 	%r544, %r543, 20;
	add.s32 	%r545, %r544, 1072693248;
	mov.b32 	%r546, 0;
	mov.b64 	%fd2433, {%r546, %r545};
	mul.f64 	%fd6784, %fd2433, %fd2432;
$L__BB0_150:
	mul.f64 	%fd6785, %fd6784, 0d3FC1058377E2CEE1;
$L__BB0_151:
	mul.f64 	%fd2434, %fd16, %fd6785;
	mul.f64 	%fd2435, %fd6783, %fd2434;
	mul.f64 	%fd2436, %fd12, %fd2435;
	mul.f64 	%fd2437, %fd12, %fd90;
	div.rn.f64 	%fd2438, %fd2437, 0d4018000000000000;
	sub.f64 	%fd2439, %fd6786, %fd2438;
	mul.f64 	%fd2440, %fd12, %fd160;
	div.rn.f64 	%fd2441, %fd2440, 0d4008000000000000;
	add.f64 	%fd2442, %fd2439, %fd2441;
	add.f64 	%fd2443, %fd2441, %fd2442;
	div.rn.f64 	%fd2444, %fd2436, 0d4018000000000000;
	sub.f64 	%fd6786, %fd2443, %fd2444;
	add.s32 	%r1788, %r1788, 1;
	setp.ne.s32 	%p229, %r1788, %r4;
	@%p229 bra 	$L__BB0_7;
$L__BB0_152:
	setp.lt.s32 	%p230, %r2, 0;
	mul.f64 	%fd2445, %fd11, %fd6786;
	mov.f64 	%fd2446, 0d0000000000000000;
	sub.f64 	%fd2447, %fd2446, %fd2445;
	mul.f64 	%fd232, %fd4, %fd2447;
	fma.rn.f64 	%fd2448, %fd4, 0d3FE0000000000000, %fd3;
	fma.rn.f64 	%fd233, %fd232, 0d3FE0000000000000, 0d0000000000000000;
	add.f64 	%fd234, %fd2448, %fd6872;
	fma.rn.f64 	%fd2449, %fd234, 0d3FA374BC6A7EF9DB, 0dC01116872B020C4A;
	{
	.reg .b32 %temp; 
	mov.b64 	{%temp, %r49}, %fd2449;
	}
	shr.u32 	%r547, %r49, 20;
	and.b32  	%r548, %r547, 2047;
	add.s32 	%r549, %r548, -1012;
	mov.b64 	%rd59, %fd2449;
	shl.b64 	%rd60, %rd59, %r549;
	setp.eq.s64 	%p231, %rd60, -9223372036854775808;
	{ // callseq 19, 0
	.param .b64 param0;
	st.param.f64 	[param0], %fd2449;
	.param .b64 retval0;
	call.uni (retval0), 
	__internal_accurate_pow, 
	(
	param0
	);
	ld.param.f64 	%fd2450, [retval0];
	} // callseq 19
	neg.f64 	%fd2452, %fd2450;
	selp.f64 	%fd2453, %fd2452, %fd2450, %p231;
	selp.f64 	%fd2454, %fd2453, %fd2450, %p230;
	cvt.rzi.f64.f64 	%fd2455, %fd2449;
	setp.neu.f64 	%p232, %fd2449, %fd2455;
	selp.f64 	%fd2457, 0dFFF8000000000000, %fd2454, %p232;
	selp.f64 	%fd6830, %fd2457, %fd2454, %p230;
	add.f64 	%fd2458, %fd2449, 0d4024000000000000;
	{
	.reg .b32 %temp; 
	mov.b64 	{%temp, %r550}, %fd2458;
	}
	and.b32  	%r50, %r550, 2146435072;
	setp.ne.s32 	%p233, %r50, 2146435072;
	mov.f64 	%fd6787, %fd6830;
	@%p233 bra 	$L__BB0_157;
	setp.num.f64 	%p234, %fd2449, %fd2449;
	@%p234 bra 	$L__BB0_155;
	mov.f64 	%fd2460, 0d4024000000000000;
	add.rn.f64 	%fd6787, %fd2460, %fd2449;
	bra.uni 	$L__BB0_157;
$L__BB0_155:
	abs.f64 	%fd2459, %fd2449;
	setp.neu.f64 	%p235, %fd2459, 0d7FF0000000000000;
	mov.f64 	%fd6787, %fd6830;
	@%p235 bra 	$L__BB0_157;
	setp.lt.s32 	%p236, %r49, 0;
	selp.b32 	%r551, 0, 2146435072, %p236;
	mov.b32 	%r552, 0;
	mov.b64 	%fd6787, {%r552, %r551};
$L__BB0_157:
	setp.lt.s32 	%p237, %r4, 1;
	mov.f64 	%fd6829, 0d0000000000000000;
	@%p237 bra 	$L__BB0_304;
	ld.const.f64 	%fd2464, [constData+8];
	ld.const.f64 	%fd2465, [constData+16];
	setp.lt.f64 	%p238, %fd234, %fd2464;
	setp.le.f64 	%p239, %fd2464, %fd234;
	add.f64 	%fd2466, %fd2464, %fd2465;
	setp.lt.f64 	%p240, %fd234, %fd2466;
	sub.f64 	%fd2468, %fd2466, %fd234;
	selp.f64 	%fd2469, %fd2468, 0d0000000000000000, %p240;
	selp.f64 	%fd2470, %fd2469, 0d0000000000000000, %p239;
	ld.const.f64 	%fd240, [constData+40];
	rcp.rn.f64 	%fd2471, %fd240;
	neg.f64 	%fd241, %fd2471;
	mul.f64 	%fd242, %fd241, 0d3FE0000000000000;
	mov.f64 	%fd2472, 0d402E000000000000;
	sub.f64 	%fd2473, %fd2472, %fd234;
	add.f64 	%fd2474, %fd234, 0dC05E000000000000;
	mul.f64 	%fd2475, %fd2473, %fd2474;
	max.f64 	%fd2476, %fd2475, 0d0000000000000000;
	div.rn.f64 	%fd243, %fd2476, 0d40A7ED0000000000;
	mul.f64 	%fd244, %fd12, 0d3FE0000000000000;
	div.rn.f64 	%fd245, %fd2476, 0dC0A7ED0000000000;
	selp.f64 	%fd246, %fd2465, %fd2470, %p238;
	mov.f64 	%fd6829, 0d0000000000000000;
	mov.b32 	%r1792, 0;
	mov.f64 	%fd6788, 0d405E000000000000;
$L__BB0_159:
	setp.lt.s32 	%p241, %r2, 0;
	mov.f64 	%fd2477, 0d405E000000000000;
	sub.f64 	%fd249, %fd2477, %fd6788;
	mul.f64 	%fd2478, %fd249, %fd240;
	cvt.rmi.f64.f64 	%fd2479, %fd2478;
	cvt.rzi.s32.f64 	%r52, %fd2479;
	cvt.rn.f64.s32 	%fd2480, %r52;
	neg.f64 	%fd2481, %fd2480;
	mul.f64 	%fd2482, %fd241, %fd2481;
	sub.f64 	%fd250, %fd2482, %fd249;
	add.f64 	%fd2483, %fd6788, %fd249;
	fma.rn.f64 	%fd2484, %fd2483, 0d3FA374BC6A7EF9DB, 0dC0107AE147AE147B;
	{
	.reg .b32 %temp; 
	mov.b64 	{%temp, %r53}, %fd2484;
	}
	shr.u32 	%r554, %r53, 20;
	and.b32  	%r555, %r554, 2047;
	add.s32 	%r556, %r555, -1012;
	mov.b64 	%rd62, %fd2484;
	shl.b64 	%rd63, %rd62, %r556;
	setp.eq.s64 	%p242, %rd63, -9223372036854775808;
	{ // callseq 20, 0
	.param .b64 param0;
	st.param.f64 	[param0], %fd2484;
	.param .b64 retval0;
	call.uni (retval0), 
	__internal_accurate_pow, 
	(
	param0
	);
	ld.param.f64 	%fd2485, [retval0];
	} // callseq 20
	neg.f64 	%fd2487, %fd2485;
	selp.f64 	%fd2488, %fd2487, %fd2485, %p242;
	selp.f64 	%fd2489, %fd2488, %fd2485, %p241;
	cvt.rzi.f64.f64 	%fd2490, %fd2484;
	setp.neu.f64 	%p243, %fd2484, %fd2490;
	selp.f64 	%fd2492, 0dFFF8000000000000, %fd2489, %p243;
	selp.f64 	%fd6790, %fd2492, %fd2489, %p241;
	add.f64 	%fd2493, %fd2484, 0d4024000000000000;
	{
	.reg .b32 %temp; 
	mov.b64 	{%temp, %r557}, %fd2493;
	}
	and.b32  	%r558, %r557, 2146435072;
	setp.ne.s32 	%p244, %r558, 2146435072;
	@%p244 bra 	$L__BB0_164;
	setp.num.f64 	%p245, %fd2484, %fd2484;
	@%p245 bra 	$L__BB0_162;
	mov.f64 	%fd2495, 0d4024000000000000;
	add.rn.f64 	%fd6790, %fd2495, %fd2484;
	bra.uni 	$L__BB0_164;
$L__BB0_162:
	abs.f64 	%fd2494, %fd2484;
	setp.neu.f64 	%p246, %fd2494, 0d7FF0000000000000;
	@%p246 bra 	$L__BB0_164;
	setp.lt.s32 	%p247, %r53, 0;
	selp.b32 	%r559, 0, 2146435072, %p247;
	mov.b32 	%r560, 0;
	mov.b64 	%fd6790, {%r560, %r559};
$L__BB0_164:
	setp.eq.f64 	%p249, %fd2484, 0d0000000000000000;
	add.f64 	%fd2496, %fd6790, 0d3F40624DD2F1A9FC;
	mul.f64 	%fd2497, %fd2496, 0d0000000000000000;
	selp.f64 	%fd2498, 0d0000000000000000, %fd2497, %p249;
	setp.ge.f64 	%p250, %fd249, %fd246;
	selp.f64 	%fd2499, 0dBFF0000000000000, 0d0000000000000000, %p250;
	sub.f64 	%fd2500, %fd2499, %fd2498;
	mul.f64 	%fd256, %fd250, %fd2500;
	fma.rn.f64 	%fd257, %fd250, 0d3FE0000000000000, %fd249;
	fma.rn.f64 	%fd258, %fd256, 0d3FE0000000000000, 0d0000000000000000;
	add.f64 	%fd2501, %fd6788, %fd257;
	fma.rn.f64 	%fd2502, %fd2501, 0d3FA374BC6A7EF9DB, 0dC0107AE147AE147B;
	{
	.reg .b32 %temp; 
	mov.b64 	{%temp, %r54}, %fd2502;
	}
	shr.u32 	%r561, %r54, 20;
	and.b32  	%r562, %r561, 2047;
	add.s32 	%r563, %r562, -1012;
	mov.b64 	%rd65, %fd2502;
	shl.b64 	%rd66, %rd65, %r563;
	setp.eq.s64 	%p251, %rd66, -9223372036854775808;
	{ // callseq 21, 0
	.param .b64 param0;
	st.param.f64 	[param0], %fd2502;
	.param .b64 retval0;
	call.uni (retval0), 
	__internal_accurate_pow, 
	(
	param0
	);
	ld.param.f64 	%fd2503, [retval0];
	} // callseq 21
	neg.f64 	%fd2505, %fd2503;
	selp.f64 	%fd2506, %fd2505, %fd2503, %p251;
	selp.f64 	%fd2507, %fd2506, %fd2503, %p241;
	cvt.rzi.f64.f64 	%fd2508, %fd2502;
	setp.neu.f64 	%p252, %fd2502, %fd2508;
	selp.f64 	%fd2510, 0dFFF8000000000000, %fd2507, %p252;
	selp.f64 	%fd6792, %fd2510, %fd2507, %p241;
	add.f64 	%fd2511, %fd2502, 0d4024000000000000;
	{
	.reg .b32 %temp; 
	mov.b64 	{%temp, %r564}, %fd2511;
	}
	and.b32  	%r55, %r564, 2146435072;
	setp.ne.s32 	%p253, %r55, 2146435072;
	mov.f64 	%fd6791, %fd6792;
	@%p253 bra 	$L__BB0_169;
	setp.num.f64 	%p254, %fd2502, %fd2502;
	@%p254 bra 	$L__BB0_167;
	mov.f64 	%fd2513, 0d4024000000000000;
	add.rn.f64 	%fd6791, %fd2513, %fd2502;
	bra.uni 	$L__BB0_169;
$L__BB0_167:
	abs.f64 	%fd2512, %fd2502;
	setp.neu.f64 	%p255, %fd2512, 0d7FF0000000000000;
	mov.f64 	%fd6791, %fd6792;
	@%p255 bra 	$L__BB0_169;
	setp.lt.s32 	%p256, %r54, 0;
	selp.b32 	%r565, 0, 2146435072, %p256;
	mov.b32 	%r566, 0;
	mov.b64 	%fd6791, {%r566, %r565};
$L__BB0_169:
	setp.ge.f64 	%p257, %fd257, %fd246;
	selp.f64 	%fd264, 0d3FF0000000000000, 0d0000000000000000, %p257;
	setp.eq.f64 	%p259, %fd2502, 0d0000000000000000;
	add.f64 	%fd2514, %fd6791, 0d3F40624DD2F1A9FC;
	selp.f64 	%fd2515, 0d3FF0020C49BA5E35, %fd2514, %p259;
	mov.f64 	%fd2516, 0d0000000000000000;
	sub.f64 	%fd2517, %fd2516, %fd258;
	mul.f64 	%fd2518, %fd2517, %fd2515;
	mul.f64 	%fd2519, %fd258, 0d3FA999999999999A;
	sub.f64 	%fd2520, %fd2519, %fd264;
	sub.f64 	%fd2521, %fd2520, %fd2518;
	mul.f64 	%fd265, %fd250, %fd2521;
	fma.rn.f64 	%fd266, %fd265, 0d3FE0000000000000, 0d0000000000000000;
	@%p253 bra 	$L__BB0_174;
	setp.num.f64 	%p260, %fd2502, %fd2502;
	@%p260 bra 	$L__BB0_172;
	mov.f64 	%fd2523, 0d4024000000000000;
	add.rn.f64 	%fd6792, %fd2523, %fd2502;
	bra.uni 	$L__BB0_174;
$L__BB0_172:
	abs.f64 	%fd2522, %fd2502;
	setp.neu.f64 	%p261, %fd2522, 0d7FF0000000000000;
	@%p261 bra 	$L__BB0_174;
	setp.lt.s32 	%p262, %r54, 0;
	selp.b32 	%r567, 0, 2146435072, %p262;
	mov.b32 	%r568, 0;
	mov.b64 	%fd6792, {%r568, %r567};
$L__BB0_174:
	add.f64 	%fd2524, %fd6792, 0d3F40624DD2F1A9FC;
	selp.f64 	%fd2525, 0d3FF0020C49BA5E35, %fd2524, %p259;
	mov.f64 	%fd2526, 0d0000000000000000;
	sub.f64 	%fd2527, %fd2526, %fd266;
	mul.f64 	%fd2528, %fd2527, %fd2525;
	mul.f64 	%fd2529, %fd266, 0d3FA999999999999A;
	sub.f64 	%fd2530, %fd2529, %fd264;
	sub.f64 	%fd2531, %fd2530, %fd2528;
	mul.f64 	%fd270, %fd250, %fd2531;
	add.f64 	%fd6795, %fd249, %fd250;
	add.f64 	%fd272, %fd270, 0d0000000000000000;
	add.f64 	%fd2532, %fd6788, %fd6795;
	fma.rn.f64 	%fd2533, %fd2532, 0d3FA374BC6A7EF9DB, 0dC0107AE147AE147B;
	{
	.reg .b32 %temp; 
	mov.b64 	{%temp, %r56}, %fd2533;
	}
	shr.u32 	%r569, %r56, 20;
	and.b32  	%r570, %r569, 2047;
	add.s32 	%r571, %r570, -1012;
	mov.b64 	%rd68, %fd2533;
	shl.b64 	%rd69, %rd68, %r571;
	setp.eq.s64 	%p265, %rd69, -9223372036854775808;
	{ // callseq 22, 0
	.param .b64 param0;
	st.param.f64 	[param0], %fd2533;
	.param .b64 retval0;
	call.uni (retval0), 
	__internal_accurate_pow, 
	(
	param0
	);
	ld.param.f64 	%fd2534, [retval0];
	} // callseq 22
	neg.f64 	%fd2536, %fd2534;
	selp.f64 	%fd2537, %fd2536, %fd2534, %p265;
	selp.f64 	%fd2538, %fd2537, %fd2534, %p241;
	cvt.rzi.f64.f64 	%fd2539, %fd2533;
	setp.neu.f64 	%p266, %fd2533, %fd2539;
	selp.f64 	%fd2541, 0dFFF8000000000000, %fd2538, %p266;
	selp.f64 	%fd6793, %fd2541, %fd2538, %p241;
	add.f64 	%fd2542, %fd2533, 0d4024000000000000;
	{
	.reg .b32 %temp; 
	mov.b64 	{%temp, %r572}, %fd2542;
	}
	and.b32  	%r573, %r572, 2146435072;
	setp.ne.s32 	%p267, %r573, 2146435072;
	@%p267 bra 	$L__BB0_179;
	setp.num.f64 	%p268, %fd2533, %fd2533;
	@%p268 bra 	$L__BB0_177;
	mov.f64 	%fd2544, 0d4024000000000000;
	add.rn.f64 	%fd6793, %fd2544, %fd2533;
	bra.uni 	$L__BB0_179;
$L__BB0_177:
	abs.f64 	%fd2543, %fd2533;
	setp.neu.f64 	%p269, %fd2543, 0d7FF0000000000000;
	@%p269 bra 	$L__BB0_179;
	setp.lt.s32 	%p270, %r56, 0;
	selp.b32 	%r574, 0, 2146435072, %p270;
	mov.b32 	%r575, 0;
	mov.b64 	%fd6793, {%r575, %r574};
$L__BB0_179:
	setp.eq.f64 	%p271, %fd2533, 0d0000000000000000;
	add.f64 	%fd2545, %fd6793, 0d3F40624DD2F1A9FC;
	selp.f64 	%fd2546, 0d3FF0020C49BA5E35, %fd2545, %p271;
	mov.f64 	%fd2547, 0d0000000000000000;
	sub.f64 	%fd2548, %fd2547, %fd272;
	mul.f64 	%fd2549, %fd2548, %fd2546;
	setp.ge.f64 	%p272, %fd6795, %fd246;
	selp.f64 	%fd2550, 0d3FF0000000000000, 0d0000000000000000, %p272;
	mul.f64 	%fd2551, %fd272, 0d3FA999999999999A;
	sub.f64 	%fd2552, %fd2551, %fd2550;
	sub.f64 	%fd2553, %fd2552, %fd2549;
	mul.f64 	%fd2554, %fd250, %fd2553;
	div.rn.f64 	%fd2555, %fd256, 0d4018000000000000;
	add.f64 	%fd2556, %fd2555, 0d0000000000000000;
	div.rn.f64 	%fd2557, %fd265, 0d4008000000000000;
	add.f64 	%fd2558, %fd2556, %fd2557;
	div.rn.f64 	%fd2559, %fd270, 0d4008000000000000;
	add.f64 	%fd2560, %fd2558, %fd2559;
	div.rn.f64 	%fd2561, %fd2554, 0d4018000000000000;
	add.f64 	%fd6800, %fd2560, %fd2561;
	setp.lt.s32 	%p273, %r52, 1;
	@%p273 bra 	$L__BB0_202;
	mov.b32 	%r1793, 0;
$L__BB0_181:
	add.f64 	%fd2562, %fd6788, %fd6795;
	fma.rn.f64 	%fd2563, %fd2562, 0d3FA374BC6A7EF9DB, 0dC0107AE147AE147B;
	{
	.reg .b32 %temp; 
	mov.b64 	{%temp, %r58}, %fd2563;
	}
	shr.u32 	%r577, %r58, 20;
	and.b32  	%r578, %r577, 2047;
	add.s32 	%r579, %r578, -1012;
	mov.b64 	%rd71, %fd2563;
	shl.b64 	%rd72, %rd71, %r579;
	setp.eq.s64 	%p275, %rd72, -9223372036854775808;
	{ // callseq 23, 0
	.param .b64 param0;
	st.param.f64 	[param0], %fd2563;
	.param .b64 retval0;
	call.uni (retval0), 
	__internal_accurate_pow, 
	(
	param0
	);
	ld.param.f64 	%fd2564, [retval0];
	} // callseq 23
	neg.f64 	%fd2566, %fd2564;
	selp.f64 	%fd2567, %fd2566, %fd2564, %p275;
	selp.f64 	%fd2568, %fd2567, %fd2564, %p241;
	cvt.rzi.f64.f64 	%fd2569, %fd2563;
	setp.neu.f64 	%p276, %fd2563, %fd2569;
	selp.f64 	%fd2571, 0dFFF8000000000000, %fd2568, %p276;
	selp.f64 	%fd6796, %fd2571, %fd2568, %p241;
	add.f64 	%fd2572, %fd2563, 0d4024000000000000;
	{
	.reg .b32 %temp; 
	mov.b64 	{%temp, %r580}, %fd2572;
	}
	and.b32  	%r581, %r580, 2146435072;
	setp.ne.s32 	%p277, %r581, 2146435072;
	@%p277 bra 	$L__BB0_186;
	setp.num.f64 	%p278, %fd2563, %fd2563;
	@%p278 bra 	$L__BB0_184;
	mov.f64 	%fd2574, 0d4024000000000000;
	add.rn.f64 	%fd6796, %fd2574, %fd2563;
	bra.uni 	$L__BB0_186;
$L__BB0_184:
	abs.f64 	%fd2573, %fd2563;
	setp.neu.f64 	%p279, %fd2573, 0d7FF0000000000000;
	@%p279 bra 	$L__BB0_186;
	setp.lt.s32 	%p280, %r58, 0;
	selp.b32 	%r582, 0, 2146435072, %p280;
	mov.b32 	%r583, 0;
	mov.b64 	%fd6796, {%r583, %r582};
$L__BB0_186:
	setp.eq.f64 	%p282, %fd2563, 0d0000000000000000;
	add.f64 	%fd2575, %fd6796, 0d3F40624DD2F1A9FC;
	selp.f64 	%fd2576, 0d3FF0020C49BA5E35, %fd2575, %p282;
	mov.f64 	%fd2577, 0d0000000000000000;
	sub.f64 	%fd2578, %fd2577, %fd6800;
	mul.f64 	%fd2579, %fd2578, %fd2576;
	setp.ge.f64 	%p283, %fd6795, %fd246;
	selp.f64 	%fd2580, 0d3FF0000000000000, 0d0000000000000000, %p283;
	mul.f64 	%fd2581, %fd6800, 0d3FA999999999999A;
	sub.f64 	%fd2582, %fd2581, %fd2580;
	sub.f64 	%fd2583, %fd2582, %fd2579;
	mul.f64 	%fd286, %fd241, %fd2583;
	add.f64 	%fd287, %fd242, %fd6795;
	fma.rn.f64 	%fd288, %fd286, 0d3FE0000000000000, %fd6800;
	add.f64 	%fd2584, %fd6788, %fd287;
	fma.rn.f64 	%fd2585, %fd2584, 0d3FA374BC6A7EF9DB, 0dC0107AE147AE147B;
	{
	.reg .b32 %temp; 
	mov.b64 	{%temp, %r59}, %fd2585;
	}
	shr.u32 	%r584, %r59, 20;
	and.b32  	%r585, %r584, 2047;
	add.s32 	%r586, %r585, -1012;
	mov.b64 	%rd74, %fd2585;
	shl.b64 	%rd75, %rd74, %r586;
	setp.eq.s64 	%p284, %rd75, -9223372036854775808;
	{ // callseq 24, 0
	.param .b64 param0;
	st.param.f64 	[param0], %fd2585;
	.param .b64 retval0;
	call.uni (retval0), 
	__internal_accurate_pow, 
	(
	param0
	);
	ld.param.f64 	%fd2586, [retval0];
	} // callseq 24
	neg.f64 	%fd2588, %fd2586;
	selp.f64 	%fd2589, %fd2588, %fd2586, %p284;
	selp.f64 	%fd2590, %fd2589, %fd2586, %p241;
	cvt.rzi.f64.f64 	%fd2591, %fd2585;
	setp.neu.f64 	%p285, %fd2585, %fd2591;
	selp.f64 	%fd2593, 0dFFF8000000000000, %fd2590, %p285;
	selp.f64 	%fd6798, %fd2593, %fd2590, %p241;
	add.f64 	%fd2594, %fd2585, 0d4024000000000000;
	{
	.reg .b32 %temp; 
	mov.b64 	{%temp, %r587}, %fd2594;
	}
	and.b32  	%r60, %r587, 2146435072;
	setp.ne.s32 	%p286, %r60, 2146435072;
	mov.f64 	%fd6797, %fd6798;
	@%p286 bra 	$L__BB0_191;
	setp.num.f64 	%p287, %fd2585, %fd2585;
	@%p287 bra 	$L__BB0_189;
	mov.f64 	%fd2596, 0d4024000000000000;
	add.rn.f64 	%fd6797, %fd2596, %fd2585;
	bra.uni 	$L__BB0_191;
$L__BB0_189:
	abs.f64 	%fd2595, %fd2585;
	setp.neu.f64 	%p288, %fd2595, 0d7FF0000000000000;
	mov.f64 	%fd6797, %fd6798;
	@%p288 bra 	$L__BB0_191;
	setp.lt.s32 	%p289, %r59, 0;
	selp.b32 	%r588, 0, 2146435072, %p289;
	mov.b32 	%r589, 0;
	mov.b64 	%fd6797, {%r589, %r588};
$L__BB0_191:
	setp.ge.f64 	%p290, %fd287, %fd246;
	selp.f64 	%fd294, 0d3FF0000000000000, 0d0000000000000000, %p290;
	setp.eq.f64 	%p292, %fd2585, 0d0000000000000000;
	add.f64 	%fd2597, %fd6797, 0d3F40624DD2F1A9FC;
	selp.f64 	%fd2598, 0d3FF0020C49BA5E35, %fd2597, %p292;
	mov.f64 	%fd2599, 0d0000000000000000;
	sub.f64 	%fd2600, %fd2599, %fd288;
	mul.f64 	%fd2601, %fd2600, %fd2598;
	mul.f64 	%fd2602, %fd288, 0d3FA999999999999A;
	sub.f64 	%fd2603, %fd2602, %fd294;
	sub.f64 	%fd2604, %fd2603, %fd2601;
	mul.f64 	%fd295, %fd241, %fd2604;
	fma.rn.f64 	%fd296, %fd295, 0d3FE0000000000000, %fd6800;
	@%p286 bra 	$L__BB0_196;
	setp.num.f64 	%p293, %fd2585, %fd2585;
	@%p293 bra 	$L__BB0_194;
	mov.f64 	%fd2606, 0d4024000000000000;
	add.rn.f64 	%fd6798, %fd2606, %fd2585;
	bra.uni 	$L__BB0_196;
$L__BB0_194:
	abs.f64 	%fd2605, %fd2585;
	setp.neu.f64 	%p294, %fd2605, 0d7FF0000000000000;
	@%p294 bra 	$L__BB0_196;
	setp.lt.s32 	%p295, %r59, 0;
	selp.b32 	%r590, 0, 2146435072, %p295;
	mov.b32 	%r591, 0;
	mov.b64 	%fd6798, {%r591, %r590};
$L__BB0_196:
	add.f64 	%fd2607, %fd6798, 0d3F40624DD2F1A9FC;
	selp.f64 	%fd2608, 0d3FF0020C49BA5E35, %fd2607, %p292;
	mov.f64 	%fd2609, 0d0000000000000000;
	sub.f64 	%fd2610, %fd2609, %fd296;
	mul.f64 	%fd2611, %fd2610, %fd2608;
	mul.f64 	%fd2612, %fd296, 0d3FA999999999999A;
	sub.f64 	%fd2613, %fd2612, %fd294;
	sub.f64 	%fd2614, %fd2613, %fd2611;
	mul.f64 	%fd300, %fd241, %fd2614;
	add.f64 	%fd6795, %fd241, %fd6795;
	add.f64 	%fd302, %fd6800, %fd300;
	add.f64 	%fd2615, %fd6788, %fd6795;
	fma.rn.f64 	%fd2616, %fd2615, 0d3FA374BC6A7EF9DB, 0dC0107AE147AE147B;
	{
	.reg .b32 %temp; 
	mov.b64 	{%temp, %r61}, %fd2616;
	}
	shr.u32 	%r592, %r61, 20;
	and.b32  	%r593, %r592, 2047;
	add.s32 	%r594, %r593, -1012;
	mov.b64 	%rd77, %fd2616;
	shl.b64 	%rd78, %rd77, %r594;
	setp.eq.s64 	%p298, %rd78, -9223372036854775808;
	{ // callseq 25, 0
	.param .b64 param0;
	st.param.f64 	[param0], %fd2616;
	.param .b64 retval0;
	call.uni (retval0), 
	__internal_accurate_pow, 
	(
	param0
	);
	ld.param.f64 	%fd2617, [retval0];
	} // callseq 25
	neg.f64 	%fd2619, %fd2617;
	selp.f64 	%fd2620, %fd2619, %fd2617, %p298;
	selp.f64 	%fd2621, %fd2620, %fd2617, %p241;
	cvt.rzi.f64.f64 	%fd2622, %fd2616;
	setp.neu.f64 	%p299, %fd2616, %fd2622;
	selp.f64 	%fd2624, 0dFFF8000000000000, %fd2621, %p299;
	selp.f64 	%fd6799, %fd2624, %fd2621, %p241;
	add.f64 	%fd2625, %fd2616, 0d4024000000000000;
	{
	.reg .b32 %temp; 
	mov.b64 	{%temp, %r595}, %fd2625;
	}
	and.b32  	%r596, %r595, 2146435072;
	setp.ne.s32 	%p300, %r596, 2146435072;
	@%p300 bra 	$L__BB0_201;
	setp.num.f64 	%p301, %fd2616, %fd2616;
	@%p301 bra 	$L__BB0_199;
	mov.f64 	%fd2627, 0d4024000000000000;
	add.rn.f64 	%fd6799, %fd2627, %fd2616;
	bra.uni 	$L__BB0_201;
$L__BB0_199:
	abs.f64 	%fd2626, %fd2616;
	setp.neu.f64 	%p302, %fd2626, 0d7FF0000000000000;
	@%p302 bra 	$L__BB0_201;
	setp.lt.s32 	%p303, %r61, 0;
	selp.b32 	%r597, 0, 2146435072, %p303;
	mov.b32 	%r598, 0;
	mov.b64 	%fd6799, {%r598, %r597};
$L__BB0_201:
	setp.eq.f64 	%p304, %fd2616, 0d0000000000000000;
	add.f64 	%fd2628, %fd6799, 0d3F40624DD2F1A9FC;
	selp.f64 	%fd2629, 0d3FF0020C49BA5E35, %fd2628, %p304;
	mov.f64 	%fd2630, 0d0000000000000000;
	sub.f64 	%fd2631, %fd2630, %fd302;
	mul.f64 	%fd2632, %fd2631, %fd2629;
	setp.ge.f64 	%p305, %fd6795, %fd246;
	selp.f64 	%fd2633, 0d3FF0000000000000, 0d0000000000000000, %p305;
	mul.f64 	%fd2634, %fd302, 0d3FA999999999999A;
	sub.f64 	%fd2635, %fd2634, %fd2633;
	sub.f64 	%fd2636, %fd2635, %fd2632;
	mul.f64 	%fd2637, %fd241, %fd2636;
	div.rn.f64 	%fd2638, %fd286, 0d4018000000000000;
	add.f64 	%fd2639, %fd6800, %fd2638;
	div.rn.f64 	%fd2640, %fd295, 0d4008000000000000;
	add.f64 	%fd2641, %fd2639, %fd2640;
	div.rn.f64 	%fd2642, %fd300, 0d4008000000000000;
	add.f64 	%fd2643, %fd2641, %fd2642;
	div.rn.f64 	%fd2644, %fd2637, 0d4018000000000000;
	add.f64 	%fd6800, %fd2643, %fd2644;
	add.s32 	%r1793, %r1793, 1;
	setp.ne.s32 	%p306, %r1793, %r52;
	@%p306 bra 	$L__BB0_181;
$L__BB0_202:
	setp.le.f64 	%p307, %fd6788, 0d0000000000000000;
	setp.ge.f64 	%p308, %fd6788, 0d405E000000000000;
	or.pred  	%p309, %p307, %p308;
	mov.f64 	%fd6802, 0d0000000000000000;
	@%p309 bra 	$L__BB0_207;
	sub.f64 	%fd2646, %fd234, %fd6788;
	mul.f64 	%fd2647, %fd2646, %fd2646;
	mul.f64 	%fd310, %fd2647, 0dBFAC71C71C71C71C;
	fma.rn.f64 	%fd2648, %fd310, 0d3FF71547652B82FE, 0d4338000000000000;
	{
	.reg .b32 %temp; 
	mov.b64 	{%r63, %temp}, %fd2648;
	}
	mov.f64 	%fd2649, 0dC338000000000000;
	add.rn.f64 	%fd2650, %fd2648, %fd2649;
	fma.rn.f64 	%fd2651, %fd2650, 0dBFE62E42FEFA39EF, %fd310;
	fma.rn.f64 	%fd2652, %fd2650, 0dBC7ABC9E3B39803F, %fd2651;
	fma.rn.f64 	%fd2653, %fd2652, 0d3E5ADE1569CE2BDF, 0d3E928AF3FCA213EA;
	fma.rn.f64 	%fd2654, %fd2653, %fd2652, 0d3EC71DEE62401315;
	fma.rn.f64 	%fd2655, %fd2654, %fd2652, 0d3EFA01997C89EB71;
	fma.rn.f64 	%fd2656, %fd2655, %fd2652, 0d3F2A01A014761F65;
	fma.rn.f64 	%fd2657, %fd2656, %fd2652, 0d3F56C16C1852B7AF;
	fma.rn.f64 	%fd2658, %fd2657, %fd2652, 0d3F81111111122322;
	fma.rn.f64 	%fd2659, %fd2658, %fd2652, 0d3FA55555555502A1;
	fma.rn.f64 	%fd2660, %fd2659, %fd2652, 0d3FC5555555555511;
	fma.rn.f64 	%fd2661, %fd2660, %fd2652, 0d3FE000000000000B;
	fma.rn.f64 	%fd2662, %fd2661, %fd2652, 0d3FF0000000000000;
	fma.rn.f64 	%fd2663, %fd2662, %fd2652, 0d3FF0000000000000;
	{
	.reg .b32 %temp; 
	mov.b64 	{%r64, %temp}, %fd2663;
	}
	{
	.reg .b32 %temp; 
	mov.b64 	{%temp, %r65}, %fd2663;
	}
	shl.b32 	%r599, %r63, 20;
	add.s32 	%r600, %r599, %r65;
	mov.b64 	%fd6801, {%r64, %r600};
	{
	.reg .b32 %temp; 
	mov.b64 	{%temp, %r601}, %fd310;
	}
	mov.b32 	%f28, %r601;
	abs.f32 	%f4, %f28;
	setp.lt.f32 	%p310, %f4, 0f4086232B;
	@%p310 bra 	$L__BB0_206;
	setp.lt.f64 	%p311, %fd310, 0d0000000000000000;
	add.f64 	%fd2664, %fd310, 0d7FF0000000000000;
	selp.f64 	%fd6801, 0d0000000000000000, %fd2664, %p311;
	setp.geu.f32 	%p312, %f4, 0f40874800;
	@%p312 bra 	$L__BB0_206;
	shr.u32 	%r602, %r63, 31;
	add.s32 	%r603, %r63, %r602;
	shr.s32 	%r604, %r603, 1;
	shl.b32 	%r605, %r604, 20;
	add.s32 	%r606, %r65, %r605;
	mov.b64 	%fd2665, {%r64, %r606};
	sub.s32 	%r607, %r63, %r604;
	shl.b32 	%r608, %r607, 20;
	add.s32 	%r609, %r608, 1072693248;
	mov.b32 	%r610, 0;
	mov.b64 	%fd2666, {%r610, %r609};
	mul.f64 	%fd6801, %fd2666, %fd2665;
$L__BB0_206:
	mul.f64 	%fd6802, %fd6801, 0d3FC1058377E2CEE1;
$L__BB0_207:
	setp.lt.s32 	%p313, %r2, 0;
	mul.f64 	%fd2667, %fd243, %fd6802;
	mul.f64 	%fd317, %fd6800, %fd2667;
	add.f64 	%fd318, %fd244, %fd6788;
	mov.f64 	%fd2668, 0d405E000000000000;
	sub.f64 	%fd319, %fd2668, %fd318;
	mul.f64 	%fd2669, %fd319, %fd240;
	cvt.rmi.f64.f64 	%fd2670, %fd2669;
	cvt.rzi.s32.f64 	%r66, %fd2670;
	cvt.rn.f64.s32 	%fd2671, %r66;
	neg.f64 	%fd2672, %fd2671;
	mul.f64 	%fd2673, %fd241, %fd2672;
	sub.f64 	%fd320, %fd2673, %fd319;
	add.f64 	%fd2674, %fd318, %fd319;
	fma.rn.f64 	%fd2675, %fd2674, 0d3FA374BC6A7EF9DB, 0dC0107AE147AE147B;
	{
	.reg .b32 %temp; 
	mov.b64 	{%temp, %r67}, %fd2675;
	}
	shr.u32 	%r611, %r67, 20;
	and.b32  	%r612, %r611, 2047;
	add.s32 	%r613, %r612, -1012;
	mov.b64 	%rd80, %fd2675;
	shl.b64 	%rd81, %rd80, %r613;
	setp.eq.s64 	%p314, %rd81, -9223372036854775808;
	{ // callseq 26, 0
	.param .b64 param0;
	st.param.f64 	[param0], %fd2675;
	.param .b64 retval0;
	call.uni (retval0), 
	__internal_accurate_pow, 
	(
	param0
	);
	ld.param.f64 	%fd2676, [retval0];
	} // callseq 26
	neg.f64 	%fd2678, %fd2676;
	selp.f64 	%fd2679, %fd2678, %fd2676, %p314;
	selp.f64 	%fd2680, %fd2679, %fd2676, %p313;
	cvt.rzi.f64.f64 	%fd2681, %fd2675;
	setp.neu.f64 	%p315, %fd2675, %fd2681;
	selp.f64 	%fd2683, 0dFFF8000000000000, %fd2680, %p315;
	selp.f64 	%fd6803, %fd2683, %fd2680, %p313;
	add.f64 	%fd2684, %fd2675, 0d4024000000000000;
	{
	.reg .b32 %temp; 
	mov.b64 	{%temp, %r614}, %fd2684;
	}
	and.b32  	%r615, %r614, 2146435072;
	setp.ne.s32 	%p316, %r615, 2146435072;
	@%p316 bra 	$L__BB0_212;
	setp.num.f64 	%p317, %fd2675, %fd2675;
	@%p317 bra 	$L__BB0_210;
	mov.f64 	%fd2686, 0d4024000000000000;
	add.rn.f64 	%fd6803, %fd2686, %fd2675;
	bra.uni 	$L__BB0_212;
$L__BB0_210:
	abs.f64 	%fd2685, %fd2675;
	setp.neu.f64 	%p318, %fd2685, 0d7FF0000000000000;
	@%p318 bra 	$L__BB0_212;
	setp.lt.s32 	%p319, %r67, 0;
	selp.b32 	%r616, 0, 2146435072, %p319;
	mov.b32 	%r617, 0;
	mov.b64 	%fd6803, {%r617, %r616};
$L__BB0_212:
	setp.eq.f64 	%p321, %fd2675, 0d0000000000000000;
	add.f64 	%fd2687, %fd6803, 0d3F40624DD2F1A9FC;
	mul.f64 	%fd2688, %fd2687, 0d0000000000000000;
	selp.f64 	%fd2689, 0d0000000000000000, %fd2688, %p321;
	setp.ge.f64 	%p322, %fd319, %fd246;
	selp.f64 	%fd2690, 0dBFF0000000000000, 0d0000000000000000, %p322;
	sub.f64 	%fd2691, %fd2690, %fd2689;
	mul.f64 	%fd326, %fd320, %fd2691;
	fma.rn.f64 	%fd327, %fd320, 0d3FE0000000000000, %fd319;
	fma.rn.f64 	%fd328, %fd326, 0d3FE0000000000000, 0d0000000000000000;
	add.f64 	%fd2692, %fd318, %fd327;
	fma.rn.f64 	%fd2693, %fd2692, 0d3FA374BC6A7EF9DB, 0dC0107AE147AE147B;
	{
	.reg .b32 %temp; 
	mov.b64 	{%temp, %r68}, %fd2693;
	}
	shr.u32 	%r618, %r68, 20;
	and.b32  	%r619, %r618, 2047;
	add.s32 	%r620, %r619, -1012;
	mov.b64 	%rd83, %fd2693;
	shl.b64 	%rd84, %rd83, %r620;
	setp.eq.s64 	%p323, %rd84, -9223372036854775808;
	{ // callseq 27, 0
	.param .b64 param0;
	st.param.f64 	[param0], %fd2693;
	.param .b64 retval0;
	call.uni (retval0), 
	__internal_accurate_pow, 
	(
	param0
	);
	ld.param.f64 	%fd2694, [retval0];
	} // callseq 27
	neg.f64 	%fd2696, %fd2694;
	selp.f64 	%fd2697, %fd2696, %fd2694, %p323;
	selp.f64 	%fd2698, %fd2697, %fd2694, %p313;
	cvt.rzi.f64.f64 	%fd2699, %fd2693;
	setp.neu.f64 	%p324, %fd2693, %fd2699;
	selp.f64 	%fd2701, 0dFFF8000000000000, %fd2698, %p324;
	selp.f64 	%fd6805, %fd2701, %fd2698, %p313;
	add.f64 	%fd2702, %fd2693, 0d4024000000000000;
	{
	.reg .b32 %temp; 
	mov.b64 	{%temp, %r621}, %fd2702;
	}
	and.b32  	%r69, %r621, 2146435072;
	setp.ne.s32 	%p325, %r69, 2146435072;
	mov.f64 	%fd6804, %fd6805;
	@%p325 bra 	$L__BB0_217;
	setp.num.f64 	%p326, %fd2693, %fd2693;
	@%p326 bra 	$L__BB0_215;
	mov.f64 	%fd2704, 0d4024000000000000;
	add.rn.f64 	%fd6804, %fd2704, %fd2693;
	bra.uni 	$L__BB0_217;
$L__BB0_215:
	abs.f64 	%fd2703, %fd2693;
	setp.neu.f64 	%p327, %fd2703, 0d7FF0000000000000;
	mov.f64 	%fd6804, %fd6805;
	@%p327 bra 	$L__BB0_217;
	setp.lt.s32 	%p328, %r68, 0;
	selp.b32 	%r622, 0, 2146435072, %p328;
	mov.b32 	%r623, 0;
	mov.b64 	%fd6804, {%r623, %r622};
$L__BB0_217:
	setp.ge.f64 	%p329, %fd327, %fd246;
	selp.f64 	%fd334, 0d3FF0000000000000, 0d0000000000000000, %p329;
	setp.eq.f64 	%p331, %fd2693, 0d0000000000000000;
	add.f64 	%fd2705, %fd6804, 0d3F40624DD2F1A9FC;
	selp.f64 	%fd2706, 0d3FF0020C49BA5E35, %fd2705, %p331;
	mov.f64 	%fd2707, 0d0000000000000000;
	sub.f64 	%fd2708, %fd2707, %fd328;
	mul.f64 	%fd2709, %fd2708, %fd2706;
	mul.f64 	%fd2710, %fd328, 0d3FA999999999999A;
	sub.f64 	%fd2711, %fd2710, %fd334;
	sub.f64 	%fd2712, %fd2711, %fd2709;
	mul.f64 	%fd335, %fd320, %fd2712;
	fma.rn.f64 	%fd336, %fd335, 0d3FE0000000000000, 0d0000000000000000;
	@%p325 bra 	$L__BB0_222;
	setp.num.f64 	%p332, %fd2693, %fd2693;
	@%p332 bra 	$L__BB0_220;
	mov.f64 	%fd2714, 0d4024000000000000;
	add.rn.f64 	%fd6805, %fd2714, %fd2693;
	bra.uni 	$L__BB0_222;
$L__BB0_220:
	abs.f64 	%fd2713, %fd2693;
	setp.neu.f64 	%p333, %fd2713, 0d7FF0000000000000;
	@%p333 bra 	$L__BB0_222;
	setp.lt.s32 	%p334, %r68, 0;
	selp.b32 	%r624, 0, 2146435072, %p334;
	mov.b32 	%r625, 0;
	mov.b64 	%fd6805, {%r625, %r624};
$L__BB0_222:
	add.f64 	%fd2715, %fd6805, 0d3F40624DD2F1A9FC;
	selp.f64 	%fd2716, 0d3FF0020C49BA5E35, %fd2715, %p331;
	mov.f64 	%fd2717, 0d0000000000000000;
	sub.f64 	%fd2718, %fd2717, %fd336;
	mul.f64 	%fd2719, %fd2718, %fd2716;
	mul.f64 	%fd2720, %fd336, 0d3FA999999999999A;
	sub.f64 	%fd2721, %fd2720, %fd334;
	sub.f64 	%fd2722, %fd2721, %fd2719;
	mul.f64 	%fd340, %fd320, %fd2722;
	add.f64 	%fd6808, %fd319, %fd320;
	add.f64 	%fd342, %fd340, 0d0000000000000000;
	add.f64 	%fd2723, %fd318, %fd6808;
	fma.rn.f64 	%fd2724, %fd2723, 0d3FA374BC6A7EF9DB, 0dC0107AE147AE147B;
	{
	.reg .b32 %temp; 
	mov.b64 	{%temp, %r70}, %fd2724;
	}
	shr.u32 	%r626, %r70, 20;
	and.b32  	%r627, %r626, 2047;
	add.s32 	%r628, %r627, -1012;
	mov.b64 	%rd86, %fd2724;
	shl.b64 	%rd87, %rd86, %r628;
	setp.eq.s64 	%p337, %rd87, -9223372036854775808;
	{ // callseq 28, 0
	.param .b64 param0;
	st.param.f64 	[param0], %fd2724;
	.param .b64 retval0;
	call.uni (retval0), 
	__internal_accurate_pow, 
	(
	param0
	);
	ld.param.f64 	%fd2725, [retval0];
	} // callseq 28
	neg.f64 	%fd2727, %fd2725;
	selp.f64 	%fd2728, %fd2727, %fd2725, %p337;
	selp.f64 	%fd2729, %fd2728, %fd2725, %p313;
	cvt.rzi.f64.f64 	%fd2730, %fd2724;
	setp.neu.f64 	%p338, %fd2724, %fd2730;
	selp.f64 	%fd2732, 0dFFF8000000000000, %fd2729, %p338;
	selp.f64 	%fd6806, %fd2732, %fd2729, %p313;
	add.f64 	%fd2733, %fd2724, 0d4024000000000000;
	{
	.reg .b32 %temp; 
	mov.b64 	{%temp, %r629}, %fd2733;
	}
	and.b32  	%r630, %r629, 2146435072;
	setp.ne.s32 	%p339, %r630, 2146435072;
	@%p339 bra 	$L__BB0_227;
	setp.num.f64 	%p340, %fd2724, %fd2724;
	@%p340 bra 	$L__BB0_225;
	mov.f64 	%fd2735, 0d4024000000000000;
	add.rn.f64 	%fd6806, %fd2735, %fd2724;
	bra.uni 	$L__BB0_227;
$L__BB0_225:
	abs.f64 	%fd2734, %fd2724;
	setp.neu.f64 	%p341, %fd2734, 0d7FF0000000000000;
	@%p341 bra 	$L__BB0_227;
	setp.lt.s32 	%p342, %r70, 0;
	selp.b32 	%r631, 0, 2146435072, %p342;
	mov.b32 	%r632, 0;
	mov.b64 	%fd6806, {%r632, %r631};
$L__BB0_227:
	setp.eq.f64 	%p343, %fd2724, 0d0000000000000000;
	add.f64 	%fd2736, %fd6806, 0d3F40624DD2F1A9FC;
	selp.f64 	%fd2737, 0d3FF0020C49BA5E35, %fd2736, %p343;
	mov.f64 	%fd2738, 0d0000000000000000;
	sub.f64 	%fd2739, %fd2738, %fd342;
	mul.f64 	%fd2740, %fd2739, %fd2737;
	setp.ge.f64 	%p344, %fd6808, %fd246;
	selp.f64 	%fd2741, 0d3FF0000000000000, 0d0000000000000000, %p344;
	mul.f64 	%fd2742, %fd342, 0d3FA999999999999A;
	sub.f64 	%fd2743, %fd2742, %fd2741;
	sub.f64 	%fd2744, %fd2743, %fd2740;
	mul.f64 	%fd2745, %fd320, %fd2744;
	div.rn.f64 	%fd2746, %fd326, 0d4018000000000000;
	add.f64 	%fd2747, %fd2746, 0d0000000000000000;
	div.rn.f64 	%fd2748, %fd335, 0d4008000000000000;
	add.f64 	%fd2749, %fd2747, %fd2748;
	div.rn.f64 	%fd2750, %fd340, 0d4008000000000000;
	add.f64 	%fd2751, %fd2749, %fd2750;
	div.rn.f64 	%fd2752, %fd2745, 0d4018000000000000;
	add.f64 	%fd6813, %fd2751, %fd2752;
	setp.lt.s32 	%p345, %r66, 1;
	@%p345 bra 	$L__BB0_250;
	mov.b32 	%r1794, 0;
$L__BB0_229:
	add.f64 	%fd2753, %fd318, %fd6808;
	fma.rn.f64 	%fd2754, %fd2753, 0d3FA374BC6A7EF9DB, 0dC0107AE147AE147B;
	{
	.reg .b32 %temp; 
	mov.b64 	{%temp, %r72}, %fd2754;
	}
	shr.u32 	%r634, %r72, 20;
	and.b32  	%r635, %r634, 2047;
	add.s32 	%r636, %r635, -1012;
	mov.b64 	%rd89, %fd2754;
	shl.b64 	%rd90, %rd89, %r636;
	setp.eq.s64 	%p347, %rd90, -9223372036854775808;
	{ // callseq 29, 0
	.param .b64 param0;
	st.param.f64 	[param0], %fd2754;
	.param .b64 retval0;
	call.uni (retval0), 
	__internal_accurate_pow, 
	(
	param0
	);
	ld.param.f64 	%fd2755, [retval0];
	} // callseq 29
	neg.f64 	%fd2757, %fd2755;
	selp.f64 	%fd2758, %fd2757, %fd2755, %p347;
	selp.f64 	%fd2759, %fd2758, %fd2755, %p313;
	cvt.rzi.f64.f64 	%fd2760, %fd2754;
	setp.neu.f64 	%p348, %fd2754, %fd2760;
	selp.f64 	%fd2762, 0dFFF8000000000000, %fd2759, %p348;
	selp.f64 	%fd6809, %fd2762, %fd2759, %p313;
	add.f64 	%fd2763, %fd2754, 0d4024000000000000;
	{
	.reg .b32 %temp; 
	mov.b64 	{%temp, %r637}, %fd2763;
	}
	and.b32  	%r638, %r637, 2146435072;
	setp.ne.s32 	%p349, %r638, 2146435072;
	@%p349 bra 	$L__BB0_234;
	setp.num.f64 	%p350, %fd2754, %fd2754;
	@%p350 bra 	$L__BB0_232;
	mov.f64 	%fd2765, 0d4024000000000000;
	add.rn.f64 	%fd6809, %fd2765, %fd2754;
	bra.uni 	$L__BB0_234;
$L__BB0_232:
	abs.f64 	%fd2764, %fd2754;
	setp.neu.f64 	%p351, %fd2764, 0d7FF0000000000000;
	@%p351 bra 	$L__BB0_234;
	setp.lt.s32 	%p352, %r72, 0;
	selp.b32 	%r639, 0, 2146435072, %p352;
	mov.b32 	%r640, 0;
	mov.b64 	%fd6809, {%r640, %r639};
$L__BB0_234:
	setp.eq.f64 	%p354, %fd2754, 0d0000000000000000;
	add.f64 	%fd2766, %fd6809, 0d3F40624DD2F1A9FC;
	selp.f64 	%fd2767, 0d3FF0020C49BA5E35, %fd2766, %p354;
	mov.f64 	%fd2768, 0d0000000000000000;
	sub.f64 	%fd2769, %fd2768, %fd6813;
	mul.f64 	%fd2770, %fd2769, %fd2767;
	setp.ge.f64 	%p355, %fd6808, %fd246;
	selp.f64 	%fd2771, 0d3FF0000000000000, 0d0000000000000000, %p355;
	mul.f64 	%fd2772, %fd6813, 0d3FA999999999999A;
	sub.f64 	%fd2773, %fd2772, %fd2771;
	sub.f64 	%fd2774, %fd2773, %fd2770;
	mul.f64 	%fd356, %fd241, %fd2774;
	add.f64 	%fd357, %fd242, %fd6808;
	fma.rn.f64 	%fd358, %fd356, 0d3FE0000000000000, %fd6813;
	add.f64 	%fd2775, %fd318, %fd357;
	fma.rn.f64 	%fd2776, %fd2775, 0d3FA374BC6A7EF9DB, 0dC0107AE147AE147B;
	{
	.reg .b32 %temp; 
	mov.b64 	{%temp, %r73}, %fd2776;
	}
	shr.u32 	%r641, %r73, 20;
	and.b32  	%r642, %r641, 2047;
	add.s32 	%r643, %r642, -1012;
	mov.b64 	%rd92, %fd2776;
	shl.b64 	%rd93, %rd92, %r643;
	setp.eq.s64 	%p356, %rd93, -9223372036854775808;
	{ // callseq 30, 0
	.param .b64 param0;
	st.param.f64 	[param0], %fd2776;
	.param .b64 retval0;
	call.uni (retval0), 
	__internal_accurate_pow, 
	(
	param0
	);
	ld.param.f64 	%fd2777, [retval0];
	} // callseq 30
	neg.f64 	%fd2779, %fd2777;
	selp.f64 	%fd2780, %fd2779, %fd2777, %p356;
	selp.f64 	%fd2781, %fd2780, %fd2777, %p313;
	cvt.rzi.f64.f64 	%fd2782, %fd2776;
	setp.neu.f64 	%p357, %fd2776, %fd2782;
	selp.f64 	%fd2784, 0dFFF8000000000000, %fd2781, %p357;
	selp.f64 	%fd6811, %fd2784, %fd2781, %p313;
	add.f64 	%fd2785, %fd2776, 0d4024000000000000;
	{
	.reg .b32 %temp; 
	mov.b64 	{%temp, %r644}, %fd2785;
	}
	and.b32  	%r74, %r644, 2146435072;
	setp.ne.s32 	%p358, %r74, 2146435072;
	mov.f64 	%fd6810, %fd6811;
	@%p358 bra 	$L__BB0_239;
	setp.num.f64 	%p359, %fd2776, %fd2776;
	@%p359 bra 	$L__BB0_237;
	mov.f64 	%fd2787, 0d4024000000000000;
	add.rn.f64 	%fd6810, %fd2787, %fd2776;
	bra.uni 	$L__BB0_239;
$L__BB0_237:
	abs.f64 	%fd2786, %fd2776;
	setp.neu.f64 	%p360, %fd2786, 0d7FF0000000000000;
	mov.f64 	%fd6810, %fd6811;
	@%p360 bra 	$L__BB0_239;
	setp.lt.s32 	%p361, %r73, 0;
	selp.b32 	%r645, 0, 2146435072, %p361;
	mov.b32 	%r646, 0;
	mov.b64 	%fd6810, {%r646, %r645};
$L__BB0_239:
	setp.ge.f64 	%p362, %fd357, %fd246;
	selp.f64 	%fd364, 0d3FF0000000000000, 0d0000000000000000, %p362;
	setp.eq.f64 	%p364, %fd2776, 0d0000000000000000;
	add.f64 	%fd2788, %fd6810, 0d3F40624DD2F1A9FC;
	selp.f64 	%fd2789, 0d3FF0020C49BA5E35, %fd2788, %p364;
	mov.f64 	%fd2790, 0d0000000000000000;
	sub.f64 	%fd2791, %fd2790, %fd358;
	mul.f64 	%fd2792, %fd2791, %fd2789;
	mul.f64 	%fd2793, %fd358, 0d3FA999999999999A;
	sub.f64 	%fd2794, %fd2793, %fd364;
	sub.f64 	%fd2795, %fd2794, %fd2792;
	mul.f64 	%fd365, %fd241, %fd2795;
	fma.rn.f64 	%fd366, %fd365, 0d3FE0000000000000, %fd6813;
	@%p358 bra 	$L__BB0_244;
	setp.num.f64 	%p365, %fd2776, %fd2776;
	@%p365 bra 	$L__BB0_242;
	mov.f64 	%fd2797, 0d4024000000000000;
	add.rn.f64 	%fd6811, %fd2797, %fd2776;
	bra.uni 	$L__BB0_244;
$L__BB0_242:
	abs.f64 	%fd2796, %fd2776;
	setp.neu.f64 	%p366, %fd2796, 0d7FF0000000000000;
	@%p366 bra 	$L__BB0_244;
	setp.lt.s32 	%p367, %r73, 0;
	selp.b32 	%r647, 0, 2146435072, %p367;
	mov.b32 	%r648, 0;
	mov.b64 	%fd6811, {%r648, %r647};
$L__BB0_244:
	add.f64 	%fd2798, %fd6811, 0d3F40624DD2F1A9FC;
	selp.f64 	%fd2799, 0d3FF0020C49BA5E35, %fd2798, %p364;
	mov.f64 	%fd2800, 0d0000000000000000;
	sub.f64 	%fd2801, %fd2800, %fd366;
	mul.f64 	%fd2802, %fd2801, %fd2799;
	mul.f64 	%fd2803, %fd366, 0d3FA999999999999A;
	sub.f64 	%fd2804, %fd2803, %fd364;
	sub.f64 	%fd2805, %fd2804, %fd2802;
	mul.f64 	%fd370, %fd241, %fd2805;
	add.f64 	%fd6808, %fd241, %fd6808;
	add.f64 	%fd372, %fd6813, %fd370;
	add.f64 	%fd2806, %fd318, %fd6808;
	fma.rn.f64 	%fd2807, %fd2806, 0d3FA374BC6A7EF9DB, 0dC0107AE147AE147B;
	{
	.reg .b32 %temp; 
	mov.b64 	{%temp, %r75}, %fd2807;
	}
	shr.u32 	%r649, %r75, 20;
	and.b32  	%r650, %r649, 2047;
	add.s32 	%r651, %r650, -1012;
	mov.b64 	%rd95, %fd2807;
	shl.b64 	%rd96, %rd95, %r651;
	setp.eq.s64 	%p370, %rd96, -9223372036854775808;
	{ // callseq 31, 0
	.param .b64 param0;
	st.param.f64 	[param0], %fd2807;
	.param .b64 retval0;
	call.uni (retval0), 
	__internal_accurate_pow, 
	(
	param0
	);
	ld.param.f64 	%fd2808, [retval0];
	} // callseq 31
	neg.f64 	%fd2810, %fd2808;
	selp.f64 	%fd2811, %fd2810, %fd2808, %p370;
	selp.f64 	%fd2812, %fd2811, %fd2808, %p313;
	cvt.rzi.f64.f64 	%fd2813, %fd2807;
	setp.neu.f64 	%p371, %fd2807, %fd2813;
	selp.f64 	%fd2815, 0dFFF8000000000000, %fd2812, %p371;
	selp.f64 	%fd6812, %fd2815, %fd2812, %p313;
	add.f64 	%fd2816, %fd2807, 0d4024000000000000;
	{
	.reg .b32 %temp; 
	mov.b64 	{%temp, %r652}, %fd2816;
	}
	and.b32  	%r653, %r652, 2146435072;
	setp.ne.s32 	%p372, %r653, 2146435072;
	@%p372 bra 	$L__BB0_249;
	setp.num.f64 	%p373, %fd2807, %fd2807;
	@%p373 bra 	$L__BB0_247;
	mov.f64 	%fd2818, 0d4024000000000000;
	add.rn.f64 	%fd6812, %fd2818, %fd2807;
	bra.uni 	$L__BB0_249;
$L__BB0_247:
	abs.f64 	%fd2817, %fd2807;
	setp.neu.f64 	%p374, %fd2817, 0d7FF0000000000000;
	@%p374 bra 	$L__BB0_249;
	setp.lt.s32 	%p375, %r75, 0;
	selp.b32 	%r654, 0, 2146435072, %p375;
	mov.b32 	%r655, 0;
	mov.b64 	%fd6812, {%r655, %r654};
$L__BB0_249:
	setp.eq.f64 	%p376, %fd2807, 0d0000000000000000;
	add.f64 	%fd2819, %fd6812, 0d3F40624DD2F1A9FC;
	selp.f64 	%fd2820, 0d3FF0020C49BA5E35, %fd2819, %p376;
	mov.f64 	%fd2821, 0d0000000000000000;
	sub.f64 	%fd2822, %fd2821, %fd372;
	mul.f64 	%fd2823, %fd2822, %fd2820;
	setp.ge.f64 	%p377, %fd6808, %fd246;
	selp.f64 	%fd2824, 0d3FF0000000000000, 0d0000000000000000, %p377;
	mul.f64 	%fd2825, %fd372, 0d3FA999999999999A;
	sub.f64 	%fd2826, %fd2825, %fd2824;
	sub.f64 	%fd2827, %fd2826, %fd2823;
	mul.f64 	%fd2828, %fd241, %fd2827;
	div.rn.f64 	%fd2829, %fd356, 0d4018000000000000;
	add.f64 	%fd2830, %fd6813, %fd2829;
	div.rn.f64 	%fd2831, %fd365, 0d4008000000000000;
	add.f64 	%fd2832, %fd2830, %fd2831;
	div.rn.f64 	%fd2833, %fd370, 0d4008000000000000;
	add.f64 	%fd2834, %fd2832, %fd2833;
	div.rn.f64 	%fd2835, %fd2828, 0d4018000000000000;
	add.f64 	%fd6813, %fd2834, %fd2835;
	add.s32 	%r1794, %r1794, 1;
	setp.ne.s32 	%p378, %r1794, %r66;
	@%p378 bra 	$L__BB0_229;
$L__BB0_250:
	setp.le.f64 	%p379, %fd318, 0d0000000000000000;
	setp.ge.f64 	%p380, %fd318, 0d405E000000000000;
	or.pred  	%p381, %p379, %p380;
	mov.f64 	%fd6815, 0d0000000000000000;
	@%p381 bra 	$L__BB0_255;
	sub.f64 	%fd2837, %fd234, %fd318;
	mul.f64 	%fd2838, %fd2837, %fd2837;
	mul.f64 	%fd380, %fd2838, 0dBFAC71C71C71C71C;
	fma.rn.f64 	%fd2839, %fd380, 0d3FF71547652B82FE, 0d4338000000000000;
	{
	.reg .b32 %temp; 
	mov.b64 	{%r77, %temp}, %fd2839;
	}
	mov.f64 	%fd2840, 0dC338000000000000;
	add.rn.f64 	%fd2841, %fd2839, %fd2840;
	fma.rn.f64 	%fd2842, %fd2841, 0dBFE62E42FEFA39EF, %fd380;
	fma.rn.f64 	%fd2843, %fd2841, 0dBC7ABC9E3B39803F, %fd2842;
	fma.rn.f64 	%fd2844, %fd2843, 0d3E5ADE1569CE2BDF, 0d3E928AF3FCA213EA;
	fma.rn.f64 	%fd2845, %fd2844, %fd2843, 0d3EC71DEE62401315;
	fma.rn.f64 	%fd2846, %fd2845, %fd2843, 0d3EFA01997C89EB71;
	fma.rn.f64 	%fd2847, %fd2846, %fd2843, 0d3F2A01A014761F65;
	fma.rn.f64 	%fd2848, %fd2847, %fd2843, 0d3F56C16C1852B7AF;
	fma.rn.f64 	%fd2849, %fd2848, %fd2843, 0d3F81111111122322;
	fma.rn.f64 	%fd2850, %fd2849, %fd2843, 0d3FA55555555502A1;
	fma.rn.f64 	%fd2851, %fd2850, %fd2843, 0d3FC5555555555511;
	fma.rn.f64 	%fd2852, %fd2851, %fd2843, 0d3FE000000000000B;
	fma.rn.f64 	%fd2853, %fd2852, %fd2843, 0d3FF0000000000000;
	fma.rn.f64 	%fd2854, %fd2853, %fd2843, 0d3FF0000000000000;
	{
	.reg .b32 %temp; 
	mov.b64 	{%r78, %temp}, %fd2854;
	}
	{
	.reg .b32 %temp; 
	mov.b64 	{%temp, %r79}, %fd2854;
	}
	shl.b32 	%r656, %r77, 20;
	add.s32 	%r657, %r656, %r79;
	mov.b64 	%fd6814, {%r78, %r657};
	{
	.reg .b32 %temp; 
	mov.b64 	{%temp, %r658}, %fd380;
	}
	mov.b32 	%f29, %r658;
	abs.f32 	%f5, %f29;
	setp.lt.f32 	%p382, %f5, 0f4086232B;
	@%p382 bra 	$L__BB0_254;
	setp.lt.f64 	%p383, %fd380, 0d0000000000000000;
	add.f64 	%fd2855, %fd380, 0d7FF0000000000000;
	selp.f64 	%fd6814, 0d0000000000000000, %fd2855, %p383;
	setp.geu.f32 	%p384, %f5, 0f40874800;
	@%p384 bra 	$L__BB0_254;
	shr.u32 	%r659, %r77, 31;
	add.s32 	%r660, %r77, %r659;
	shr.s32 	%r661, %r660, 1;
	shl.b32 	%r662, %r661, 20;
	add.s32 	%r663, %r79, %r662;
	mov.b64 	%fd2856, {%r78, %r663};
	sub.s32 	%r664, %r77, %r661;
	shl.b32 	%r665, %r664, 20;
	add.s32 	%r666, %r665, 1072693248;
	mov.b32 	%r667, 0;
	mov.b64 	%fd2857, {%r667, %r666};
	mul.f64 	%fd6814, %fd2857, %fd2856;
$L__BB0_254:
	mul.f64 	%fd6815, %fd6814, 0d3FC1058377E2CEE1;
$L__BB0_255:
	mul.f64 	%fd2858, %fd245, %fd6815;
	mul.f64 	%fd387, %fd6813, %fd2858;
	add.f64 	%fd6788, %fd12, %fd6788;
	mov.f64 	%fd2859, 0d405E000000000000;
	sub.f64 	%fd389, %fd2859, %fd6788;
	mul.f64 	%fd2860, %fd389, %fd240;
	cvt.rmi.f64.f64 	%fd2861, %fd2860;
	cvt.rzi.s32.f64 	%r80, %fd2861;
	cvt.rn.f64.s32 	%fd2862, %r80;
	neg.f64 	%fd2863, %fd2862;
	mul.f64 	%fd2864, %fd241, %fd2863;
	sub.f64 	%fd390, %fd2864, %fd389;
	add.f64 	%fd2865, %fd6788, %fd389;
	fma.rn.f64 	%fd2866, %fd2865, 0d3FA374BC6A7EF9DB, 0dC0107AE147AE147B;
	{
	.reg .b32 %temp; 
	mov.b64 	{%temp, %r81}, %fd2866;
	}
	shr.u32 	%r668, %r81, 20;
	and.b32  	%r669, %r668, 2047;
	add.s32 	%r670, %r669, -1012;
	mov.b64 	%rd98, %fd2866;
	shl.b64 	%rd99, %rd98, %r670;
	setp.eq.s64 	%p386, %rd99, -9223372036854775808;
	{ // callseq 32, 0
	.param .b64 param0;
	st.param.f64 	[param0], %fd2866;
	.param .b64 retval0;
	call.uni (retval0), 
	__internal_accurate_pow, 
	(
	param0
	);
	ld.param.f64 	%fd2867, [retval0];
	} // callseq 32
	neg.f64 	%fd2869, %fd2867;
	selp.f64 	%fd2870, %fd2869, %fd2867, %p386;
	selp.f64 	%fd2871, %fd2870, %fd2867, %p313;
	cvt.rzi.f64.f64 	%fd2872, %fd2866;
	setp.neu.f64 	%p387, %fd2866, %fd2872;
	selp.f64 	%fd2874, 0dFFF8000000000000, %fd2871, %p387;
	selp.f64 	%fd6816, %fd2874, %fd2871, %p313;
	add.f64 	%fd2875, %fd2866, 0d4024000000000000;
	{
	.reg .b32 %temp; 
	mov.b64 	{%temp, %r671}, %fd2875;
	}
	and.b32  	%r672, %r671, 2146435072;
	setp.ne.s32 	%p388, %r672, 2146435072;
	@%p388 bra 	$L__BB0_260;
	setp.num.f64 	%p389, %fd2866, %fd2866;
	@%p389 bra 	$L__BB0_258;
	mov.f64 	%fd2877, 0d4024000000000000;
	add.rn.f64 	%fd6816, %fd2877, %fd2866;
	bra.uni 	$L__BB0_260;
$L__BB0_258:
	abs.f64 	%fd2876, %fd2866;
	setp.neu.f64 	%p390, %fd2876, 0d7FF0000000000000;
	@%p390 bra 	$L__BB0_260;
	setp.lt.s32 	%p391, %r81, 0;
	selp.b32 	%r673, 0, 2146435072, %p391;
	mov.b32 	%r674, 0;
	mov.b64 	%fd6816, {%r674, %r673};
$L__BB0_260:
	setp.eq.f64 	%p393, %fd2866, 0d0000000000000000;
	add.f64 	%fd2878, %fd6816, 0d3F40624DD2F1A9FC;
	mul.f64 	%fd2879, %fd2878, 0d0000000000000000;
	selp.f64 	%fd2880, 0d0000000000000000, %fd2879, %p393;
	setp.ge.f64 	%p394, %fd389, %fd246;
	selp.f64 	%fd2881, 0dBFF0000000000000, 0d0000000000000000, %p394;
	sub.f64 	%fd2882, %fd2881, %fd2880;
	mul.f64 	%fd396, %fd390, %fd2882;
	fma.rn.f64 	%fd397, %fd390, 0d3FE0000000000000, %fd389;
	fma.rn.f64 	%fd398, %fd396, 0d3FE0000000000000, 0d0000000000000000;
	add.f64 	%fd2883, %fd6788, %fd397;
	fma.rn.f64 	%fd2884, %fd2883, 0d3FA374BC6A7EF9DB, 0dC0107AE147AE147B;
	{
	.reg .b32 %temp; 
	mov.b64 	{%temp, %r82}, %fd2884;
	}
	shr.u32 	%r675, %r82, 20;
	and.b32  	%r676, %r675, 2047;
	add.s32 	%r677, %r676, -1012;
	mov.b64 	%rd101, %fd2884;
	shl.b64 	%rd102, %rd101, %r677;
	setp.eq.s64 	%p395, %rd102, -9223372036854775808;
	{ // callseq 33, 0
	.param .b64 param0;
	st.param.f64 	[param0], %fd2884;
	.param .b64 retval0;
	call.uni (retval0), 
	__internal_accurate_pow, 
	(
	param0
	);
	ld.param.f64 	%fd2885, [retval0];
	} // callseq 33
	neg.f64 	%fd2887, %fd2885;
	selp.f64 	%fd2888, %fd2887, %fd2885, %p395;
	selp.f64 	%fd2889, %fd2888, %fd2885, %p313;
	cvt.rzi.f64.f64 	%fd2890, %fd2884;
	setp.neu.f64 	%p396, %fd2884, %fd2890;
	selp.f64 	%fd2892, 0dFFF8000000000000, %fd2889, %p396;
	selp.f64 	%fd6818, %fd2892, %fd2889, %p313;
	add.f64 	%fd2893, %fd2884, 0d4024000000000000;
	{
	.reg .b32 %temp; 
	mov.b64 	{%temp, %r678}, %fd2893;
	}
	and.b32  	%r83, %r678, 2146435072;
	setp.ne.s32 	%p397, %r83, 2146435072;
	mov.f64 	%fd6817, %fd6818;
	@%p397 bra 	$L__BB0_265;
	setp.num.f64 	%p398, %fd2884, %fd2884;
	@%p398 bra 	$L__BB0_263;
	mov.f64 	%fd2895, 0d4024000000000000;
	add.rn.f64 	%fd6817, %fd2895, %fd2884;
	bra.uni 	$L__BB0_265;
$L__BB0_263:
	abs.f64 	%fd2894, %fd2884;
	setp.neu.f64 	%p399, %fd2894, 0d7FF0000000000000;
	mov.f64 	%fd6817, %fd6818;
	@%p399 bra 	$L__BB0_265;
	setp.lt.s32 	%p400, %r82, 0;
	selp.b32 	%r679, 0, 2146435072, %p400;
	mov.b32 	%r680, 0;
	mov.b64 	%fd6817, {%r680, %r679};
$L__BB0_265:
	setp.ge.f64 	%p401, %fd397, %fd246;
	selp.f64 	%fd404, 0d3FF0000000000000, 0d0000000000000000, %p401;
	setp.eq.f64 	%p403, %fd2884, 0d0000000000000000;
	add.f64 	%fd2896, %fd6817, 0d3F40624DD2F1A9FC;
	selp.f64 	%fd2897, 0d3FF0020C49BA5E35, %fd2896, %p403;
	mov.f64 	%fd2898, 0d0000000000000000;
	sub.f64 	%fd2899, %fd2898, %fd398;
	mul.f64 	%fd2900, %fd2899, %fd2897;
	mul.f64 	%fd2901, %fd398, 0d3FA999999999999A;
	sub.f64 	%fd2902, %fd2901, %fd404;
	sub.f64 	%fd2903, %fd2902, %fd2900;
	mul.f64 	%fd405, %fd390, %fd2903;
	fma.rn.f64 	%fd406, %fd405, 0d3FE0000000000000, 0d0000000000000000;
	@%p397 bra 	$L__BB0_270;
	setp.num.f64 	%p404, %fd2884, %fd2884;
	@%p404 bra 	$L__BB0_268;
	mov.f64 	%fd2905, 0d4024000000000000;
	add.rn.f64 	%fd6818, %fd2905, %fd2884;
	bra.uni 	$L__BB0_270;
$L__BB0_268:
	abs.f64 	%fd2904, %fd2884;
	setp.neu.f64 	%p405, %fd2904, 0d7FF0000000000000;
	@%p405 bra 	$L__BB0_270;
	setp.lt.s32 	%p406, %r82, 0;
	selp.b32 	%r681, 0, 2146435072, %p406;
	mov.b32 	%r682, 0;
	mov.b64 	%fd6818, {%r682, %r681};
$L__BB0_270:
	add.f64 	%fd2906, %fd6818, 0d3F40624DD2F1A9FC;
	selp.f64 	%fd2907, 0d3FF0020C49BA5E35, %fd2906, %p403;
	mov.f64 	%fd2908, 0d0000000000000000;
	sub.f64 	%fd2909, %fd2908, %fd406;
	mul.f64 	%fd2910, %fd2909, %fd2907;
	mul.f64 	%fd2911, %fd406, 0d3FA999999999999A;
	sub.f64 	%fd2912, %fd2911, %fd404;
	sub.f64 	%fd2913, %fd2912, %fd2910;
	mul.f64 	%fd410, %fd390, %fd2913;
	add.f64 	%fd6821, %fd389, %fd390;
	add.f64 	%fd412, %fd410, 0d0000000000000000;
	add.f64 	%fd2914, %fd6788, %fd6821;
	fma.rn.f64 	%fd2915, %fd2914, 0d3FA374BC6A7EF9DB, 0dC0107AE147AE147B;
	{
	.reg .b32 %temp; 
	mov.b64 	{%temp, %r84}, %fd2915;
	}
	shr.u32 	%r683, %r84, 20;
	and.b32  	%r684, %r683, 2047;
	add.s32 	%r685, %r684, -1012;
	mov.b64 	%rd104, %fd2915;
	shl.b64 	%rd105, %rd104, %r685;
	setp.eq.s64 	%p409, %rd105, -9223372036854775808;
	{ // callseq 34, 0
	.param .b64 param0;
	st.param.f64 	[param0], %fd2915;
	.param .b64 retval0;
	call.uni (retval0), 
	__internal_accurate_pow, 
	(
	param0
	);
	ld.param.f64 	%fd2916, [retval0];
	} // callseq 34
	neg.f64 	%fd2918, %fd2916;
	selp.f64 	%fd2919, %fd2918, %fd2916, %p409;
	selp.f64 	%fd2920, %fd2919, %fd2916, %p313;
	cvt.rzi.f64.f64 	%fd2921, %fd2915;
	setp.neu.f64 	%p410, %fd2915, %fd2921;
	selp.f64 	%fd2923, 0dFFF8000000000000, %fd2920, %p410;
	selp.f64 	%fd6819, %fd2923, %fd2920, %p313;
	add.f64 	%fd2924, %fd2915, 0d4024000000000000;
	{
	.reg .b32 %temp; 
	mov.b64 	{%temp, %r686}, %fd2924;
	}
	and.b32  	%r687, %r686, 2146435072;
	setp.ne.s32 	%p411, %r687, 2146435072;
	@%p411 bra 	$L__BB0_275;
	setp.num.f64 	%p412, %fd2915, %fd2915;
	@%p412 bra 	$L__BB0_273;
	mov.f64 	%fd2926, 0d4024000000000000;
	add.rn.f64 	%fd6819, %fd2926, %fd2915;
	bra.uni 	$L__BB0_275;
$L__BB0_273:
	abs.f64 	%fd2925, %fd2915;
	setp.neu.f64 	%p413, %fd2925, 0d7FF0000000000000;
	@%p413 bra 	$L__BB0_275;
	setp.lt.s32 	%p414, %r84, 0;
	selp.b32 	%r688, 0, 2146435072, %p414;
	mov.b32 	%r689, 0;
	mov.b64 	%fd6819, {%r689, %r688};
$L__BB0_275:
	setp.eq.f64 	%p415, %fd2915, 0d0000000000000000;
	add.f64 	%fd2927, %fd6819, 0d3F40624DD2F1A9FC;
	selp.f64 	%fd2928, 0d3FF0020C49BA5E35, %fd2927, %p415;
	mov.f64 	%fd2929, 0d0000000000000000;
	sub.f64 	%fd2930, %fd2929, %fd412;
	mul.f64 	%fd2931, %fd2930, %fd2928;
	setp.ge.f64 	%p416, %fd6821, %fd246;
	selp.f64 	%fd2932, 0d3FF0000000000000, 0d0000000000000000, %p416;
	mul.f64 	%fd2933, %fd412, 0d3FA999999999999A;
	sub.f64 	%fd2934, %fd2933, %fd2932;
	sub.f64 	%fd2935, %fd2934, %fd2931;
	mul.f64 	%fd2936, %fd390, %fd2935;
	div.rn.f64 	%fd2937, %fd396, 0d4018000000000000;
	add.f64 	%fd2938, %fd2937, 0d0000000000000000;
	div.rn.f64 	%fd2939, %fd405, 0d4008000000000000;
	add.f64 	%fd2940, %fd2938, %fd2939;
	div.rn.f64 	%fd2941, %fd410, 0d4008000000000000;
	add.f64 	%fd2942, %fd2940, %fd2941;
	div.rn.f64 	%fd2943, %fd2936, 0d4018000000000000;
	add.f64 	%fd6826, %fd2942, %fd2943;
	setp.lt.s32 	%p417, %r80, 1;
	@%p417 bra 	$L__BB0_298;
	mov.b32 	%r1795, 0;
$L__BB0_277:
	add.f64 	%fd2944, %fd6788, %fd6821;
	fma.rn.f64 	%fd2945, %fd2944, 0d3FA374BC6A7EF9DB, 0dC0107AE147AE147B;
	{
	.reg .b32 %temp; 
	mov.b64 	{%temp, %r86}, %fd2945;
	}
	shr.u32 	%r691, %r86, 20;
	and.b32  	%r692, %r691, 2047;
	add.s32 	%r693, %r692, -1012;
	mov.b64 	%rd107, %fd2945;
	shl.b64 	%rd108, %rd107, %r693;
	setp.eq.s64 	%p419, %rd108, -9223372036854775808;
	{ // callseq 35, 0
	.param .b64 param0;
	st.param.f64 	[param0], %fd2945;
	.param .b64 retval0;
	call.uni (retval0), 
	__internal_accurate_pow, 
	(
	param0
	);
	ld.param.f64 	%fd2946, [retval0];
	} // callseq 35
	neg.f64 	%fd2948, %fd2946;
	selp.f64 	%fd2949, %fd2948, %fd2946, %p419;
	selp.f64 	%fd2950, %fd2949, %fd2946, %p313;
	cvt.rzi.f64.f64 	%fd2951, %fd2945;
	setp.neu.f64 	%p420, %fd2945, %fd2951;
	selp.f64 	%fd2953, 0dFFF8000000000000, %fd2950, %p420;
	selp.f64 	%fd6822, %fd2953, %fd2950, %p313;
	add.f64 	%fd2954, %fd2945, 0d4024000000000000;
	{
	.reg .b32 %temp; 
	mov.b64 	{%temp, %r694}, %fd2954;
	}
	and.b32  	%r695, %r694, 2146435072;
	setp.ne.s32 	%p421, %r695, 2146435072;
	@%p421 bra 	$L__BB0_282;
	setp.num.f64 	%p422, %fd2945, %fd2945;
	@%p422 bra 	$L__BB0_280;
	mov.f64 	%fd2956, 0d4024000000000000;
	add.rn.f64 	%fd6822, %fd2956, %fd2945;
	bra.uni 	$L__BB0_282;
$L__BB0_280:
	abs.f64 	%fd2955, %fd2945;
	setp.neu.f64 	%p423, %fd2955, 0d7FF0000000000000;
	@%p423 bra 	$L__BB0_282;
	setp.lt.s32 	%p424, %r86, 0;
	selp.b32 	%r696, 0, 2146435072, %p424;
	mov.b32 	%r697, 0;
	mov.b64 	%fd6822, {%r697, %r696};
$L__BB0_282:
	setp.eq.f64 	%p426, %fd2945, 0d0000000000000000;
	add.f64 	%fd2957, %fd6822, 0d3F40624DD2F1A9FC;
	selp.f64 	%fd2958, 0d3FF0020C49BA5E35, %fd2957, %p426;
	mov.f64 	%fd2959, 0d0000000000000000;
	sub.f64 	%fd2960, %fd2959, %fd6826;
	mul.f64 	%fd2961, %fd2960, %fd2958;
	setp.ge.f64 	%p427, %fd6821, %fd246;
	selp.f64 	%fd2962, 0d3FF0000000000000, 0d0000000000000000, %p427;
	mul.f64 	%fd2963, %fd6826, 0d3FA999999999999A;
	sub.f64 	%fd2964, %fd2963, %fd2962;
	sub.f64 	%fd2965, %fd2964, %fd2961;
	mul.f64 	%fd426, %fd241, %fd2965;
	add.f64 	%fd427, %fd242, %fd6821;
	fma.rn.f64 	%fd428, %fd426, 0d3FE0000000000000, %fd6826;
	add.f64 	%fd2966, %fd6788, %fd427;
	fma.rn.f64 	%fd2967, %fd2966, 0d3FA374BC6A7EF9DB, 0dC0107AE147AE147B;
	{
	.reg .b32 %temp; 
	mov.b64 	{%temp, %r87}, %fd2967;
	}
	shr.u32 	%r698, %r87, 20;
	and.b32  	%r699, %r698, 2047;
	add.s32 	%r700, %r699, -1012;
	mov.b64 	%rd110, %fd2967;
	shl.b64 	%rd111, %rd110, %r700;
	setp.eq.s64 	%p428, %rd111, -9223372036854775808;
	{ // callseq 36, 0
	.param .b64 param0;
	st.param.f64 	[param0], %fd2967;
	.param .b64 retval0;
	call.uni (retval0), 
	__internal_accurate_pow, 
	(
	param0
	);
	ld.param.f64 	%fd2968, [retval0];
	} // callseq 36
	neg.f64 	%fd2970, %fd2968;
	selp.f64 	%fd2971, %fd2970, %fd2968, %p428;
	selp.f64 	%fd2972, %fd2971, %fd2968, %p313;
	cvt.rzi.f64.f64 	%fd2973, %fd2967;
	setp.neu.f64 	%p429, %fd2967, %fd2973;
	selp.f64 	%fd2975, 0dFFF8000000000000, %fd2972, %p429;
	selp.f64 	%fd6824, %fd2975, %fd2972, %p313;
	add.f64 	%fd2976, %fd2967, 0d4024000000000000;
	{
	.reg .b32 %temp; 
	mov.b64 	{%temp, %r701}, %fd2976;
	}
	and.b32  	%r88, %r701, 2146435072;
	setp.ne.s32 	%p430, %r88, 2146435072;
	mov.f64 	%fd6823, %fd6824;
	@%p430 bra 	$L__BB0_287;
	setp.num.f64 	%p431, %fd2967, %fd2967;
	@%p431 bra 	$L__BB0_285;
	mov.f64 	%fd2978, 0d4024000000000000;
	add.rn.f64 	%fd6823, %fd2978, %fd2967;
	bra.uni 	$L__BB0_287;
$L__BB0_285:
	abs.f64 	%fd2977, %fd2967;
	setp.neu.f64 	%p432, %fd2977, 0d7FF0000000000000;
	mov.f64 	%fd6823, %fd6824;
	@%p432 bra 	$L__BB0_287;
	setp.lt.s32 	%p433, %r87, 0;
	selp.b32 	%r702, 0, 2146435072, %p433;
	mov.b32 	%r703, 0;
	mov.b64 	%fd6823, {%r703, %r702};
$L__BB0_287:
	setp.ge.f64 	%p434, %fd427, %fd246;
	selp.f64 	%fd434, 0d3FF0000000000000, 0d0000000000000000, %p434;
	setp.eq.f64 	%p436, %fd2967, 0d0000000000000000;
	add.f64 	%fd2979, %fd6823, 0d3F40624DD2F1A9FC;
	selp.f64 	%fd2980, 0d3FF0020C49BA5E35, %fd2979, %p436;
	mov.f64 	%fd2981, 0d0000000000000000;
	sub.f64 	%fd2982, %fd2981, %fd428;
	mul.f64 	%fd2983, %fd2982, %fd2980;
	mul.f64 	%fd2984, %fd428, 0d3FA999999999999A;
	sub.f64 	%fd2985, %fd2984, %fd434;
	sub.f64 	%fd2986, %fd2985, %fd2983;
	mul.f64 	%fd435, %fd241, %fd2986;
	fma.rn.f64 	%fd436, %fd435, 0d3FE0000000000000, %fd6826;
	@%p430 bra 	$L__BB0_292;
	setp.num.f64 	%p437, %fd2967, %fd2967;
	@%p437 bra 	$L__BB0_290;
	mov.f64 	%fd2988, 0d4024000000000000;
	add.rn.f64 	%fd6824, %fd2988, %fd2967;
	bra.uni 	$L__BB0_292;
$L__BB0_290:
	abs.f64 	%fd2987, %fd2967;
	setp.neu.f64 	%p438, %fd2987, 0d7FF0000000000000;
	@%p438 bra 	$L__BB0_292;
	setp.lt.s32 	%p439, %r87, 0;
	selp.b32 	%r704, 0, 2146435072, %p439;
	mov.b32 	%r705, 0;
	mov.b64 	%fd6824, {%r705, %r704};
$L__BB0_292:
	add.f64 	%fd2989, %fd6824, 0d3F40624DD2F1A9FC;
	selp.f64 	%fd2990, 0d3FF0020C49BA5E35, %fd2989, %p436;
	mov.f64 	%fd2991, 0d0000000000000000;
	sub.f64 	%fd2992, %fd2991, %fd436;
	mul.f64 	%fd2993, %fd2992, %fd2990;
	mul.f64 	%fd2994, %fd436, 0d3FA999999999999A;
	sub.f64 	%fd2995, %fd2994, %fd434;
	sub.f64 	%fd2996, %fd2995, %fd2993;
	mul.f64 	%fd440, %fd241, %fd2996;
	add.f64 	%fd6821, %fd241, %fd6821;
	add.f64 	%fd442, %fd6826, %fd440;
	add.f64 	%fd2997, %fd6788, %fd6821;
	fma.rn.f64 	%fd2998, %fd2997, 0d3FA374BC6A7EF9DB, 0dC0107AE147AE147B;
	{
	.reg .b32 %temp; 
	mov.b64 	{%temp, %r89}, %fd2998;
	}
	shr.u32 	%r706, %r89, 20;
	and.b32  	%r707, %r706, 2047;
	add.s32 	%r708, %r707, -1012;
	mov.b64 	%rd113, %fd2998;
	shl.b64 	%rd114, %rd113, %r708;
	setp.eq.s64 	%p442, %rd114, -9223372036854775808;
	{ // callseq 37, 0
	.param .b64 param0;
	st.param.f64 	[param0], %fd2998;
	.param .b64 retval0;
	call.uni (retval0), 
	__internal_accurate_pow, 
	(
	param0
	);
	ld.param.f64 	%fd2999, [retval0];
	} // callseq 37
	neg.f64 	%fd3001, %fd2999;
	selp.f64 	%fd3002, %fd3001, %fd2999, %p442;
	selp.f64 	%fd3003, %fd3002, %fd2999, %p313;
	cvt.rzi.f64.f64 	%fd3004, %fd2998;
	setp.neu.f64 	%p443, %fd2998, %fd3004;
	selp.f64 	%fd3006, 0dFFF8000000000000, %fd3003, %p443;
	selp.f64 	%fd6825, %fd3006, %fd3003, %p313;
	add.f64 	%fd3007, %fd2998, 0d4024000000000000;
	{
	.reg .b32 %temp; 
	mov.b64 	{%temp, %r709}, %fd3007;
	}
	and.b32  	%r710, %r709, 2146435072;
	setp.ne.s32 	%p444, %r710, 2146435072;
	@%p444 bra 	$L__BB0_297;
	setp.num.f64 	%p445, %fd2998, %fd2998;
	@%p445 bra 	$L__BB0_295;
	mov.f64 	%fd3009, 0d4024000000000000;
	add.rn.f64 	%fd6825, %fd3009, %fd2998;
	bra.uni 	$L__BB0_297;
$L__BB0_295:
	abs.f64 	%fd3008, %fd2998;
	setp.neu.f64 	%p446, %fd3008, 0d7FF0000000000000;
	@%p446 bra 	$L__BB0_297;
	setp.lt.s32 	%p447, %r89, 0;
	selp.b32 	%r711, 0, 2146435072, %p447;
	mov.b32 	%r712, 0;
	mov.b64 	%fd6825, {%r712, %r711};
$L__BB0_297:
	setp.eq.f64 	%p448, %fd2998, 0d0000000000000000;
	add.f64 	%fd3010, %fd6825, 0d3F40624DD2F1A9FC;
	selp.f64 	%fd3011, 0d3FF0020C49BA5E35, %fd3010, %p448;
	mov.f64 	%fd3012, 0d0000000000000000;
	sub.f64 	%fd3013, %fd3012, %fd442;
	mul.f64 	%fd3014, %fd3013, %fd3011;
	setp.ge.f64 	%p449, %fd6821, %fd246;
	selp.f64 	%fd3015, 0d3FF0000000000000, 0d0000000000000000, %p449;
	mul.f64 	%fd3016, %fd442, 0d3FA999999999999A;
	sub.f64 	%fd3017, %fd3016, %fd3015;
	sub.f64 	%fd3018, %fd3017, %fd3014;
	mul.f64 	%fd3019, %fd241, %fd3018;
	div.rn.f64 	%fd3020, %fd426, 0d4018000000000000;
	add.f64 	%fd3021, %fd6826, %fd3020;
	div.rn.f64 	%fd3022, %fd435, 0d4008000000000000;
	add.f64 	%fd3023, %fd3021, %fd3022;
	div.rn.f64 	%fd3024, %fd440, 0d4008000000000000;
	add.f64 	%fd3025, %fd3023, %fd3024;
	div.rn.f64 	%fd3026, %fd3019, 0d4018000000000000;
	add.f64 	%fd6826, %fd3025, %fd3026;
	add.s32 	%r1795, %r1795, 1;
	setp.ne.s32 	%p450, %r1795, %r80;
	@%p450 bra 	$L__BB0_277;
$L__BB0_298:
	setp.le.f64 	%p451, %fd6788, 0d0000000000000000;
	setp.ge.f64 	%p452, %fd6788, 0d405E000000000000;
	or.pred  	%p453, %p451, %p452;
	mov.f64 	%fd6828, 0d0000000000000000;
	@%p453 bra 	$L__BB0_303;
	sub.f64 	%fd3028, %fd234, %fd6788;
	mul.f64 	%fd3029, %fd3028, %fd3028;
	mul.f64 	%fd450, %fd3029, 0dBFAC71C71C71C71C;
	fma.rn.f64 	%fd3030, %fd450, 0d3FF71547652B82FE, 0d4338000000000000;
	{
	.reg .b32 %temp; 
	mov.b64 	{%r91, %temp}, %fd3030;
	}
	mov.f64 	%fd3031, 0dC338000000000000;
	add.rn.f64 	%fd3032, %fd3030, %fd3031;
	fma.rn.f64 	%fd3033, %fd3032, 0dBFE62E42FEFA39EF, %fd450;
	fma.rn.f64 	%fd3034, %fd3032, 0dBC7ABC9E3B39803F, %fd3033;
	fma.rn.f64 	%fd3035, %fd3034, 0d3E5ADE1569CE2BDF, 0d3E928AF3FCA213EA;
	fma.rn.f64 	%fd3036, %fd3035, %fd3034, 0d3EC71DEE62401315;
	fma.rn.f64 	%fd3037, %fd3036, %fd3034, 0d3EFA01997C89EB71;
	fma.rn.f64 	%fd3038, %fd3037, %fd3034, 0d3F2A01A014761F65;
	fma.rn.f64 	%fd3039, %fd3038, %fd3034, 0d3F56C16C1852B7AF;
	fma.rn.f64 	%fd3040, %fd3039, %fd3034, 0d3F81111111122322;
	fma.rn.f64 	%fd3041, %fd3040, %fd3034, 0d3FA55555555502A1;
	fma.rn.f64 	%fd3042, %fd3041, %fd3034, 0d3FC5555555555511;
	fma.rn.f64 	%fd3043, %fd3042, %fd3034, 0d3FE000000000000B;
	fma.rn.f64 	%fd3044, %fd3043, %fd3034, 0d3FF0000000000000;
	fma.rn.f64 	%fd3045, %fd3044, %fd3034, 0d3FF0000000000000;
	{
	.reg .b32 %temp; 
	mov.b64 	{%r92, %temp}, %fd3045;
	}
	{
	.reg .b32 %temp; 
	mov.b64 	{%temp, %r93}, %fd3045;
	}
	shl.b32 	%r713, %r91, 20;
	add.s32 	%r714, %r713, %r93;
	mov.b64 	%fd6827, {%r92, %r714};
	{
	.reg .b32 %temp; 
	mov.b64 	{%temp, %r715}, %fd450;
	}
	mov.b32 	%f30, %r715;
	abs.f32 	%f6, %f30;
	setp.lt.f32 	%p454, %f6, 0f4086232B;
	@%p454 bra 	$L__BB0_302;
	setp.lt.f64 	%p455, %fd450, 0d0000000000000000;
	add.f64 	%fd3046, %fd450, 0d7FF0000000000000;
	selp.f64 	%fd6827, 0d0000000000000000, %fd3046, %p455;
	setp.geu.f32 	%p456, %f6, 0f40874800;
	@%p456 bra 	$L__BB0_302;
	shr.u32 	%r716, %r91, 31;
	add.s32 	%r717, %r91, %r716;
	shr.s32 	%r718, %r717, 1;
	shl.b32 	%r719, %r718, 20;
	add.s32 	%r720, %r93, %r719;
	mov.b64 	%fd3047, {%r92, %r720};
	sub.s32 	%r721, %r91, %r718;
	shl.b32 	%r722, %r721, 20;
	add.s32 	%r723, %r722, 1072693248;
	mov.b32 	%r724, 0;
	mov.b64 	%fd3048, {%r724, %r723};
	mul.f64 	%fd6827, %fd3048, %fd3047;
$L__BB0_302:
	mul.f64 	%fd6828, %fd6827, 0d3FC1058377E2CEE1;
$L__BB0_303:
	mul.f64 	%fd3049, %fd243, %fd6828;
	mul.f64 	%fd3050, %fd6826, %fd3049;
	mul.f64 	%fd3051, %fd12, %fd3050;
	mul.f64 	%fd3052, %fd12, %fd317;
	div.rn.f64 	%fd3053, %fd3052, 0d4018000000000000;
	sub.f64 	%fd3054, %fd6829, %fd3053;
	mul.f64 	%fd3055, %fd12, %fd387;
	div.rn.f64 	%fd3056, %fd3055, 0d4008000000000000;
	add.f64 	%fd3057, %fd3054, %fd3056;
	add.f64 	%fd3058, %fd3056, %fd3057;
	div.rn.f64 	%fd3059, %fd3051, 0d4018000000000000;
	sub.f64 	%fd6829, %fd3058, %fd3059;
	add.s32 	%r1792, %r1792, 1;
	setp.ne.s32 	%p457, %r1792, %r4;
	@%p457 bra 	$L__BB0_159;
$L__BB0_304:
	setp.ne.s32 	%p458, %r50, 2146435072;
	sub.f64 	%fd3060, %fd6829, %fd233;
	add.f64 	%fd3061, %fd6787, 0d3F40624DD2F1A9FC;
	setp.eq.f64 	%p459, %fd2449, 0d0000000000000000;
	selp.f64 	%fd3062, 0d3FF0020C49BA5E35, %fd3061, %p459;
	mul.f64 	%fd3063, %fd3062, %fd3060;
	mul.f64 	%fd3064, %fd233, 0d3FA999999999999A;
	sub.f64 	%fd3065, %fd3064, %fd3063;
	mul.f64 	%fd459, %fd4, %fd3065;
	fma.rn.f64 	%fd460, %fd459, 0d3FE0000000000000, 0d0000000000000000;
	@%p458 bra 	$L__BB0_309;
	setp.num.f64 	%p460, %fd2449, %fd2449;
	@%p460 bra 	$L__BB0_307;
	mov.f64 	%fd3067, 0d4024000000000000;
	add.rn.f64 	%fd6830, %fd3067, %fd2449;
	bra.uni 	$L__BB0_309;
$L__BB0_307:
	abs.f64 	%fd3066, %fd2449;
	setp.neu.f64 	%p461, %fd3066, 0d7FF0000000000000;
	@%p461 bra 	$L__BB0_309;
	setp.lt.s32 	%p462, %r49, 0;
	selp.b32 	%r725, 0, 2146435072, %p462;
	mov.b32 	%r726, 0;
	mov.b64 	%fd6830, {%r726, %r725};
$L__BB0_309:
	setp.eq.f64 	%p463, %fd2449, 0d0000000000000000;
	setp.lt.s32 	%p464, %r4, 1;
	add.f64 	%fd3069, %fd6830, 0d3F40624DD2F1A9FC;
	selp.f64 	%fd464, 0d3FF0020C49BA5E35, %fd3069, %p463;
	mov.f64 	%fd6873, 0d0000000000000000;
	@%p464 bra 	$L__BB0_456;
	ld.const.f64 	%fd3072, [constData+8];
	ld.const.f64 	%fd3073, [constData+16];
	setp.lt.f64 	%p465, %fd234, %fd3072;
	setp.le.f64 	%p466, %fd3072, %fd234;
	add.f64 	%fd3074, %fd3072, %fd3073;
	setp.lt.f64 	%p467, %fd234, %fd3074;
	sub.f64 	%fd3076, %fd3074, %fd234;
	selp.f64 	%fd3077, %fd3076, 0d0000000000000000, %p467;
	selp.f64 	%fd3078, %fd3077, 0d0000000000000000, %p466;
	ld.const.f64 	%fd465, [constData+40];
	rcp.rn.f64 	%fd3079, %fd465;
	neg.f64 	%fd466, %fd3079;
	mul.f64 	%fd467, %fd466, 0d3FE0000000000000;
	mov.f64 	%fd3080, 0d402E000000000000;
	sub.f64 	%fd3081, %fd3080, %fd234;
	add.f64 	%fd3082, %fd234, 0dC05E000000000000;
	mul.f64 	%fd3083, %fd3081, %fd3082;
	max.f64 	%fd3084, %fd3083, 0d0000000000000000;
	div.rn.f64 	%fd468, %fd3084, 0d40A7ED0000000000;
	mul.f64 	%fd469, %fd12, 0d3FE0000000000000;
	div.rn.f64 	%fd470, %fd3084, 0dC0A7ED0000000000;
	selp.f64 	%fd471, %fd3073, %fd3078, %p465;
	mov.f64 	%fd6873, 0d0000000000000000;
	mov.b32 	%r1796, 0;
	mov.f64 	%fd6831, 0d405E000000000000;
$L__BB0_311:
	setp.lt.s32 	%p468, %r2, 0;
	mov.f64 	%fd3085, 0d405E000000000000;
	sub.f64 	%fd474, %fd3085, %fd6831;
	mul.f64 	%fd3086, %fd474, %fd465;
	cvt.rmi.f64.f64 	%fd3087, %fd3086;
	cvt.rzi.s32.f64 	%r96, %fd3087;
	cvt.rn.f64.s32 	%fd3088, %r96;
	neg.f64 	%fd3089, %fd3088;
	mul.f64 	%fd3090, %fd466, %fd3089;
	sub.f64 	%fd475, %fd3090, %fd474;
	add.f64 	%fd3091, %fd6831, %fd474;
	fma.rn.f64 	%fd3092, %fd3091, 0d3FA374BC6A7EF9DB, 0dC0107AE147AE147B;
	{
	.reg .b32 %temp; 
	mov.b64 	{%temp, %r97}, %fd3092;
	}
	shr.u32 	%r728, %r97, 20;
	and.b32  	%r729, %r728, 2047;
	add.s32 	%r730, %r729, -1012;
	mov.b64 	%rd116, %fd3092;
	shl.b64 	%rd117, %rd116, %r730;
	setp.eq.s64 	%p469, %rd117, -9223372036854775808;
	{ // callseq 38, 0
	.param .b64 param0;
	st.param.f64 	[param0], %fd3092;
	.param .b64 retval0;
	call.uni (retval0), 
	__internal_accurate_pow, 
	(
	param0
	);
	ld.param.f64 	%fd3093, [retval0];
	} // callseq 38
	neg.f64 	%fd3095, %fd3093;
	selp.f64 	%fd3096, %fd3095, %fd3093, %p469;
	selp.f64 	%fd3097, %fd3096, %fd3093, %p468;
	cvt.rzi.f64.f64 	%fd3098, %fd3092;
	setp.neu.f64 	%p470, %fd3092, %fd3098;
	selp.f64 	%fd3100, 0dFFF8000000000000, %fd3097, %p470;
	selp.f64 	%fd6833, %fd3100, %fd3097, %p468;
	add.f64 	%fd3101, %fd3092, 0d4024000000000000;
	{
	.reg .b32 %temp; 
	mov.b64 	{%temp, %r731}, %fd3101;
	}
	and.b32  	%r732, %r731, 2146435072;
	setp.ne.s32 	%p471, %r732, 2146435072;
	@%p471 bra 	$L__BB0_316;
	setp.num.f64 	%p472, %fd3092, %fd3092;
	@%p472 bra 	$L__BB0_314;
	mov.f64 	%fd3103, 0d4024000000000000;
	add.rn.f64 	%fd6833, %fd3103, %fd3092;
	bra.uni 	$L__BB0_316;
$L__BB0_314:
	abs.f64 	%fd3102, %fd3092;
	setp.neu.f64 	%p473, %fd3102, 0d7FF0000000000000;
	@%p473 bra 	$L__BB0_316;
	setp.lt.s32 	%p474, %r97, 0;
	selp.b32 	%r733, 0, 2146435072, %p474;
	mov.b32 	%r734, 0;
	mov.b64 	%fd6833, {%r734, %r733};
$L__BB0_316:
	setp.lt.s32 	%p475, %r2, 0;
	setp.eq.f64 	%p476, %fd3092, 0d0000000000000000;
	add.f64 	%fd3104, %fd6833, 0d3F40624DD2F1A9FC;
	mul.f64 	%fd3105, %fd3104, 0d0000000000000000;
	selp.f64 	%fd3106, 0d0000000000000000, %fd3105, %p476;
	setp.ge.f64 	%p477, %fd474, %fd471;
	selp.f64 	%fd3107, 0dBFF0000000000000, 0d0000000000000000, %p477;
	sub.f64 	%fd3108, %fd3107, %fd3106;
	mul.f64 	%fd481, %fd475, %fd3108;
	fma.rn.f64 	%fd482, %fd475, 0d3FE0000000000000, %fd474;
	fma.rn.f64 	%fd483, %fd481, 0d3FE0000000000000, 0d0000000000000000;
	add.f64 	%fd3109, %fd6831, %fd482;
	fma.rn.f64 	%fd3110, %fd3109, 0d3FA374BC6A7EF9DB, 0dC0107AE147AE147B;
	{
	.reg .b32 %temp; 
	mov.b64 	{%temp, %r98}, %fd3110;
	}
	shr.u32 	%r735, %r98, 20;
	and.b32  	%r736, %r735, 2047;
	add.s32 	%r737, %r736, -1012;
	mov.b64 	%rd119, %fd3110;
	shl.b64 	%rd120, %rd119, %r737;
	setp.eq.s64 	%p478, %rd120, -9223372036854775808;
	{ // callseq 39, 0
	.param .b64 param0;
	st.param.f64 	[param0], %fd3110;
	.param .b64 retval0;
	call.uni (retval0), 
	__internal_accurate_pow, 
	(
	param0
	);
	ld.param.f64 	%fd3111, [retval0];
	} // callseq 39
	neg.f64 	%fd3113, %fd3111;
	selp.f64 	%fd3114, %fd3113, %fd3111, %p478;
	selp.f64 	%fd3115, %fd3114, %fd3111, %p475;
	cvt.rzi.f64.f64 	%fd3116, %fd3110;
	setp.neu.f64 	%p479, %fd3110, %fd3116;
	selp.f64 	%fd3118, 0dFFF8000000000000, %fd3115, %p479;
	selp.f64 	%fd6835, %fd3118, %fd3115, %p475;
	add.f64 	%fd3119, %fd3110, 0d4024000000000000;
	{
	.reg .b32 %temp; 
	mov.b64 	{%temp, %r738}, %fd3119;
	}
	and.b32  	%r99, %r738, 2146435072;
	setp.ne.s32 	%p480, %r99, 2146435072;
	mov.f64 	%fd6834, %fd6835;
	@%p480 bra 	$L__BB0_321;
	setp.num.f64 	%p481, %fd3110, %fd3110;
	@%p481 bra 	$L__BB0_319;
	mov.f64 	%fd3121, 0d4024000000000000;
	add.rn.f64 	%fd6834, %fd3121, %fd3110;
	bra.uni 	$L__BB0_321;
$L__BB0_319:
	abs.f64 	%fd3120, %fd3110;
	setp.neu.f64 	%p482, %fd3120, 0d7FF0000000000000;
	mov.f64 	%fd6834, %fd6835;
	@%p482 bra 	$L__BB0_321;
	setp.lt.s32 	%p483, %r98, 0;
	selp.b32 	%r739, 0, 2146435072, %p483;
	mov.b32 	%r740, 0;
	mov.b64 	%fd6834, {%r740, %r739};
$L__BB0_321:
	setp.ge.f64 	%p484, %fd482, %fd471;
	selp.f64 	%fd489, 0d3FF0000000000000, 0d0000000000000000, %p484;
	setp.eq.f64 	%p486, %fd3110, 0d0000000000000000;
	add.f64 	%fd3122, %fd6834, 0d3F40624DD2F1A9FC;
	selp.f64 	%fd3123, 0d3FF0020C49BA5E35, %fd3122, %p486;
	mov.f64 	%fd3124, 0d0000000000000000;
	sub.f64 	%fd3125, %fd3124, %fd483;
	mul.f64 	%fd3126, %fd3125, %fd3123;
	mul.f64 	%fd3127, %fd483, 0d3FA999999999999A;
	sub.f64 	%fd3128, %fd3127, %fd489;
	sub.f64 	%fd3129, %fd3128, %fd3126;
	mul.f64 	%fd490, %fd475, %fd3129;
	fma.rn.f64 	%fd491, %fd490, 0d3FE0000000000000, 0d0000000000000000;
	@%p480 bra 	$L__BB0_326;
	setp.num.f64 	%p487, %fd3110, %fd3110;
	@%p487 bra 	$L__BB0_324;
	mov.f64 	%fd3131, 0d4024000000000000;
	add.rn.f64 	%fd6835, %fd3131, %fd3110;
	bra.uni 	$L__BB0_326;
$L__BB0_324:
	abs.f64 	%fd3130, %fd3110;
	setp.neu.f64 	%p488, %fd3130, 0d7FF0000000000000;
	@%p488 bra 	$L__BB0_326;
	setp.lt.s32 	%p489, %r98, 0;
	selp.b32 	%r741, 0, 2146435072, %p489;
	mov.b32 	%r742, 0;
	mov.b64 	%fd6835, {%r742, %r741};
$L__BB0_326:
	add.f64 	%fd3132, %fd6835, 0d3F40624DD2F1A9FC;
	selp.f64 	%fd3133, 0d3FF0020C49BA5E35, %fd3132, %p486;
	mov.f64 	%fd3134, 0d0000000000000000;
	sub.f64 	%fd3135, %fd3134, %fd491;
	mul.f64 	%fd3136, %fd3135, %fd3133;
	mul.f64 	%fd3137, %fd491, 0d3FA999999999999A;
	sub.f64 	%fd3138, %fd3137, %fd489;
	sub.f64 	%fd3139, %fd3138, %fd3136;
	mul.f64 	%fd495, %fd475, %fd3139;
	add.f64 	%fd6838, %fd474, %fd475;
	add.f64 	%fd497, %fd495, 0d0000000000000000;
	add.f64 	%fd3140, %fd6831, %fd6838;
	fma.rn.f64 	%fd3141, %fd3140, 0d3FA374BC6A7EF9DB, 0dC0107AE147AE147B;
	{
	.reg .b32 %temp; 
	mov.b64 	{%temp, %r100}, %fd3141;
	}
	shr.u32 	%r743, %r100, 20;
	and.b32  	%r744, %r743, 2047;
	add.s32 	%r745, %r744, -1012;
	mov.b64 	%rd122, %fd3141;
	shl.b64 	%rd123, %rd122, %r745;
	setp.eq.s64 	%p492, %rd123, -9223372036854775808;
	{ // callseq 40, 0
	.param .b64 param0;
	st.param.f64 	[param0], %fd3141;
	.param .b64 retval0;
	call.uni (retval0), 
	__internal_accurate_pow, 
	(
	param0
	);
	ld.param.f64 	%fd3142, [retval0];
	} // callseq 40
	neg.f64 	%fd3144, %fd3142;
	selp.f64 	%fd3145, %fd3144, %fd3142, %p492;
	selp.f64 	%fd3146, %fd3145, %fd3142, %p475;
	cvt.rzi.f64.f64 	%fd3147, %fd3141;
	setp.neu.f64 	%p493, %fd3141, %fd3147;
	selp.f64 	%fd3149, 0dFFF8000000000000, %fd3146, %p493;
	selp.f64 	%fd6836, %fd3149, %fd3146, %p475;
	add.f64 	%fd3150, %fd3141, 0d4024000000000000;
	{
	.reg .b32 %temp; 
	mov.b64 	{%temp, %r746}, %fd3150;
	}
	and.b32  	%r747, %r746, 2146435072;
	setp.ne.s32 	%p494, %r747, 2146435072;
	@%p494 bra 	$L__BB0_331;
	setp.num.f64 	%p495, %fd3141, %fd3141;
	@%p495 bra 	$L__BB0_329;
	mov.f64 	%fd3152, 0d4024000000000000;
	add.rn.f64 	%fd6836, %fd3152, %fd3141;
	bra.uni 	$L__BB0_331;
$L__BB0_329:
	abs.f64 	%fd3151, %fd3141;
	setp.neu.f64 	%p496, %fd3151, 0d7FF0000000000000;
	@%p496 bra 	$L__BB0_331;
	setp.lt.s32 	%p497, %r100, 0;
	selp.b32 	%r748, 0, 2146435072, %p497;
	mov.b32 	%r749, 0;
	mov.b64 	%fd6836, {%r749, %r748};
$L__BB0_331:
	setp.eq.f64 	%p498, %fd3141, 0d0000000000000000;
	add.f64 	%fd3153, %fd6836, 0d3F40624DD2F1A9FC;
	selp.f64 	%fd3154, 0d3FF0020C49BA5E35, %fd3153, %p498;
	mov.f64 	%fd3155, 0d0000000000000000;
	sub.f64 	%fd3156, %fd3155, %fd497;
	mul.f64 	%fd3157, %fd3156, %fd3154;
	setp.ge.f64 	%p499, %fd6838, %fd471;
	selp.f64 	%fd3158, 0d3FF0000000000000, 0d0000000000000000, %p499;
	mul.f64 	%fd3159, %fd497, 0d3FA999999999999A;
	sub.f64 	%fd3160, %fd3159, %fd3158;
	sub.f64 	%fd3161, %fd3160, %fd3157;
	mul.f64 	%fd3162, %fd475, %fd3161;
	div.rn.f64 	%fd3163, %fd481, 0d4018000000000000;
	add.f64 	%fd3164, %fd3163, 0d0000000000000000;
	div.rn.f64 	%fd3165, %fd490, 0d4008000000000000;
	add.f64 	%fd3166, %fd3164, %fd3165;
	div.rn.f64 	%fd3167, %fd495, 0d4008000000000000;
	add.f64 	%fd3168, %fd3166, %fd3167;
	div.rn.f64 	%fd3169, %fd3162, 0d4018000000000000;
	add.f64 	%fd6843, %fd3168, %fd3169;
	setp.lt.s32 	%p500, %r96, 1;
	@%p500 bra 	$L__BB0_354;
	mov.b32 	%r1797, 0;
$L__BB0_333:
	setp.lt.s32 	%p501, %r2, 0;
	add.f64 	%fd3170, %fd6831, %fd6838;
	fma.rn.f64 	%fd3171, %fd3170, 0d3FA374BC6A7EF9DB, 0dC0107AE147AE147B;
	{
	.reg .b32 %temp; 
	mov.b64 	{%temp, %r102}, %fd3171;
	}
	shr.u32 	%r751, %r102, 20;
	and.b32  	%r752, %r751, 2047;
	add.s32 	%r753, %r752, -1012;
	mov.b64 	%rd125, %fd3171;
	shl.b64 	%rd126, %rd125, %r753;
	setp.eq.s64 	%p502, %rd126, -9223372036854775808;
	{ // callseq 41, 0
	.param .b64 param0;
	st.param.f64 	[param0], %fd3171;
	.param .b64 retval0;
	call.uni (retval0), 
	__internal_accurate_pow, 
	(
	param0
	);
	ld.param.f64 	%fd3172, [retval0];
	} // callseq 41
	neg.f64 	%fd3174, %fd3172;
	selp.f64 	%fd3175, %fd3174, %fd3172, %p502;
	selp.f64 	%fd3176, %fd3175, %fd3172, %p501;
	cvt.rzi.f64.f64 	%fd3177, %fd3171;
	setp.neu.f64 	%p503, %fd3171, %fd3177;
	selp.f64 	%fd3179, 0dFFF8000000000000, %fd3176, %p503;
	selp.f64 	%fd6839, %fd3179, %fd3176, %p501;
	add.f64 	%fd3180, %fd3171, 0d4024000000000000;
	{
	.reg .b32 %temp; 
	mov.b64 	{%temp, %r754}, %fd3180;
	}
	and.b32  	%r755, %r754, 2146435072;
	setp.ne.s32 	%p504, %r755, 2146435072;
	@%p504 bra 	$L__BB0_338;
	setp.num.f64 	%p505, %fd3171, %fd3171;
	@%p505 bra 	$L__BB0_336;
	mov.f64 	%fd3182, 0d4024000000000000;
	add.rn.f64 	%fd6839, %fd3182, %fd3171;
	bra.uni 	$L__BB0_338;
$L__BB0_336:
	abs.f64 	%fd3181, %fd3171;
	setp.neu.f64 	%p506, %fd3181, 0d7FF0000000000000;
	@%p506 bra 	$L__BB0_338;
	setp.lt.s32 	%p507, %r102, 0;
	selp.b32 	%r756, 0, 2146435072, %p507;
	mov.b32 	%r757, 0;
	mov.b64 	%fd6839, {%r757, %r756};
$L__BB0_338:
	setp.eq.f64 	%p509, %fd3171, 0d0000000000000000;
	add.f64 	%fd3183, %fd6839, 0d3F40624DD2F1A9FC;
	selp.f64 	%fd3184, 0d3FF0020C49BA5E35, %fd3183, %p509;
	mov.f64 	%fd3185, 0d0000000000000000;
	sub.f64 	%fd3186, %fd3185, %fd6843;
	mul.f64 	%fd3187, %fd3186, %fd3184;
	setp.ge.f64 	%p510, %fd6838, %fd471;
	selp.f64 	%fd3188, 0d3FF0000000000000, 0d0000000000000000, %p510;
	mul.f64 	%fd3189, %fd6843, 0d3FA999999999999A;
	sub.f64 	%fd3190, %fd3189, %fd3188;
	sub.f64 	%fd3191, %fd3190, %fd3187;
	mul.f64 	%fd511, %fd466, %fd3191;
	add.f64 	%fd512, %fd467, %fd6838;
	fma.rn.f64 	%fd513, %fd511, 0d3FE0000000000000, %fd6843;
	add.f64 	%fd3192, %fd6831, %fd512;
	fma.rn.f64 	%fd3193, %fd3192, 0d3FA374BC6A7EF9DB, 0dC0107AE147AE147B;
	{
	.reg .b32 %temp; 
	mov.b64 	{%temp, %r103}, %fd3193;
	}
	shr.u32 	%r758, %r103, 20;
	and.b32  	%r759, %r758, 2047;
	add.s32 	%r760, %r759, -1012;
	mov.b64 	%rd128, %fd3193;
	shl.b64 	%rd129, %rd128, %r760;
	setp.eq.s64 	%p511, %rd129, -9223372036854775808;
	{ // callseq 42, 0
	.param .b64 param0;
	st.param.f64 	[param0], %fd3193;
	.param .b64 retval0;
	call.uni (retval0), 
	__internal_accurate_pow, 
	(
	param0
	);
	ld.param.f64 	%fd3194, [retval0];
	} // callseq 42
	neg.f64 	%fd3196, %fd3194;
	selp.f64 	%fd3197, %fd3196, %fd3194, %p511;
	selp.f64 	%fd3198, %fd3197, %fd3194, %p501;
	cvt.rzi.f64.f64 	%fd3199, %fd3193;
	setp.neu.f64 	%p512, %fd3193, %fd3199;
	selp.f64 	%fd3201, 0dFFF8000000000000, %fd3198, %p512;
	selp.f64 	%fd6841, %fd3201, %fd3198, %p501;
	add.f64 	%fd3202, %fd3193, 0d4024000000000000;
	{
	.reg .b32 %temp; 
	mov.b64 	{%temp, %r761}, %fd3202;
	}
	and.b32  	%r104, %r761, 2146435072;
	setp.ne.s32 	%p513, %r104, 2146435072;
	mov.f64 	%fd6840, %fd6841;
	@%p513 bra 	$L__BB0_343;
	setp.num.f64 	%p514, %fd3193, %fd3193;
	@%p514 bra 	$L__BB0_341;
	mov.f64 	%fd3204, 0d4024000000000000;
	add.rn.f64 	%fd6840, %fd3204, %fd3193;
	bra.uni 	$L__BB0_343;
$L__BB0_341:
	abs.f64 	%fd3203, %fd3193;
	setp.neu.f64 	%p515, %fd3203, 0d7FF0000000000000;
	mov.f64 	%fd6840, %fd6841;
	@%p515 bra 	$L__BB0_343;
	setp.lt.s32 	%p516, %r103, 0;
	selp.b32 	%r762, 0, 2146435072, %p516;
	mov.b32 	%r763, 0;
	mov.b64 	%fd6840, {%r763, %r762};
$L__BB0_343:
	setp.ge.f64 	%p517, %fd512, %fd471;
	selp.f64 	%fd519, 0d3FF0000000000000, 0d0000000000000000, %p517;
	setp.eq.f64 	%p519, %fd3193, 0d0000000000000000;
	add.f64 	%fd3205, %fd6840, 0d3F40624DD2F1A9FC;
	selp.f64 	%fd3206, 0d3FF0020C49BA5E35, %fd3205, %p519;
	mov.f64 	%fd3207, 0d0000000000000000;
	sub.f64 	%fd3208, %fd3207, %fd513;
	mul.f64 	%fd3209, %fd3208, %fd3206;
	mul.f64 	%fd3210, %fd513, 0d3FA999999999999A;
	sub.f64 	%fd3211, %fd3210, %fd519;
	sub.f64 	%fd3212, %fd3211, %fd3209;
	mul.f64 	%fd520, %fd466, %fd3212;
	fma.rn.f64 	%fd521, %fd520, 0d3FE0000000000000, %fd6843;
	@%p513 bra 	$L__BB0_348;
	setp.num.f64 	%p520, %fd3193, %fd3193;
	@%p520 bra 	$L__BB0_346;
	mov.f64 	%fd3214, 0d4024000000000000;
	add.rn.f64 	%fd6841, %fd3214, %fd3193;
	bra.uni 	$L__BB0_348;
$L__BB0_346:
	abs.f64 	%fd3213, %fd3193;
	setp.neu.f64 	%p521, %fd3213, 0d7FF0000000000000;
	@%p521 bra 	$L__BB0_348;
	setp.lt.s32 	%p522, %r103, 0;
	selp.b32 	%r764, 0, 2146435072, %p522;
	mov.b32 	%r765, 0;
	mov.b64 	%fd6841, {%r765, %r764};
$L__BB0_348:
	add.f64 	%fd3215, %fd6841, 0d3F40624DD2F1A9FC;
	selp.f64 	%fd3216, 0d3FF0020C49BA5E35, %fd3215, %p519;
	mov.f64 	%fd3217, 0d0000000000000000;
	sub.f64 	%fd3218, %fd3217, %fd521;
	mul.f64 	%fd3219, %fd3218, %fd3216;
	mul.f64 	%fd3220, %fd521, 0d3FA999999999999A;
	sub.f64 	%fd3221, %fd3220, %fd519;
	sub.f64 	%fd3222, %fd3221, %fd3219;
	mul.f64 	%fd525, %fd466, %fd3222;
	add.f64 	%fd6838, %fd466, %fd6838;
	add.f64 	%fd527, %fd6843, %fd525;
	add.f64 	%fd3223, %fd6831, %fd6838;
	fma.rn.f64 	%fd3224, %fd3223, 0d3FA374BC6A7EF9DB, 0dC0107AE147AE147B;
	{
	.reg .b32 %temp; 
	mov.b64 	{%temp, %r105}, %fd3224;
	}
	shr.u32 	%r766, %r105, 20;
	and.b32  	%r767, %r766, 2047;
	add.s32 	%r768, %r767, -1012;
	mov.b64 	%rd131, %fd3224;
	shl.b64 	%rd132, %rd131, %r768;
	setp.eq.s64 	%p525, %rd132, -9223372036854775808;
	{ // callseq 43, 0
	.param .b64 param0;
	st.param.f64 	[param0], %fd3224;
	.param .b64 retval0;
	call.uni (retval0), 
	__internal_accurate_pow, 
	(
	param0
	);
	ld.param.f64 	%fd3225, [retval0];
	} // callseq 43
	neg.f64 	%fd3227, %fd3225;
	selp.f64 	%fd3228, %fd3227, %fd3225, %p525;
	selp.f64 	%fd3229, %fd3228, %fd3225, %p501;
	cvt.rzi.f64.f64 	%fd3230, %fd3224;
	setp.neu.f64 	%p526, %fd3224, %fd3230;
	selp.f64 	%fd3232, 0dFFF8000000000000, %fd3229, %p526;
	selp.f64 	%fd6842, %fd3232, %fd3229, %p501;
	add.f64 	%fd3233, %fd3224, 0d4024000000000000;
	{
	.reg .b32 %temp; 
	mov.b64 	{%temp, %r769}, %fd3233;
	}
	and.b32  	%r770, %r769, 2146435072;
	setp.ne.s32 	%p527, %r770, 2146435072;
	@%p527 bra 	$L__BB0_353;
	setp.num.f64 	%p528, %fd3224, %fd3224;
	@%p528 bra 	$L__BB0_351;
	mov.f64 	%fd3235, 0d4024000000000000;
	add.rn.f64 	%fd6842, %fd3235, %fd3224;
	bra.uni 	$L__BB0_353;
$L__BB0_351:
	abs.f64 	%fd3234, %fd3224;
	setp.neu.f64 	%p529, %fd3234, 0d7FF0000000000000;
	@%p529 bra 	$L__BB0_353;
	setp.lt.s32 	%p530, %r105, 0;
	selp.b32 	%r771, 0, 2146435072, %p530;
	mov.b32 	%r772, 0;
	mov.b64 	%fd6842, {%r772, %r771};
$L__BB0_353:
	setp.eq.f64 	%p531, %fd3224, 0d0000000000000000;
	add.f64 	%fd3236, %fd6842, 0d3F40624DD2F1A9FC;
	selp.f64 	%fd3237, 0d3FF0020C49BA5E35, %fd3236, %p531;
	mov.f64 	%fd3238, 0d0000000000000000;
	sub.f64 	%fd3239, %fd3238, %fd527;
	mul.f64 	%fd3240, %fd3239, %fd3237;
	setp.ge.f64 	%p532, %fd6838, %fd471;
	selp.f64 	%fd3241, 0d3FF0000000000000, 0d0000000000000000, %p532;
	mul.f64 	%fd3242, %fd527, 0d3FA999999999999A;
	sub.f64 	%fd3243, %fd3242, %fd3241;
	sub.f64 	%fd3244, %fd3243, %fd3240;
	mul.f64 	%fd3245, %fd466, %fd3244;
	div.rn.f64 	%fd3246, %fd511, 0d4018000000000000;
	add.f64 	%fd3247, %fd6843, %fd3246;
	div.rn.f64 	%fd3248, %fd520, 0d4008000000000000;
	add.f64 	%fd3249, %fd3247, %fd3248;
	div.rn.f64 	%fd3250, %fd525, 0d4008000000000000;
	add.f64 	%fd3251, %fd3249, %fd3250;
	div.rn.f64 	%fd3252, %fd3245, 0d4018000000000000;
	add.f64 	%fd6843, %fd3251, %fd3252;
	add.s32 	%r1797, %r1797, 1;
	setp.ne.s32 	%p533, %r1797, %r96;
	@%p533 bra 	$L__BB0_333;
$L__BB0_354:
	setp.le.f64 	%p534, %fd6831, 0d0000000000000000;
	setp.ge.f64 	%p535, %fd6831, 0d405E000000000000;
	or.pred  	%p536, %p534, %p535;
	mov.f64 	%fd6845, 0d0000000000000000;
	@%p536 bra 	$L__BB0_359;
	sub.f64 	%fd3254, %fd234, %fd6831;
	mul.f64 	%fd3255, %fd3254, %fd3254;
	mul.f64 	%fd535, %fd3255, 0dBFAC71C71C71C71C;
	fma.rn.f64 	%fd3256, %fd535, 0d3FF71547652B82FE, 0d4338000000000000;
	{
	.reg .b32 %temp; 
	mov.b64 	{%r107, %temp}, %fd3256;
	}
	mov.f64 	%fd3257, 0dC338000000000000;
	add.rn.f64 	%fd3258, %fd3256, %fd3257;
	fma.rn.f64 	%fd3259, %fd3258, 0dBFE62E42FEFA39EF, %fd535;
	fma.rn.f64 	%fd3260, %fd3258, 0dBC7ABC9E3B39803F, %fd3259;
	fma.rn.f64 	%fd3261, %fd3260, 0d3E5ADE1569CE2BDF, 0d3E928AF3FCA213EA;
	fma.rn.f64 	%fd3262, %fd3261, %fd3260, 0d3EC71DEE62401315;
	fma.rn.f64 	%fd3263, %fd3262, %fd3260, 0d3EFA01997C89EB71;
	fma.rn.f64 	%fd3264, %fd3263, %fd3260, 0d3F2A01A014761F65;
	fma.rn.f64 	%fd3265, %fd3264, %fd3260, 0d3F56C16C1852B7AF;
	fma.rn.f64 	%fd3266, %fd3265, %fd3260, 0d3F81111111122322;
	fma.rn.f64 	%fd3267, %fd3266, %fd3260, 0d3FA55555555502A1;
	fma.rn.f64 	%fd3268, %fd3267, %fd3260, 0d3FC5555555555511;
	fma.rn.f64 	%fd3269, %fd3268, %fd3260, 0d3FE000000000000B;
	fma.rn.f64 	%fd3270, %fd3269, %fd3260, 0d3FF0000000000000;
	fma.rn.f64 	%fd3271, %fd3270, %fd3260, 0d3FF0000000000000;
	{
	.reg .b32 %temp; 
	mov.b64 	{%r108, %temp}, %fd3271;
	}
	{
	.reg .b32 %temp; 
	mov.b64 	{%temp, %r109}, %fd3271;
	}
	shl.b32 	%r773, %r107, 20;
	add.s32 	%r774, %r773, %r109;
	mov.b64 	%fd6844, {%r108, %r774};
	{
	.reg .b32 %temp; 
	mov.b64 	{%temp, %r775}, %fd535;
	}
	mov.b32 	%f31, %r775;
	abs.f32 	%f7, %f31;
	setp.lt.f32 	%p537, %f7, 0f4086232B;
	@%p537 bra 	$L__BB0_358;
	setp.lt.f64 	%p538, %fd535, 0d0000000000000000;
	add.f64 	%fd3272, %fd535, 0d7FF0000000000000;
	selp.f64 	%fd6844, 0d0000000000000000, %fd3272, %p538;
	setp.geu.f32 	%p539, %f7, 0f40874800;
	@%p539 bra 	$L__BB0_358;
	shr.u32 	%r776, %r107, 31;
	add.s32 	%r777, %r107, %r776;
	shr.s32 	%r778, %r777, 1;
	shl.b32 	%r779, %r778, 20;
	add.s32 	%r780, %r109, %r779;
	mov.b64 	%fd3273, {%r108, %r780};
	sub.s32 	%r781, %r107, %r778;
	shl.b32 	%r782, %r781, 20;
	add.s32 	%r783, %r782, 1072693248;
	mov.b32 	%r784, 0;
	mov.b64 	%fd3274, {%r784, %r783};
	mul.f64 	%fd6844, %fd3274, %fd3273;
$L__BB0_358:
	mul.f64 	%fd6845, %fd6844, 0d3FC1058377E2CEE1;
$L__BB0_359:
	setp.lt.s32 	%p540, %r2, 0;
	mul.f64 	%fd3275, %fd468, %fd6845;
	mul.f64 	%fd542, %fd6843, %fd3275;
	add.f64 	%fd543, %fd469, %fd6831;
	mov.f64 	%fd3276, 0d405E000000000000;
	sub.f64 	%fd544, %fd3276, %fd543;
	mul.f64 	%fd3277, %fd544, %fd465;
	cvt.rmi.f64.f64 	%fd3278, %fd3277;
	cvt.rzi.s32.f64 	%r110, %fd3278;
	cvt.rn.f64.s32 	%fd3279, %r110;
	neg.f64 	%fd3280, %fd3279;
	mul.f64 	%fd3281, %fd466, %fd3280;
	sub.f64 	%fd545, %fd3281, %fd544;
	add.f64 	%fd3282, %fd543, %fd544;
	fma.rn.f64 	%fd3283, %fd3282, 0d3FA374BC6A7EF9DB, 0dC0107AE147AE147B;
	{
	.reg .b32 %temp; 
	mov.b64 	{%temp, %r111}, %fd3283;
	}
	shr.u32 	%r785, %r111, 20;
	and.b32  	%r786, %r785, 2047;
	add.s32 	%r787, %r786, -1012;
	mov.b64 	%rd134, %fd3283;
	shl.b64 	%rd135, %rd134, %r787;
	setp.eq.s64 	%p541, %rd135, -9223372036854775808;
	{ // callseq 44, 0
	.param .b64 param0;
	st.param.f64 	[param0], %fd3283;
	.param .b64 retval0;
	call.uni (retval0), 
	__internal_accurate_pow, 
	(
	param0
	);
	ld.param.f64 	%fd3284, [retval0];
	} // callseq 44
	neg.f64 	%fd3286, %fd3284;
	selp.f64 	%fd3287, %fd3286, %fd3284, %p541;
	selp.f64 	%fd3288, %fd3287, %fd3284, %p540;
	cvt.rzi.f64.f64 	%fd3289, %fd3283;
	setp.neu.f64 	%p542, %fd3283, %fd3289;
	selp.f64 	%fd3291, 0dFFF8000000000000, %fd3288, %p542;
	selp.f64 	%fd6846, %fd3291, %fd3288, %p540;
	add.f64 	%fd3292, %fd3283, 0d4024000000000000;
	{
	.reg .b32 %temp; 
	mov.b64 	{%temp, %r788}, %fd3292;
	}
	and.b32  	%r789, %r788, 2146435072;
	setp.ne.s32 	%p543, %r789, 2146435072;
	@%p543 bra 	$L__BB0_364;
	setp.num.f64 	%p544, %fd3283, %fd3283;
	@%p544 bra 	$L__BB0_362;
	mov.f64 	%fd3294, 0d4024000000000000;
	add.rn.f64 	%fd6846, %fd3294, %fd3283;
	bra.uni 	$L__BB0_364;
$L__BB0_362:
	abs.f64 	%fd3293, %fd3283;
	setp.neu.f64 	%p545, %fd3293, 0d7FF0000000000000;
	@%p545 bra 	$L__BB0_364;
	setp.lt.s32 	%p546, %r111, 0;
	selp.b32 	%r790, 0, 2146435072, %p546;
	mov.b32 	%r791, 0;
	mov.b64 	%fd6846, {%r791, %r790};
$L__BB0_364:
	setp.eq.f64 	%p548, %fd3283, 0d0000000000000000;
	add.f64 	%fd3295, %fd6846, 0d3F40624DD2F1A9FC;
	mul.f64 	%fd3296, %fd3295, 0d0000000000000000;
	selp.f64 	%fd3297, 0d0000000000000000, %fd3296, %p548;
	setp.ge.f64 	%p549, %fd544, %fd471;
	selp.f64 	%fd3298, 0dBFF0000000000000, 0d0000000000000000, %p549;
	sub.f64 	%fd3299, %fd3298, %fd3297;
	mul.f64 	%fd551, %fd545, %fd3299;
	fma.rn.f64 	%fd552, %fd545, 0d3FE0000000000000, %fd544;
	fma.rn.f64 	%fd553, %fd551, 0d3FE0000000000000, 0d0000000000000000;
	add.f64 	%fd3300, %fd543, %fd552;
	fma.rn.f64 	%fd3301, %fd3300, 0d3FA374BC6A7EF9DB, 0dC0107AE147AE147B;
	{
	.reg .b32 %temp; 
	mov.b64 	{%temp, %r112}, %fd3301;
	}
	shr.u32 	%r792, %r112, 20;
	and.b32  	%r793, %r792, 2047;
	add.s32 	%r794, %r793, -1012;
	mov.b64 	%rd137, %fd3301;
	shl.b64 	%rd138, %rd137, %r794;
	setp.eq.s64 	%p550, %rd138, -9223372036854775808;
	{ // callseq 45, 0
	.param .b64 param0;
	st.param.f64 	[param0], %fd3301;
	.param .b64 retval0;
	call.uni (retval0), 
	__internal_accurate_pow, 
	(
	param0
	);
	ld.param.f64 	%fd3302, [retval0];
	} // callseq 45
	neg.f64 	%fd3304, %fd3302;
	selp.f64 	%fd3305, %fd3304, %fd3302, %p550;
	selp.f64 	%fd3306, %fd3305, %fd3302, %p540;
	cvt.rzi.f64.f64 	%fd3307, %fd3301;
	setp.neu.f64 	%p551, %fd3301, %fd3307;
	selp.f64 	%fd3309, 0dFFF8000000000000, %fd3306, %p551;
	selp.f64 	%fd6848, %fd3309, %fd3306, %p540;
	add.f64 	%fd3310, %fd3301, 0d4024000000000000;
	{
	.reg .b32 %temp; 
	mov.b64 	{%temp, %r795}, %fd3310;
	}
	and.b32  	%r113, %r795, 2146435072;
	setp.ne.s32 	%p552, %r113, 2146435072;
	mov.f64 	%fd6847, %fd6848;
	@%p552 bra 	$L__BB0_369;
	setp.num.f64 	%p553, %fd3301, %fd3301;
	@%p553 bra 	$L__BB0_367;
	mov.f64 	%fd3312, 0d4024000000000000;
	add.rn.f64 	%fd6847, %fd3312, %fd3301;
	bra.uni 	$L__BB0_369;
$L__BB0_367:
	abs.f64 	%fd3311, %fd3301;
	setp.neu.f64 	%p554, %fd3311, 0d7FF0000000000000;
	mov.f64 	%fd6847, %fd6848;
	@%p554 bra 	$L__BB0_369;
	setp.lt.s32 	%p555, %r112, 0;
	selp.b32 	%r796, 0, 2146435072, %p555;
	mov.b32 	%r797, 0;
	mov.b64 	%fd6847, {%r797, %r796};
$L__BB0_369:
	setp.ge.f64 	%p556, %fd552, %fd471;
	selp.f64 	%fd559, 0d3FF0000000000000, 0d0000000000000000, %p556;
	setp.eq.f64 	%p558, %fd3301, 0d0000000000000000;
	add.f64 	%fd3313, %fd6847, 0d3F40624DD2F1A9FC;
	selp.f64 	%fd3314, 0d3FF0020C49BA5E35, %fd3313, %p558;
	mov.f64 	%fd3315, 0d0000000000000000;
	sub.f64 	%fd3316, %fd3315, %fd553;
	mul.f64 	%fd3317, %fd3316, %fd3314;
	mul.f64 	%fd3318, %fd553, 0d3FA999999999999A;
	sub.f64 	%fd3319, %fd3318, %fd559;
	sub.f64 	%fd3320, %fd3319, %fd3317;
	mul.f64 	%fd560, %fd545, %fd3320;
	fma.rn.f64 	%fd561, %fd560, 0d3FE0000000000000, 0d0000000000000000;
	@%p552 bra 	$L__BB0_374;
	setp.num.f64 	%p559, %fd3301, %fd3301;
	@%p559 bra 	$L__BB0_372;
	mov.f64 	%fd3322, 0d4024000000000000;
	add.rn.f64 	%fd6848, %fd3322, %fd3301;
	bra.uni 	$L__BB0_374;
$L__BB0_372:
	abs.f64 	%fd3321, %fd3301;
	setp.neu.f64 	%p560, %fd3321, 0d7FF0000000000000;
	@%p560 bra 	$L__BB0_374;
	setp.lt.s32 	%p561, %r112, 0;
	selp.b32 	%r798, 0, 2146435072, %p561;
	mov.b32 	%r799, 0;
	mov.b64 	%fd6848, {%r799, %r798};
$L__BB0_374:
	add.f64 	%fd3323, %fd6848, 0d3F40624DD2F1A9FC;
	selp.f64 	%fd3324, 0d3FF0020C49BA5E35, %fd3323, %p558;
	mov.f64 	%fd3325, 0d0000000000000000;
	sub.f64 	%fd3326, %fd3325, %fd561;
	mul.f64 	%fd3327, %fd3326, %fd3324;
	mul.f64 	%fd3328, %fd561, 0d3FA999999999999A;
	sub.f64 	%fd3329, %fd3328, %fd559;
	sub.f64 	%fd3330, %fd3329, %fd3327;
	mul.f64 	%fd565, %fd545, %fd3330;
	add.f64 	%fd6851, %fd544, %fd545;
	add.f64 	%fd567, %fd565, 0d0000000000000000;
	add.f64 	%fd3331, %fd543, %fd6851;
	fma.rn.f64 	%fd3332, %fd3331, 0d3FA374BC6A7EF9DB, 0dC0107AE147AE147B;
	{
	.reg .b32 %temp; 
	mov.b64 	{%temp, %r114}, %fd3332;
	}
	shr.u32 	%r800, %r114, 20;
	and.b32  	%r801, %r800, 2047;
	add.s32 	%r802, %r801, -1012;
	mov.b64 	%rd140, %fd3332;
	shl.b64 	%rd141, %rd140, %r802;
	setp.eq.s64 	%p564, %rd141, -9223372036854775808;
	{ // callseq 46, 0
	.param .b64 param0;
	st.param.f64 	[param0], %fd3332;
	.param .b64 retval0;
	call.uni (retval0), 
	__internal_accurate_pow, 
	(
	param0
	);
	ld.param.f64 	%fd3333, [retval0];
	} // callseq 46
	neg.f64 	%fd3335, %fd3333;
	selp.f64 	%fd3336, %fd3335, %fd3333, %p564;
	selp.f64 	%fd3337, %fd3336, %fd3333, %p540;
	cvt.rzi.f64.f64 	%fd3338, %fd3332;
	setp.neu.f64 	%p565, %fd3332, %fd3338;
	selp.f64 	%fd3340, 0dFFF8000000000000, %fd3337, %p565;
	selp.f64 	%fd6849, %fd3340, %fd3337, %p540;
	add.f64 	%fd3341, %fd3332, 0d4024000000000000;
	{
	.reg .b32 %temp; 
	mov.b64 	{%temp, %r803}, %fd3341;
	}
	and.b32  	%r804, %r803, 2146435072;
	setp.ne.s32 	%p566, %r804, 2146435072;
	@%p566 bra 	$L__BB0_379;
	setp.num.f64 	%p567, %fd3332, %fd3332;
	@%p567 bra 	$L__BB0_377;
	mov.f64 	%fd3343, 0d4024000000000000;
	add.rn.f64 	%fd6849, %fd3343, %fd3332;
	bra.uni 	$L__BB0_379;
$L__BB0_377:
	abs.f64 	%fd3342, %fd3332;
	setp.neu.f64 	%p568, %fd3342, 0d7FF0000000000000;
	@%p568 bra 	$L__BB0_379;
	setp.lt.s32 	%p569, %r114, 0;
	selp.b32 	%r805, 0, 2146435072, %p569;
	mov.b32 	%r806, 0;
	mov.b64 	%fd6849, {%r806, %r805};
$L__BB0_379:
	setp.eq.f64 	%p570, %fd3332, 0d0000000000000000;
	add.f64 	%fd3344, %fd6849, 0d3F40624DD2F1A9FC;
	selp.f64 	%fd3345, 0d3FF0020C49BA5E35, %fd3344, %p570;
	mov.f64 	%fd3346, 0d0000000000000000;
	sub.f64 	%fd3347, %fd3346, %fd567;
	mul.f64 	%fd3348, %fd3347, %fd3345;
	setp.ge.f64 	%p571, %fd6851, %fd471;
	selp.f64 	%fd3349, 0d3FF0000000000000, 0d0000000000000000, %p571;
	mul.f64 	%fd3350, %fd567, 0d3FA999999999999A;
	sub.f64 	%fd3351, %fd3350, %fd3349;
	sub.f64 	%fd3352, %fd3351, %fd3348;
	mul.f64 	%fd3353, %fd545, %fd3352;
	div.rn.f64 	%fd3354, %fd551, 0d4018000000000000;
	add.f64 	%fd3355, %fd3354, 0d0000000000000000;
	div.rn.f64 	%fd3356, %fd560, 0d4008000000000000;
	add.f64 	%fd3357, %fd3355, %fd3356;
	div.rn.f64 	%fd3358, %fd565, 0d4008000000000000;
	add.f64 	%fd3359, %fd3357, %fd3358;
	div.rn.f64 	%fd3360, %fd3353, 0d4018000000000000;
	add.f64 	%fd6856, %fd3359, %fd3360;
	setp.lt.s32 	%p572, %r110, 1;
	@%p572 bra 	$L__BB0_402;
	mov.b32 	%r1798, 0;
$L__BB0_381:
	add.f64 	%fd3361, %fd543, %fd6851;
	fma.rn.f64 	%fd3362, %fd3361, 0d3FA374BC6A7EF9DB, 0dC0107AE147AE147B;
	{
	.reg .b32 %temp; 
	mov.b64 	{%temp, %r116}, %fd3362;
	}
	shr.u32 	%r808, %r116, 20;
	and.b32  	%r809, %r808, 2047;
	add.s32 	%r810, %r809, -1012;
	mov.b64 	%rd143, %fd3362;
	shl.b64 	%rd144, %rd143, %r810;
	setp.eq.s64 	%p574, %rd144, -9223372036854775808;
	{ // callseq 47, 0
	.param .b64 param0;
	st.param.f64 	[param0], %fd3362;
	.param .b64 retval0;
	call.uni (retval0), 
	__internal_accurate_pow, 
	(
	param0
	);
	ld.param.f64 	%fd3363, [retval0];
	} // callseq 47
	neg.f64 	%fd3365, %fd3363;
	selp.f64 	%fd3366, %fd3365, %fd3363, %p574;
	selp.f64 	%fd3367, %fd3366, %fd3363, %p540;
	cvt.rzi.f64.f64 	%fd3368, %fd3362;
	setp.neu.f64 	%p575, %fd3362, %fd3368;
	selp.f64 	%fd3370, 0dFFF8000000000000, %fd3367, %p575;
	selp.f64 	%fd6852, %fd3370, %fd3367, %p540;
	add.f64 	%fd3371, %fd3362, 0d4024000000000000;
	{
	.reg .b32 %temp; 
	mov.b64 	{%temp, %r811}, %fd3371;
	}
	and.b32  	%r812, %r811, 2146435072;
	setp.ne.s32 	%p576, %r812, 2146435072;
	@%p576 bra 	$L__BB0_386;
	setp.num.f64 	%p577, %fd3362, %fd3362;
	@%p577 bra 	$L__BB0_384;
	mov.f64 	%fd3373, 0d4024000000000000;
	add.rn.f64 	%fd6852, %fd3373, %fd3362;
	bra.uni 	$L__BB0_386;
$L__BB0_384:
	abs.f64 	%fd3372, %fd3362;
	setp.neu.f64 	%p578, %fd3372, 0d7FF0000000000000;
	@%p578 bra 	$L__BB0_386;
	setp.lt.s32 	%p579, %r116, 0;
	selp.b32 	%r813, 0, 2146435072, %p579;
	mov.b32 	%r814, 0;
	mov.b64 	%fd6852, {%r814, %r813};
$L__BB0_386:
	setp.eq.f64 	%p581, %fd3362, 0d0000000000000000;
	add.f64 	%fd3374, %fd6852, 0d3F40624DD2F1A9FC;
	selp.f64 	%fd3375, 0d3FF0020C49BA5E35, %fd3374, %p581;
	mov.f64 	%fd3376, 0d0000000000000000;
	sub.f64 	%fd3377, %fd3376, %fd6856;
	mul.f64 	%fd3378, %fd3377, %fd3375;
	setp.ge.f64 	%p582, %fd6851, %fd471;
	selp.f64 	%fd3379, 0d3FF0000000000000, 0d0000000000000000, %p582;
	mul.f64 	%fd3380, %fd6856, 0d3FA999999999999A;
	sub.f64 	%fd3381, %fd3380, %fd3379;
	sub.f64 	%fd3382, %fd3381, %fd3378;
	mul.f64 	%fd581, %fd466, %fd3382;
	add.f64 	%fd582, %fd467, %fd6851;
	fma.rn.f64 	%fd583, %fd581, 0d3FE0000000000000, %fd6856;
	add.f64 	%fd3383, %fd543, %fd582;
	fma.rn.f64 	%fd3384, %fd3383, 0d3FA374BC6A7EF9DB, 0dC0107AE147AE147B;
	{
	.reg .b32 %temp; 
	mov.b64 	{%temp, %r117}, %fd3384;
	}
	shr.u32 	%r815, %r117, 20;
	and.b32  	%r816, %r815, 2047;
	add.s32 	%r817, %r816, -1012;
	mov.b64 	%rd146, %fd3384;
	shl.b64 	%rd147, %rd146, %r817;
	setp.eq.s64 	%p583, %rd147, -9223372036854775808;
	{ // callseq 48, 0
	.param .b64 param0;
	st.param.f64 	[param0], %fd3384;
	.param .b64 retval0;
	call.uni (retval0), 
	__internal_accurate_pow, 
	(
	param0
	);
	ld.param.f64 	%fd3385, [retval0];
	} // callseq 48
	neg.f64 	%fd3387, %fd3385;
	selp.f64 	%fd3388, %fd3387, %fd3385, %p583;
	selp.f64 	%fd3389, %fd3388, %fd3385, %p540;
	cvt.rzi.f64.f64 	%fd3390, %fd3384;
	setp.neu.f64 	%p584, %fd3384, %fd3390;
	selp.f64 	%fd3392, 0dFFF8000000000000, %fd3389, %p584;
	selp.f64 	%fd6854, %fd3392, %fd3389, %p540;
	add.f64 	%fd3393, %fd3384, 0d4024000000000000;
	{
	.reg .b32 %temp; 
	mov.b64 	{%temp, %r818}, %fd3393;
	}
	and.b32  	%r118, %r818, 2146435072;
	setp.ne.s32 	%p585, %r118, 2146435072;
	mov.f64 	%fd6853, %fd6854;
	@%p585 bra 	$L__BB0_391;
	setp.num.f64 	%p586, %fd3384, %fd3384;
	@%p586 bra 	$L__BB0_389;
	mov.f64 	%fd3395, 0d4024000000000000;
	add.rn.f64 	%fd6853, %fd3395, %fd3384;
	bra.uni 	$L__BB0_391;
$L__BB0_389:
	abs.f64 	%fd3394, %fd3384;
	setp.neu.f64 	%p587, %fd3394, 0d7FF0000000000000;
	mov.f64 	%fd6853, %fd6854;
	@%p587 bra 	$L__BB0_391;
	setp.lt.s32 	%p588, %r117, 0;
	selp.b32 	%r819, 0, 2146435072, %p588;
	mov.b32 	%r820, 0;
	mov.b64 	%fd6853, {%r820, %r819};
$L__BB0_391:
	setp.ge.f64 	%p589, %fd582, %fd471;
	selp.f64 	%fd589, 0d3FF0000000000000, 0d0000000000000000, %p589;
	setp.eq.f64 	%p591, %fd3384, 0d0000000000000000;
	add.f64 	%fd3396, %fd6853, 0d3F40624DD2F1A9FC;
	selp.f64 	%fd3397, 0d3FF0020C49BA5E35, %fd3396, %p591;
	mov.f64 	%fd3398, 0d0000000000000000;
	sub.f64 	%fd3399, %fd3398, %fd583;
	mul.f64 	%fd3400, %fd3399, %fd3397;
	mul.f64 	%fd3401, %fd583, 0d3FA999999999999A;
	sub.f64 	%fd3402, %fd3401, %fd589;
	sub.f64 	%fd3403, %fd3402, %fd3400;
	mul.f64 	%fd590, %fd466, %fd3403;
	fma.rn.f64 	%fd591, %fd590, 0d3FE0000000000000, %fd6856;
	@%p585 bra 	$L__BB0_396;
	setp.num.f64 	%p592, %fd3384, %fd3384;
	@%p592 bra 	$L__BB0_394;
	mov.f64 	%fd3405, 0d4024000000000000;
	add.rn.f64 	%fd6854, %fd3405, %fd3384;
	bra.uni 	$L__BB0_396;
$L__BB0_394:
	abs.f64 	%fd3404, %fd3384;
	setp.neu.f64 	%p593, %fd3404, 0d7FF0000000000000;
	@%p593 bra 	$L__BB0_396;
	setp.lt.s32 	%p594, %r117, 0;
	selp.b32 	%r821, 0, 2146435072, %p594;
	mov.b32 	%r822, 0;
	mov.b64 	%fd6854, {%r822, %r821};
$L__BB0_396:
	add.f64 	%fd3406, %fd6854, 0d3F40624DD2F1A9FC;
	selp.f64 	%fd3407, 0d3FF0020C49BA5E35, %fd3406, %p591;
	mov.f64 	%fd3408, 0d0000000000000000;
	sub.f64 	%fd3409, %fd3408, %fd591;
	mul.f64 	%fd3410, %fd3409, %fd3407;
	mul.f64 	%fd3411, %fd591, 0d3FA999999999999A;
	sub.f64 	%fd3412, %fd3411, %fd589;
	sub.f64 	%fd3413, %fd3412, %fd3410;
	mul.f64 	%fd595, %fd466, %fd3413;
	add.f64 	%fd6851, %fd466, %fd6851;
	add.f64 	%fd597, %fd6856, %fd595;
	add.f64 	%fd3414, %fd543, %fd6851;
	fma.rn.f64 	%fd3415, %fd3414, 0d3FA374BC6A7EF9DB, 0dC0107AE147AE147B;
	{
	.reg .b32 %temp; 
	mov.b64 	{%temp, %r119}, %fd3415;
	}
	shr.u32 	%r823, %r119, 20;
	and.b32  	%r824, %r823, 2047;
	add.s32 	%r825, %r824, -1012;
	mov.b64 	%rd149, %fd3415;
	shl.b64 	%rd150, %rd149, %r825;
	setp.eq.s64 	%p597, %rd150, -9223372036854775808;
	{ // callseq 49, 0
	.param .b64 param0;
	st.param.f64 	[param0], %fd3415;
	.param .b64 retval0;
	call.uni (retval0), 
	__internal_accurate_pow, 
	(
	param0
	);
	ld.param.f64 	%fd3416, [retval0];
	} // callseq 49
	neg.f64 	%fd3418, %fd3416;
	selp.f64 	%fd3419, %fd3418, %fd3416, %p597;
	selp.f64 	%fd3420, %fd3419, %fd3416, %p540;
	cvt.rzi.f64.f64 	%fd3421, %fd3415;
	setp.neu.f64 	%p598, %fd3415, %fd3421;
	selp.f64 	%fd3423, 0dFFF8000000000000, %fd3420, %p598;
	selp.f64 	%fd6855, %fd3423, %fd3420, %p540;
	add.f64 	%fd3424, %fd3415, 0d4024000000000000;
	{
	.reg .b32 %temp; 
	mov.b64 	{%temp, %r826}, %fd3424;
	}
	and.b32  	%r827, %r826, 2146435072;
	setp.ne.s32 	%p599, %r827, 2146435072;
	@%p599 bra 	$L__BB0_401;
	setp.num.f64 	%p600, %fd3415, %fd3415;
	@%p600 bra 	$L__BB0_399;
	mov.f64 	%fd3426, 0d4024000000000000;
	add.rn.f64 	%fd6855, %fd3426, %fd3415;
	bra.uni 	$L__BB0_401;
$L__BB0_399:
	abs.f64 	%fd3425, %fd3415;
	setp.neu.f64 	%p601, %fd3425, 0d7FF0000000000000;
	@%p601 bra 	$L__BB0_401;
	setp.lt.s32 	%p602, %r119, 0;
	selp.b32 	%r828, 0, 2146435072, %p602;
	mov.b32 	%r829, 0;
	mov.b64 	%fd6855, {%r829, %r828};
$L__BB0_401:
	setp.eq.f64 	%p603, %fd3415, 0d0000000000000000;
	add.f64 	%fd3427, %fd6855, 0d3F40624DD2F1A9FC;
	selp.f64 	%fd3428, 0d3FF0020C49BA5E35, %fd3427, %p603;
	mov.f64 	%fd3429, 0d0000000000000000;
	sub.f64 	%fd3430, %fd3429, %fd597;
	mul.f64 	%fd3431, %fd3430, %fd3428;
	setp.ge.f64 	%p604, %fd6851, %fd471;
	selp.f64 	%fd3432, 0d3FF0000000000000, 0d0000000000000000, %p604;
	mul.f64 	%fd3433, %fd597, 0d3FA999999999999A;
	sub.f64 	%fd3434, %fd3433, %fd3432;
	sub.f64 	%fd3435, %fd3434, %fd3431;
	mul.f64 	%fd3436, %fd466, %fd3435;
	div.rn.f64 	%fd3437, %fd581, 0d4018000000000000;
	add.f64 	%fd3438, %fd6856, %fd3437;
	div.rn.f64 	%fd3439, %fd590, 0d4008000000000000;
	add.f64 	%fd3440, %fd3438, %fd3439;
	div.rn.f64 	%fd3441, %fd595, 0d4008000000000000;
	add.f64 	%fd3442, %fd3440, %fd3441;
	div.rn.f64 	%fd3443, %fd3436, 0d4018000000000000;
	add.f64 	%fd6856, %fd3442, %fd3443;
	add.s32 	%r1798, %r1798, 1;
	setp.ne.s32 	%p605, %r1798, %r110;
	@%p605 bra 	$L__BB0_381;
$L__BB0_402:
	setp.le.f64 	%p606, %fd543, 0d0000000000000000;
	setp.ge.f64 	%p607, %fd543, 0d405E000000000000;
	or.pred  	%p608, %p606, %p607;
	mov.f64 	%fd6858, 0d0000000000000000;
	@%p608 bra 	$L__BB0_407;
	sub.f64 	%fd3445, %fd234, %fd543;
	mul.f64 	%fd3446, %fd3445, %fd3445;
	mul.f64 	%fd605, %fd3446, 0dBFAC71C71C71C71C;
	fma.rn.f64 	%fd3447, %fd605, 0d3FF71547652B82FE, 0d4338000000000000;
	{
	.reg .b32 %temp; 
	mov.b64 	{%r121, %temp}, %fd3447;
	}
	mov.f64 	%fd3448, 0dC338000000000000;
	add.rn.f64 	%fd3449, %fd3447, %fd3448;
	fma.rn.f64 	%fd3450, %fd3449, 0dBFE62E42FEFA39EF, %fd605;
	fma.rn.f64 	%fd3451, %fd3449, 0dBC7ABC9E3B39803F, %fd3450;
	fma.rn.f64 	%fd3452, %fd3451, 0d3E5ADE1569CE2BDF, 0d3E928AF3FCA213EA;
	fma.rn.f64 	%fd3453, %fd3452, %fd3451, 0d3EC71DEE62401315;
	fma.rn.f64 	%fd3454, %fd3453, %fd3451, 0d3EFA01997C89EB71;
	fma.rn.f64 	%fd3455, %fd3454, %fd3451, 0d3F2A01A014761F65;
	fma.rn.f64 	%fd3456, %fd3455, %fd3451, 0d3F56C16C1852B7AF;
	fma.rn.f64 	%fd3457, %fd3456, %fd3451, 0d3F81111111122322;
	fma.rn.f64 	%fd3458, %fd3457, %fd3451, 0d3FA55555555502A1;
	fma.rn.f64 	%fd3459, %fd3458, %fd3451, 0d3FC5555555555511;
	fma.rn.f64 	%fd3460, %fd3459, %fd3451, 0d3FE000000000000B;
	fma.rn.f64 	%fd3461, %fd3460, %fd3451, 0d3FF0000000000000;
	fma.rn.f64 	%fd3462, %fd3461, %fd3451, 0d3FF0000000000000;
	{
	.reg .b32 %temp; 
	mov.b64 	{%r122, %temp}, %fd3462;
	}
	{
	.reg .b32 %temp; 
	mov.b64 	{%temp, %r123}, %fd3462;
	}
	shl.b32 	%r830, %r121, 20;
	add.s32 	%r831, %r830, %r123;
	mov.b64 	%fd6857, {%r122, %r831};
	{
	.reg .b32 %temp; 
	mov.b64 	{%temp, %r832}, %fd605;
	}
	mov.b32 	%f32, %r832;
	abs.f32 	%f8, %f32;
	setp.lt.f32 	%p609, %f8, 0f4086232B;
	@%p609 bra 	$L__BB0_406;
	setp.lt.f64 	%p610, %fd605, 0d0000000000000000;
	add.f64 	%fd3463, %fd605, 0d7FF0000000000000;
	selp.f64 	%fd6857, 0d0000000000000000, %fd3463, %p610;
	setp.geu.f32 	%p611, %f8, 0f40874800;
	@%p611 bra 	$L__BB0_406;
	shr.u32 	%r833, %r121, 31;
	add.s32 	%r834, %r121, %r833;
	shr.s32 	%r835, %r834, 1;
	shl.b32 	%r836, %r835, 20;
	add.s32 	%r837, %r123, %r836;
	mov.b64 	%fd3464, {%r122, %r837};
	sub.s32 	%r838, %r121, %r835;
	shl.b32 	%r839, %r838, 20;
	add.s32 	%r840, %r839, 1072693248;
	mov.b32 	%r841, 0;
	mov.b64 	%fd3465, {%r841, %r840};
	mul.f64 	%fd6857, %fd3465, %fd3464;
$L__BB0_406:
	mul.f64 	%fd6858, %fd6857, 0d3FC1058377E2CEE1;
$L__BB0_407:
	setp.lt.s32 	%p612, %r2, 0;
	mul.f64 	%fd3466, %fd470, %fd6858;
	mul.f64 	%fd612, %fd6856, %fd3466;
	add.f64 	%fd6831, %fd12, %fd6831;
	mov.f64 	%fd3467, 0d405E000000000000;
	sub.f64 	%fd614, %fd3467, %fd6831;
	mul.f64 	%fd3468, %fd614, %fd465;
	cvt.rmi.f64.f64 	%fd3469, %fd3468;
	cvt.rzi.s32.f64 	%r124, %fd3469;
	cvt.rn.f64.s32 	%fd3470, %r124;
	neg.f64 	%fd3471, %fd3470;
	mul.f64 	%fd3472, %fd466, %fd3471;
	sub.f64 	%fd615, %fd3472, %fd614;
	add.f64 	%fd3473, %fd6831, %fd614;
	fma.rn.f64 	%fd3474, %fd3473, 0d3FA374BC6A7EF9DB, 0dC0107AE147AE147B;
	{
	.reg .b32 %temp; 
	mov.b64 	{%temp, %r125}, %fd3474;
	}
	shr.u32 	%r842, %r125, 20;
	and.b32  	%r843, %r842, 2047;
	add.s32 	%r844, %r843, -1012;
	mov.b64 	%rd152, %fd3474;
	shl.b64 	%rd153, %rd152, %r844;
	setp.eq.s64 	%p613, %rd153, -9223372036854775808;
	{ // callseq 50, 0
	.param .b64 param0;
	st.param.f64 	[param0], %fd3474;
	.param .b64 retval0;
	call.uni (retval0), 
	__internal_accurate_pow, 
	(
	param0
	);
	ld.param.f64 	%fd3475, [retval0];
	} // callseq 50
	neg.f64 	%fd3477, %fd3475;
	selp.f64 	%fd3478, %fd3477, %fd3475, %p613;
	selp.f64 	%fd3479, %fd3478, %fd3475, %p612;
	cvt.rzi.f64.f64 	%fd3480, %fd3474;
	setp.neu.f64 	%p614, %fd3474, %fd3480;
	selp.f64 	%fd3482, 0dFFF8000000000000, %fd3479, %p614;
	selp.f64 	%fd6859, %fd3482, %fd3479, %p612;
	add.f64 	%fd3483, %fd3474, 0d4024000000000000;
	{
	.reg .b32 %temp; 
	mov.b64 	{%temp, %r845}, %fd3483;
	}
	and.b32  	%r846, %r845, 2146435072;
	setp.ne.s32 	%p615, %r846, 2146435072;
	@%p615 bra 	$L__BB0_412;
	setp.num.f64 	%p616, %fd3474, %fd3474;
	@%p616 bra 	$L__BB0_410;
	mov.f64 	%fd3485, 0d4024000000000000;
	add.rn.f64 	%fd6859, %fd3485, %fd3474;
	bra.uni 	$L__BB0_412;
$L__BB0_410:
	abs.f64 	%fd3484, %fd3474;
	setp.neu.f64 	%p617, %fd3484, 0d7FF0000000000000;
	@%p617 bra 	$L__BB0_412;
	setp.lt.s32 	%p618, %r125, 0;
	selp.b32 	%r847, 0, 2146435072, %p618;
	mov.b32 	%r848, 0;
	mov.b64 	%fd6859, {%r848, %r847};
$L__BB0_412:
	setp.eq.f64 	%p620, %fd3474, 0d0000000000000000;
	add.f64 	%fd3486, %fd6859, 0d3F40624DD2F1A9FC;
	mul.f64 	%fd3487, %fd3486, 0d0000000000000000;
	selp.f64 	%fd3488, 0d0000000000000000, %fd3487, %p620;
	setp.ge.f64 	%p621, %fd614, %fd471;
	selp.f64 	%fd3489, 0dBFF0000000000000, 0d0000000000000000, %p621;
	sub.f64 	%fd3490, %fd3489, %fd3488;
	mul.f64 	%fd621, %fd615, %fd3490;
	fma.rn.f64 	%fd622, %fd615, 0d3FE0000000000000, %fd614;
	fma.rn.f64 	%fd623, %fd621, 0d3FE0000000000000, 0d0000000000000000;
	add.f64 	%fd3491, %fd6831, %fd622;
	fma.rn.f64 	%fd3492, %fd3491, 0d3FA374BC6A7EF9DB, 0dC0107AE147AE147B;
	{
	.reg .b32 %temp; 
	mov.b64 	{%temp, %r126}, %fd3492;
	}
	shr.u32 	%r849, %r126, 20;
	and.b32  	%r850, %r849, 2047;
	add.s32 	%r851, %r850, -1012;
	mov.b64 	%rd155, %fd3492;
	shl.b64 	%rd156, %rd155, %r851;
	setp.eq.s64 	%p622, %rd156, -9223372036854775808;
	{ // callseq 51, 0
	.param .b64 param0;
	st.param.f64 	[param0], %fd3492;
	.param .b64 retval0;
	call.uni (retval0), 
	__internal_accurate_pow, 
	(
	param0
	);
	ld.param.f64 	%fd3493, [retval0];
	} // callseq 51
	neg.f64 	%fd3495, %fd3493;
	selp.f64 	%fd3496, %fd3495, %fd3493, %p622;
	selp.f64 	%fd3497, %fd3496, %fd3493, %p612;
	cvt.rzi.f64.f64 	%fd3498, %fd3492;
	setp.neu.f64 	%p623, %fd3492, %fd3498;
	selp.f64 	%fd3500, 0dFFF8000000000000, %fd3497, %p623;
	selp.f64 	%fd6861, %fd3500, %fd3497, %p612;
	add.f64 	%fd3501, %fd3492, 0d4024000000000000;
	{
	.reg .b32 %temp; 
	mov.b64 	{%temp, %r852}, %fd3501;
	}
	and.b32  	%r127, %r852, 2146435072;
	setp.ne.s32 	%p624, %r127, 2146435072;
	mov.f64 	%fd6860, %fd6861;
	@%p624 bra 	$L__BB0_417;
	setp.num.f64 	%p625, %fd3492, %fd3492;
	@%p625 bra 	$L__BB0_415;
	mov.f64 	%fd3503, 0d4024000000000000;
	add.rn.f64 	%fd6860, %fd3503, %fd3492;
	bra.uni 	$L__BB0_417;
$L__BB0_415:
	abs.f64 	%fd3502, %fd3492;
	setp.neu.f64 	%p626, %fd3502, 0d7FF0000000000000;
	mov.f64 	%fd6860, %fd6861;
	@%p626 bra 	$L__BB0_417;
	setp.lt.s32 	%p627, %r126, 0;
	selp.b32 	%r853, 0, 2146435072, %p627;
	mov.b32 	%r854, 0;
	mov.b64 	%fd6860, {%r854, %r853};
$L__BB0_417:
	setp.ge.f64 	%p628, %fd622, %fd471;
	selp.f64 	%fd629, 0d3FF0000000000000, 0d0000000000000000, %p628;
	setp.eq.f64 	%p630, %fd3492, 0d0000000000000000;
	add.f64 	%fd3504, %fd6860, 0d3F40624DD2F1A9FC;
	selp.f64 	%fd3505, 0d3FF0020C49BA5E35, %fd3504, %p630;
	mov.f64 	%fd3506, 0d0000000000000000;
	sub.f64 	%fd3507, %fd3506, %fd623;
	mul.f64 	%fd3508, %fd3507, %fd3505;
	mul.f64 	%fd3509, %fd623, 0d3FA999999999999A;
	sub.f64 	%fd3510, %fd3509, %fd629;
	sub.f64 	%fd3511, %fd3510, %fd3508;
	mul.f64 	%fd630, %fd615, %fd3511;
	fma.rn.f64 	%fd631, %fd630, 0d3FE0000000000000, 0d0000000000000000;
	@%p624 bra 	$L__BB0_422;
	setp.num.f64 	%p631, %fd3492, %fd3492;
	@%p631 bra 	$L__BB0_420;
	mov.f64 	%fd3513, 0d4024000000000000;
	add.rn.f64 	%fd6861, %fd3513, %fd3492;
	bra.uni 	$L__BB0_422;
$L__BB0_420:
	abs.f64 	%fd3512, %fd3492;
	setp.neu.f64 	%p632, %fd3512, 0d7FF0000000000000;
	@%p632 bra 	$L__BB0_422;
	setp.lt.s32 	%p633, %r126, 0;
	selp.b32 	%r855, 0, 2146435072, %p633;
	mov.b32 	%r856, 0;
	mov.b64 	%fd6861, {%r856, %r855};
$L__BB0_422:
	add.f64 	%fd3514, %fd6861, 0d3F40624DD2F1A9FC;
	selp.f64 	%fd3515, 0d3FF0020C49BA5E35, %fd3514, %p630;
	mov.f64 	%fd3516, 0d0000000000000000;
	sub.f64 	%fd3517, %fd3516, %fd631;
	mul.f64 	%fd3518, %fd3517, %fd3515;
	mul.f64 	%fd3519, %fd631, 0d3FA999999999999A;
	sub.f64 	%fd3520, %fd3519, %fd629;
	sub.f64 	%fd3521, %fd3520, %fd3518;
	mul.f64 	%fd635, %fd615, %fd3521;
	add.f64 	%fd6864, %fd614, %fd615;
	add.f64 	%fd637, %fd635, 0d0000000000000000;
	add.f64 	%fd3522, %fd6831, %fd6864;
	fma.rn.f64 	%fd3523, %fd3522, 0d3FA374BC6A7EF9DB, 0dC0107AE147AE147B;
	{
	.reg .b32 %temp; 
	mov.b64 	{%temp, %r128}, %fd3523;
	}
	shr.u32 	%r857, %r128, 20;
	and.b32  	%r858, %r857, 2047;
	add.s32 	%r859, %r858, -1012;
	mov.b64 	%rd158, %fd3523;
	shl.b64 	%rd159, %rd158, %r859;
	setp.eq.s64 	%p636, %rd159, -9223372036854775808;
	{ // callseq 52, 0
	.param .b64 param0;
	st.param.f64 	[param0], %fd3523;
	.param .b64 retval0;
	call.uni (retval0), 
	__internal_accurate_pow, 
	(
	param0
	);
	ld.param.f64 	%fd3524, [retval0];
	} // callseq 52
	neg.f64 	%fd3526, %fd3524;
	selp.f64 	%fd3527, %fd3526, %fd3524, %p636;
	selp.f64 	%fd3528, %fd3527, %fd3524, %p612;
	cvt.rzi.f64.f64 	%fd3529, %fd3523;
	setp.neu.f64 	%p637, %fd3523, %fd3529;
	selp.f64 	%fd3531, 0dFFF8000000000000, %fd3528, %p637;
	selp.f64 	%fd6862, %fd3531, %fd3528, %p612;
	add.f64 	%fd3532, %fd3523, 0d4024000000000000;
	{
	.reg .b32 %temp; 
	mov.b64 	{%temp, %r860}, %fd3532;
	}
	and.b32  	%r861, %r860, 2146435072;
	setp.ne.s32 	%p638, %r861, 2146435072;
	@%p638 bra 	$L__BB0_427;
	setp.num.f64 	%p639, %fd3523, %fd3523;
	@%p639 bra 	$L__BB0_425;
	mov.f64 	%fd3534, 0d4024000000000000;
	add.rn.f64 	%fd6862, %fd3534, %fd3523;
	bra.uni 	$L__BB0_427;
$L__BB0_425:
	abs.f64 	%fd3533, %fd3523;
	setp.neu.f64 	%p640, %fd3533, 0d7FF0000000000000;
	@%p640 bra 	$L__BB0_427;
	setp.lt.s32 	%p641, %r128, 0;
	selp.b32 	%r862, 0, 2146435072, %p641;
	mov.b32 	%r863, 0;
	mov.b64 	%fd6862, {%r863, %r862};
$L__BB0_427:
	setp.eq.f64 	%p642, %fd3523, 0d0000000000000000;
	add.f64 	%fd3535, %fd6862, 0d3F40624DD2F1A9FC;
	selp.f64 	%fd3536, 0d3FF0020C49BA5E35, %fd3535, %p642;
	mov.f64 	%fd3537, 0d0000000000000000;
	sub.f64 	%fd3538, %fd3537, %fd637;
	mul.f64 	%fd3539, %fd3538, %fd3536;
	setp.ge.f64 	%p643, %fd6864, %fd471;
	selp.f64 	%fd3540, 0d3FF0000000000000, 0d0000000000000000, %p643;
	mul.f64 	%fd3541, %fd637, 0d3FA999999999999A;
	sub.f64 	%fd3542, %fd3541, %fd3540;
	sub.f64 	%fd3543, %fd3542, %fd3539;
	mul.f64 	%fd3544, %fd615, %fd3543;
	div.rn.f64 	%fd3545, %fd621, 0d4018000000000000;
	add.f64 	%fd3546, %fd3545, 0d0000000000000000;
	div.rn.f64 	%fd3547, %fd630, 0d4008000000000000;
	add.f64 	%fd3548, %fd3546, %fd3547;
	div.rn.f64 	%fd3549, %fd635, 0d4008000000000000;
	add.f64 	%fd3550, %fd3548, %fd3549;
	div.rn.f64 	%fd3551, %fd3544, 0d4018000000000000;
	add.f64 	%fd6869, %fd3550, %fd3551;
	setp.lt.s32 	%p644, %r124, 1;
	@%p644 bra 	$L__BB0_450;
	mov.b32 	%r1799, 0;
$L__BB0_429:
	add.f64 	%fd3552, %fd6831, %fd6864;
	fma.rn.f64 	%fd3553, %fd3552, 0d3FA374BC6A7EF9DB, 0dC0107AE147AE147B;
	{
	.reg .b32 %temp; 
	mov.b64 	{%temp, %r130}, %fd3553;
	}
	shr.u32 	%r865, %r130, 20;
	and.b32  	%r866, %r865, 2047;
	add.s32 	%r867, %r866, -1012;
	mov.b64 	%rd161, %fd3553;
	shl.b64 	%rd162, %rd161, %r867;
	setp.eq.s64 	%p646, %rd162, -9223372036854775808;
	{ // callseq 53, 0
	.param .b64 param0;
	st.param.f64 	[param0], %fd3553;
	.param .b64 retval0;
	call.uni (retval0), 
	__internal_accurate_pow, 
	(
	param0
	);
	ld.param.f64 	%fd3554, [retval0];
	} // callseq 53
	neg.f64 	%fd3556, %fd3554;
	selp.f64 	%fd3557, %fd3556, %fd3554, %p646;
	selp.f64 	%fd3558, %fd3557, %fd3554, %p612;
	cvt.rzi.f64.f64 	%fd3559, %fd3553;
	setp.neu.f64 	%p647, %fd3553, %fd3559;
	selp.f64 	%fd3561, 0dFFF8000000000000, %fd3558, %p647;
	selp.f64 	%fd6865, %fd3561, %fd3558, %p612;
	add.f64 	%fd3562, %fd3553, 0d4024000000000000;
	{
	.reg .b32 %temp; 
	mov.b64 	{%temp, %r868}, %fd3562;
	}
	and.b32  	%r869, %r868, 2146435072;
	setp.ne.s32 	%p648, %r869, 2146435072;
	@%p648 bra 	$L__BB0_434;
	setp.num.f64 	%p649, %fd3553, %fd3553;
	@%p649 bra 	$L__BB0_432;
	mov.f64 	%fd3564, 0d4024000000000000;
	add.rn.f64 	%fd6865, %fd3564, %fd3553;
	bra.uni 	$L__BB0_434;
$L__BB0_432:
	abs.f64 	%fd3563, %fd3553;
	setp.neu.f64 	%p650, %fd3563, 0d7FF0000000000000;
	@%p650 bra 	$L__BB0_434;
	setp.lt.s32 	%p651, %r130, 0;
	selp.b32 	%r870, 0, 2146435072, %p651;
	mov.b32 	%r871, 0;
	mov.b64 	%fd6865, {%r871, %r870};
$L__BB0_434:
	setp.eq.f64 	%p653, %fd3553, 0d0000000000000000;
	add.f64 	%fd3565, %fd6865, 0d3F40624DD2F1A9FC;
	selp.f64 	%fd3566, 0d3FF0020C49BA5E35, %fd3565, %p653;
	mov.f64 	%fd3567, 0d0000000000000000;
	sub.f64 	%fd3568, %fd3567, %fd6869;
	mul.f64 	%fd3569, %fd3568, %fd3566;
	setp.ge.f64 	%p654, %fd6864, %fd471;
	selp.f64 	%fd3570, 0d3FF0000000000000, 0d0000000000000000, %p654;
	mul.f64 	%fd3571, %fd6869, 0d3FA999999999999A;
	sub.f64 	%fd3572, %fd3571, %fd3570;
	sub.f64 	%fd3573, %fd3572, %fd3569;
	mul.f64 	%fd651, %fd466, %fd3573;
	add.f64 	%fd652, %fd467, %fd6864;
	fma.rn.f64 	%fd653, %fd651, 0d3FE0000000000000, %fd6869;
	add.f64 	%fd3574, %fd6831, %fd652;
	fma.rn.f64 	%fd3575, %fd3574, 0d3FA374BC6A7EF9DB, 0dC0107AE147AE147B;
	{
	.reg .b32 %temp; 
	mov.b64 	{%temp, %r131}, %fd3575;
	}
	shr.u32 	%r872, %r131, 20;
	and.b32  	%r873, %r872, 2047;
	add.s32 	%r874, %r873, -1012;
	mov.b64 	%rd164, %fd3575;
	shl.b64 	%rd165, %rd164, %r874;
	setp.eq.s64 	%p655, %rd165, -9223372036854775808;
	{ // callseq 54, 0
	.param .b64 param0;
	st.param.f64 	[param0], %fd3575;
	.param .b64 retval0;
	call.uni (retval0), 
	__internal_accurate_pow, 
	(
	param0
	);
	ld.param.f64 	%fd3576, [retval0];
	} // callseq 54
	neg.f64 	%fd3578, %fd3576;
	selp.f64 	%fd3579, %fd3578, %fd3576, %p655;
	selp.f64 	%fd3580, %fd3579, %fd3576, %p612;
	cvt.rzi.f64.f64 	%fd3581, %fd3575;
	setp.neu.f64 	%p656, %fd3575, %fd3581;
	selp.f64 	%fd3583, 0dFFF8000000000000, %fd3580, %p656;
	selp.f64 	%fd6867, %fd3583, %fd3580, %p612;
	add.f64 	%fd3584, %fd3575, 0d4024000000000000;
	{
	.reg .b32 %temp; 
	mov.b64 	{%temp, %r875}, %fd3584;
	}
	and.b32  	%r132, %r875, 2146435072;
	setp.ne.s32 	%p657, %r132, 2146435072;
	mov.f64 	%fd6866, %fd6867;
	@%p657 bra 	$L__BB0_439;
	setp.num.f64 	%p658, %fd3575, %fd3575;
	@%p658 bra 	$L__BB0_437;
	mov.f64 	%fd3586, 0d4024000000000000;
	add.rn.f64 	%fd6866, %fd3586, %fd3575;
	bra.uni 	$L__BB0_439;
$L__BB0_437:
	abs.f64 	%fd3585, %fd3575;
	setp.neu.f64 	%p659, %fd3585, 0d7FF0000000000000;
	mov.f64 	%fd6866, %fd6867;
	@%p659 bra 	$L__BB0_439;
	setp.lt.s32 	%p660, %r131, 0;
	selp.b32 	%r876, 0, 2146435072, %p660;
	mov.b32 	%r877, 0;
	mov.b64 	%fd6866, {%r877, %r876};
$L__BB0_439:
	setp.ge.f64 	%p661, %fd652, %fd471;
	selp.f64 	%fd659, 0d3FF0000000000000, 0d0000000000000000, %p661;
	setp.eq.f64 	%p663, %fd3575, 0d0000000000000000;
	add.f64 	%fd3587, %fd6866, 0d3F40624DD2F1A9FC;
	selp.f64 	%fd3588, 0d3FF0020C49BA5E35, %fd3587, %p663;
	mov.f64 	%fd3589, 0d0000000000000000;
	sub.f64 	%fd3590, %fd3589, %fd653;
	mul.f64 	%fd3591, %fd3590, %fd3588;
	mul.f64 	%fd3592, %fd653, 0d3FA999999999999A;
	sub.f64 	%fd3593, %fd3592, %fd659;
	sub.f64 	%fd3594, %fd3593, %fd3591;
	mul.f64 	%fd660, %fd466, %fd3594;
	fma.rn.f64 	%fd661, %fd660, 0d3FE0000000000000, %fd6869;
	@%p657 bra 	$L__BB0_444;
	setp.num.f64 	%p664, %fd3575, %fd3575;
	@%p664 bra 	$L__BB0_442;
	mov.f64 	%fd3596, 0d4024000000000000;
	add.rn.f64 	%fd6867, %fd3596, %fd3575;
	bra.uni 	$L__BB0_444;
$L__BB0_442:
	abs.f64 	%fd3595, %fd3575;
	setp.neu.f64 	%p665, %fd3595, 0d7FF0000000000000;
	@%p665 bra 	$L__BB0_444;
	setp.lt.s32 	%p666, %r131, 0;
	selp.b32 	%r878, 0, 2146435072, %p666;
	mov.b32 	%r879, 0;
	mov.b64 	%fd6867, {%r879, %r878};
$L__BB0_444:
	add.f64 	%fd3597, %fd6867, 0d3F40624DD2F1A9FC;
	selp.f64 	%fd3598, 0d3FF0020C49BA5E35, %fd3597, %p663;
	mov.f64 	%fd3599, 0d0000000000000000;
	sub.f64 	%fd3600, %fd3599, %fd661;
	mul.f64 	%fd3601, %fd3600, %fd3598;
	mul.f64 	%fd3602, %fd661, 0d3FA999999999999A;
	sub.f64 	%fd3603, %fd3602, %fd659;
	sub.f64 	%fd3604, %fd3603, %fd3601;
	mul.f64 	%fd665, %fd466, %fd3604;
	add.f64 	%fd6864, %fd466, %fd6864;
	add.f64 	%fd667, %fd6869, %fd665;
	add.f64 	%fd3605, %fd6831, %fd6864;
	fma.rn.f64 	%fd3606, %fd3605, 0d3FA374BC6A7EF9DB, 0dC0107AE147AE147B;
	{
	.reg .b32 %temp; 
	mov.b64 	{%temp, %r133}, %fd3606;
	}
	shr.u32 	%r880, %r133, 20;
	and.b32  	%r881, %r880, 2047;
	add.s32 	%r882, %r881, -1012;
	mov.b64 	%rd167, %fd3606;
	shl.b64 	%rd168, %rd167, %r882;
	setp.eq.s64 	%p669, %rd168, -9223372036854775808;
	{ // callseq 55, 0
	.param .b64 param0;
	st.param.f64 	[param0], %fd3606;
	.param .b64 retval0;
	call.uni (retval0), 
	__internal_accurate_pow, 
	(
	param0
	);
	ld.param.f64 	%fd3607, [retval0];
	} // callseq 55
	neg.f64 	%fd3609, %fd3607;
	selp.f64 	%fd3610, %fd3609, %fd3607, %p669;
	selp.f64 	%fd3611, %fd3610, %fd3607, %p612;
	cvt.rzi.f64.f64 	%fd3612, %fd3606;
	setp.neu.f64 	%p670, %fd3606, %fd3612;
	selp.f64 	%fd3614, 0dFFF8000000000000, %fd3611, %p670;
	selp.f64 	%fd6868, %fd3614, %fd3611, %p612;
	add.f64 	%fd3615, %fd3606, 0d4024000000000000;
	{
	.reg .b32 %temp; 
	mov.b64 	{%temp, %r883}, %fd3615;
	}
	and.b32  	%r884, %r883, 2146435072;
	setp.ne.s32 	%p671, %r884, 2146435072;
	@%p671 bra 	$L__BB0_449;
	setp.num.f64 	%p672, %fd3606, %fd3606;
	@%p672 bra 	$L__BB0_447;
	mov.f64 	%fd3617, 0d4024000000000000;
	add.rn.f64 	%fd6868, %fd3617, %fd3606;
	bra.uni 	$L__BB0_449;
$L__BB0_447:
	abs.f64 	%fd3616, %fd3606;
	setp.neu.f64 	%p673, %fd3616, 0d7FF0000000000000;
	@%p673 bra 	$L__BB0_449;
	setp.lt.s32 	%p674, %r133, 0;
	selp.b32 	%r885, 0, 2146435072, %p674;
	mov.b32 	%r886, 0;
	mov.b64 	%fd6868, {%r886, %r885};
$L__BB0_449:
	setp.eq.f64 	%p675, %fd3606, 0d0000000000000000;
	add.f64 	%fd3618, %fd6868, 0d3F40624DD2F1A9FC;
	selp.f64 	%fd3619, 0d3FF0020C49BA5E35, %fd3618, %p675;
	mov.f64 	%fd3620, 0d0000000000000000;
	sub.f64 	%fd3621, %fd3620, %fd667;
	mul.f64 	%fd3622, %fd3621, %fd3619;
	setp.ge.f64 	%p676, %fd6864, %fd471;
	selp.f64 	%fd3623, 0d3FF0000000000000, 0d0000000000000000, %p676;
	mul.f64 	%fd3624, %fd667, 0d3FA999999999999A;
	sub.f64 	%fd3625, %fd3624, %fd3623;
	sub.f64 	%fd3626, %fd3625, %fd3622;
	mul.f64 	%fd3627, %fd466, %fd3626;
	div.rn.f64 	%fd3628, %fd651, 0d4018000000000000;
	add.f64 	%fd3629, %fd6869, %fd3628;
	div.rn.f64 	%fd3630, %fd660, 0d4008000000000000;
	add.f64 	%fd3631, %fd3629, %fd3630;
	div.rn.f64 	%fd3632, %fd665, 0d4008000000000000;
	add.f64 	%fd3633, %fd3631, %fd3632;
	div.rn.f64 	%fd3634, %fd3627, 0d4018000000000000;
	add.f64 	%fd6869, %fd3633, %fd3634;
	add.s32 	%r1799, %r1799, 1;
	setp.ne.s32 	%p677, %r1799, %r124;
	@%p677 bra 	$L__BB0_429;
$L__BB0_450:
	setp.le.f64 	%p678, %fd6831, 0d0000000000000000;
	setp.ge.f64 	%p679, %fd6831, 0d405E000000000000;
	or.pred  	%p680, %p678, %p679;
	mov.f64 	%fd6871, 0d0000000000000000;
	@%p680 bra 	$L__BB0_455;
	sub.f64 	%fd3636, %fd234, %fd6831;
	mul.f64 	%fd3637, %fd3636, %fd3636;
	mul.f64 	%fd675, %fd3637, 0dBFAC71C71C71C71C;
	fma.rn.f64 	%fd3638, %fd675, 0d3FF71547652B82FE, 0d4338000000000000;
	{
	.reg .b32 %temp; 
	mov.b64 	{%r135, %temp}, %fd3638;
	}
	mov.f64 	%fd3639, 0dC338000000000000;
	add.rn.f64 	%fd3640, %fd3638, %fd3639;
	fma.rn.f64 	%fd3641, %fd3640, 0dBFE62E42FEFA39EF, %fd675;
	fma.rn.f64 	%fd3642, %fd3640, 0dBC7ABC9E3B39803F, %fd3641;
	fma.rn.f64 	%fd3643, %fd3642, 0d3E5ADE1569CE2BDF, 0d3E928AF3FCA213EA;
	fma.rn.f64 	%fd3644, %fd3643, %fd3642, 0d3EC71DEE62401315;
	fma.rn.f64 	%fd3645, %fd3644, %fd3642, 0d3EFA01997C89EB71;
	fma.rn.f64 	%fd3646, %fd3645, %fd3642, 0d3F2A01A014761F65;
	fma.rn.f64 	%fd3647, %fd3646, %fd3642, 0d3F56C16C1852B7AF;
	fma.rn.f64 	%fd3648, %fd3647, %fd3642, 0d3F81111111122322;
	fma.rn.f64 	%fd3649, %fd3648, %fd3642, 0d3FA55555555502A1;
	fma.rn.f64 	%fd3650, %fd3649, %fd3642, 0d3FC5555555555511;
	fma.rn.f64 	%fd3651, %fd3650, %fd3642, 0d3FE000000000000B;
	fma.rn.f64 	%fd3652, %fd3651, %fd3642, 0d3FF0000000000000;
	fma.rn.f64 	%fd3653, %fd3652, %fd3642, 0d3FF0000000000000;
	{
	.reg .b32 %temp; 
	mov.b64 	{%r136, %temp}, %fd3653;
	}
	{
	.reg .b32 %temp; 
	mov.b64 	{%temp, %r137}, %fd3653;
	}
	shl.b32 	%r887, %r135, 20;
	add.s32 	%r888, %r887, %r137;
	mov.b64 	%fd6870, {%r136, %r888};
	{
	.reg .b32 %temp; 
	mov.b64 	{%temp, %r889}, %fd675;
	}
	mov.b32 	%f33, %r889;
	abs.f32 	%f9, %f33;
	setp.lt.f32 	%p681, %f9, 0f4086232B;
	@%p681 bra 	$L__BB0_454;
	setp.lt.f64 	%p682, %fd675, 0d0000000000000000;
	add.f64 	%fd3654, %fd675, 0d7FF0000000000000;
	selp.f64 	%fd6870, 0d0000000000000000, %fd3654, %p682;
	setp.geu.f32 	%p683, %f9, 0f40874800;
	@%p683 bra 	$L__BB0_454;
	shr.u32 	%r890, %r135, 31;
	add.s32 	%r891, %r135, %r890;
	shr.s32 	%r892, %r891, 1;
	shl.b32 	%r893, %r892, 20;
	add.s32 	%r894, %r137, %r893;
	mov.b64 	%fd3655, {%r136, %r894};
	sub.s32 	%r895, %r135, %r892;
	shl.b32 	%r896, %r895, 20;
	add.s32 	%r897, %r896, 1072693248;
	mov.b32 	%r898, 0;
	mov.b64 	%fd3656, {%r898, %r897};
	mul.f64 	%fd6870, %fd3656, %fd3655;
$L__BB0_454:
	mul.f64 	%fd6871, %fd6870, 0d3FC1058377E2CEE1;
$L__BB0_455:
	mul.f64 	%fd3657, %fd468, %fd6871;
	mul.f64 	%fd3658, %fd6869, %fd3657;
	mul.f64 	%fd3659, %fd12, %fd3658;
	mul.f64 	%fd3660, %fd12, %fd542;
	div.rn.f64 	%fd3661, %fd3660, 0d4018000000000000;
	sub.f64 	%fd3662, %fd6873, %fd3661;
	mul.f64 	%fd3663, %fd12, %fd612;
	div.rn.f64 	%fd3664, %fd3663, 0d4008000000000000;
	add.f64 	%fd3665, %fd3662, %fd3664;
	add.f64 	%fd3666, %fd3664, %fd3665;
	div.rn.f64 	%fd3667, %fd3659, 0d4018000000000000;
	sub.f64 	%fd6873, %fd3666, %fd3667;
	add.s32 	%r1796, %r1796, 1;
	setp.ne.s32 	%p684, %r1796, %r4;
	@%p684 bra 	$L__BB0_311;
$L__BB0_456:
	setp.lt.s32 	%p685, %r2, 0;
	sub.f64 	%fd3668, %fd6873, %fd460;
	mul.f64 	%fd3669, %fd464, %fd3668;
	mul.f64 	%fd3670, %fd460, 0d3FA999999999999A;
	sub.f64 	%fd3671, %fd3670, %fd3669;
	mul.f64 	%fd686, %fd4, %fd3671;
	add.f64 	%fd7091, %fd3, %fd4;
	add.f64 	%fd688, %fd686, 0d0000000000000000;
	add.f64 	%fd689, %fd7091, %fd6872;
	fma.rn.f64 	%fd3672, %fd689, 0d3FA374BC6A7EF9DB, 0dC01116872B020C4A;
	{
	.reg .b32 %temp; 
	mov.b64 	{%temp, %r139}, %fd3672;
	}
	shr.u32 	%r899, %r139, 20;
	and.b32  	%r900, %r899, 2047;
	add.s32 	%r901, %r900, -1012;
	mov.b64 	%rd170, %fd3672;
	shl.b64 	%rd171, %rd170, %r901;
	setp.eq.s64 	%p686, %rd171, -9223372036854775808;
	{ // callseq 56, 0
	.param .b64 param0;
	st.param.f64 	[param0], %fd3672;
	.param .b64 retval0;
	call.uni (retval0), 
	__internal_accurate_pow, 
	(
	param0
	);
	ld.param.f64 	%fd3673, [retval0];
	} // callseq 56
	neg.f64 	%fd3675, %fd3673;
	selp.f64 	%fd3676, %fd3675, %fd3673, %p686;
	selp.f64 	%fd3677, %fd3676, %fd3673, %p685;
	cvt.rzi.f64.f64 	%fd3678, %fd3672;
	setp.neu.f64 	%p687, %fd3672, %fd3678;
	selp.f64 	%fd3680, 0dFFF8000000000000, %fd3677, %p687;
	selp.f64 	%fd6874, %fd3680, %fd3677, %p685;
	add.f64 	%fd3681, %fd3672, 0d4024000000000000;
	{
	.reg .b32 %temp; 
	mov.b64 	{%temp, %r902}, %fd3681;
	}
	and.b32  	%r903, %r902, 2146435072;
	setp.ne.s32 	%p688, %r903, 2146435072;
	@%p688 bra 	$L__BB0_461;
	setp.num.f64 	%p689, %fd3672, %fd3672;
	@%p689 bra 	$L__BB0_459;
	mov.f64 	%fd3683, 0d4024000000000000;
	add.rn.f64 	%fd6874, %fd3683, %fd3672;
	bra.uni 	$L__BB0_461;
$L__BB0_459:
	abs.f64 	%fd3682, %fd3672;
	setp.neu.f64 	%p690, %fd3682, 0d7FF0000000000000;
	@%p690 bra 	$L__BB0_461;
	setp.lt.s32 	%p691, %r139, 0;
	selp.b32 	%r904, 0, 2146435072, %p691;
	mov.b32 	%r905, 0;
	mov.b64 	%fd6874, {%r905, %r904};
$L__BB0_461:
	setp.eq.f64 	%p692, %fd3672, 0d0000000000000000;
	add.f64 	%fd3685, %fd6874, 0d3F40624DD2F1A9FC;
	selp.f64 	%fd695, 0d3FF0020C49BA5E35, %fd3685, %p692;
	ld.const.f64 	%fd3686, [constData+32];
	rcp.rn.f64 	%fd3687, %fd3686;
	neg.f64 	%fd696, %fd3687;
	ld.const.f64 	%fd3688, [constData+48];
	cvt.rzi.s32.f64 	%r140, %fd3688;
	setp.lt.s32 	%p693, %r140, 1;
	mov.f64 	%fd6916, 0d0000000000000000;
	@%p693 bra 	$L__BB0_608;
	ld.const.f64 	%fd3691, [constData+8];
	ld.const.f64 	%fd3692, [constData+16];
	setp.lt.f64 	%p694, %fd689, %fd3691;
	setp.le.f64 	%p695, %fd3691, %fd689;
	add.f64 	%fd3693, %fd3691, %fd3692;
	setp.lt.f64 	%p696, %fd689, %fd3693;
	sub.f64 	%fd3695, %fd3693, %fd689;
	selp.f64 	%fd3696, %fd3695, 0d0000000000000000, %p696;
	selp.f64 	%fd3697, %fd3696, 0d0000000000000000, %p695;
	ld.const.f64 	%fd697, [constData+40];
	rcp.rn.f64 	%fd3698, %fd697;
	neg.f64 	%fd698, %fd3698;
	mul.f64 	%fd699, %fd698, 0d3FE0000000000000;
	mov.f64 	%fd3699, 0d402E000000000000;
	sub.f64 	%fd3700, %fd3699, %fd689;
	add.f64 	%fd3701, %fd689, 0dC05E000000000000;
	mul.f64 	%fd3702, %fd3700, %fd3701;
	max.f64 	%fd3703, %fd3702, 0d0000000000000000;
	div.rn.f64 	%fd700, %fd3703, 0d40A7ED0000000000;
	mul.f64 	%fd701, %fd696, 0d3FE0000000000000;
	div.rn.f64 	%fd702, %fd3703, 0dC0A7ED0000000000;
	selp.f64 	%fd703, %fd3692, %fd3697, %p694;
	mov.f64 	%fd6916, 0d0000000000000000;
	mov.b32 	%r1800, 0;
	mov.f64 	%fd6875, 0d405E000000000000;
$L__BB0_463:
	setp.lt.s32 	%p697, %r2, 0;
	mov.f64 	%fd3704, 0d405E000000000000;
	sub.f64 	%fd706, %fd3704, %fd6875;
	mul.f64 	%fd3705, %fd706, %fd697;
	cvt.rmi.f64.f64 	%fd3706, %fd3705;
	cvt.rzi.s32.f64 	%r142, %fd3706;
	cvt.rn.f64.s32 	%fd3707, %r142;
	neg.f64 	%fd3708, %fd3707;
	mul.f64 	%fd3709, %fd698, %fd3708;
	sub.f64 	%fd707, %fd3709, %fd706;
	add.f64 	%fd3710, %fd6875, %fd706;
	fma.rn.f64 	%fd3711, %fd3710, 0d3FA374BC6A7EF9DB, 0dC0107AE147AE147B;
	{
	.reg .b32 %temp; 
	mov.b64 	{%temp, %r143}, %fd3711;
	}
	shr.u32 	%r907, %r143, 20;
	and.b32  	%r908, %r907, 2047;
	add.s32 	%r909, %r908, -1012;
	mov.b64 	%rd173, %fd3711;
	shl.b64 	%rd174, %rd173, %r909;
	setp.eq.s64 	%p698, %rd174, -9223372036854775808;
	{ // callseq 57, 0
	.param .b64 param0;
	st.param.f64 	[param0], %fd3711;
	.param .b64 retval0;
	call.uni (retval0), 
	__internal_accurate_pow, 
	(
	param0
	);
	ld.param.f64 	%fd3712, [retval0];
	} // callseq 57
	neg.f64 	%fd3714, %fd3712;
	selp.f64 	%fd3715, %fd3714, %fd3712, %p698;
	selp.f64 	%fd3716, %fd3715, %fd3712, %p697;
	cvt.rzi.f64.f64 	%fd3717, %fd3711;
	setp.neu.f64 	%p699, %fd3711, %fd3717;
	selp.f64 	%fd3719, 0dFFF8000000000000, %fd3716, %p699;
	selp.f64 	%fd6877, %fd3719, %fd3716, %p697;
	add.f64 	%fd3720, %fd3711, 0d4024000000000000;
	{
	.reg .b32 %temp; 
	mov.b64 	{%temp, %r910}, %fd3720;
	}
	and.b32  	%r911, %r910, 2146435072;
	setp.ne.s32 	%p700, %r911, 2146435072;
	@%p700 bra 	$L__BB0_468;
	setp.num.f64 	%p701, %fd3711, %fd3711;
	@%p701 bra 	$L__BB0_466;
	mov.f64 	%fd3722, 0d4024000000000000;
	add.rn.f64 	%fd6877, %fd3722, %fd3711;
	bra.uni 	$L__BB0_468;
$L__BB0_466:
	abs.f64 	%fd3721, %fd3711;
	setp.neu.f64 	%p702, %fd3721, 0d7FF0000000000000;
	@%p702 bra 	$L__BB0_468;
	setp.lt.s32 	%p703, %r143, 0;
	selp.b32 	%r912, 0, 2146435072, %p703;
	mov.b32 	%r913, 0;
	mov.b64 	%fd6877, {%r913, %r912};
$L__BB0_468:
	setp.eq.f64 	%p705, %fd3711, 0d0000000000000000;
	add.f64 	%fd3723, %fd6877, 0d3F40624DD2F1A9FC;
	mul.f64 	%fd3724, %fd3723, 0d0000000000000000;
	selp.f64 	%fd3725, 0d0000000000000000, %fd3724, %p705;
	setp.ge.f64 	%p706, %fd706, %fd703;
	selp.f64 	%fd3726, 0dBFF0000000000000, 0d0000000000000000, %p706;
	sub.f64 	%fd3727, %fd3726, %fd3725;
	mul.f64 	%fd713, %fd707, %fd3727;
	fma.rn.f64 	%fd714, %fd707, 0d3FE0000000000000, %fd706;
	fma.rn.f64 	%fd715, %fd713, 0d3FE0000000000000, 0d0000000000000000;
	add.f64 	%fd3728, %fd6875, %fd714;
	fma.rn.f64 	%fd3729, %fd3728, 0d3FA374BC6A7EF9DB, 0dC0107AE147AE147B;
	{
	.reg .b32 %temp; 
	mov.b64 	{%temp, %r144}, %fd3729;
	}
	shr.u32 	%r914, %r144, 20;
	and.b32  	%r915, %r914, 2047;
	add.s32 	%r916, %r915, -1012;
	mov.b64 	%rd176, %fd3729;
	shl.b64 	%rd177, %rd176, %r916;
	setp.eq.s64 	%p707, %rd177, -9223372036854775808;
	{ // callseq 58, 0
	.param .b64 param0;
	st.param.f64 	[param0], %fd3729;
	.param .b64 retval0;
	call.uni (retval0), 
	__internal_accurate_pow, 
	(
	param0
	);
	ld.param.f64 	%fd3730, [retval0];
	} // callseq 58
	neg.f64 	%fd3732, %fd3730;
	selp.f64 	%fd3733, %fd3732, %fd3730, %p707;
	selp.f64 	%fd3734, %fd3733, %fd3730, %p697;
	cvt.rzi.f64.f64 	%fd3735, %fd3729;
	setp.neu.f64 	%p708, %fd3729, %fd3735;
	selp.f64 	%fd3737, 0dFFF8000000000000, %fd3734, %p708;
	selp.f64 	%fd6879, %fd3737, %fd3734, %p697;
	add.f64 	%fd3738, %fd3729, 0d4024000000000000;
	{
	.reg .b32 %temp; 
	mov.b64 	{%temp, %r917}, %fd3738;
	}
	and.b32  	%r145, %r917, 2146435072;
	setp.ne.s32 	%p709, %r145, 2146435072;
	mov.f64 	%fd6878, %fd6879;
	@%p709 bra 	$L__BB0_473;
	setp.num.f64 	%p710, %fd3729, %fd3729;
	@%p710 bra 	$L__BB0_471;
	mov.f64 	%fd3740, 0d4024000000000000;
	add.rn.f64 	%fd6878, %fd3740, %fd3729;
	bra.uni 	$L__BB0_473;
$L__BB0_471:
	abs.f64 	%fd3739, %fd3729;
	setp.neu.f64 	%p711, %fd3739, 0d7FF0000000000000;
	mov.f64 	%fd6878, %fd6879;
	@%p711 bra 	$L__BB0_473;
	setp.lt.s32 	%p712, %r144, 0;
	selp.b32 	%r918, 0, 2146435072, %p712;
	mov.b32 	%r919, 0;
	mov.b64 	%fd6878, {%r919, %r918};
$L__BB0_473:
	setp.ge.f64 	%p713, %fd714, %fd703;
	selp.f64 	%fd721, 0d3FF0000000000000, 0d0000000000000000, %p713;
	setp.eq.f64 	%p715, %fd3729, 0d0000000000000000;
	add.f64 	%fd3741, %fd6878, 0d3F40624DD2F1A9FC;
	selp.f64 	%fd3742, 0d3FF0020C49BA5E35, %fd3741, %p715;
	mov.f64 	%fd3743, 0d0000000000000000;
	sub.f64 	%fd3744, %fd3743, %fd715;
	mul.f64 	%fd3745, %fd3744, %fd3742;
	mul.f64 	%fd3746, %fd715, 0d3FA999999999999A;
	sub.f64 	%fd3747, %fd3746, %fd721;
	sub.f64 	%fd3748, %fd3747, %fd3745;
	mul.f64 	%fd722, %fd707, %fd3748;
	fma.rn.f64 	%fd723, %fd722, 0d3FE0000000000000, 0d0000000000000000;
	@%p709 bra 	$L__BB0_478;
	setp.num.f64 	%p716, %fd3729, %fd3729;
	@%p716 bra 	$L__BB0_476;
	mov.f64 	%fd3750, 0d4024000000000000;
	add.rn.f64 	%fd6879, %fd3750, %fd3729;
	bra.uni 	$L__BB0_478;
$L__BB0_476:
	abs.f64 	%fd3749, %fd3729;
	setp.neu.f64 	%p717, %fd3749, 0d7FF0000000000000;
	@%p717 bra 	$L__BB0_478;
	setp.lt.s32 	%p718, %r144, 0;
	selp.b32 	%r920, 0, 2146435072, %p718;
	mov.b32 	%r921, 0;
	mov.b64 	%fd6879, {%r921, %r920};
$L__BB0_478:
	add.f64 	%fd3751, %fd6879, 0d3F40624DD2F1A9FC;
	selp.f64 	%fd3752, 0d3FF0020C49BA5E35, %fd3751, %p715;
	mov.f64 	%fd3753, 0d0000000000000000;
	sub.f64 	%fd3754, %fd3753, %fd723;
	mul.f64 	%fd3755, %fd3754, %fd3752;
	mul.f64 	%fd3756, %fd723, 0d3FA999999999999A;
	sub.f64 	%fd3757, %fd3756, %fd721;
	sub.f64 	%fd3758, %fd3757, %fd3755;
	mul.f64 	%fd727, %fd707, %fd3758;
	add.f64 	%fd6882, %fd706, %fd707;
	add.f64 	%fd729, %fd727, 0d0000000000000000;
	add.f64 	%fd3759, %fd6875, %fd6882;
	fma.rn.f64 	%fd3760, %fd3759, 0d3FA374BC6A7EF9DB, 0dC0107AE147AE147B;
	{
	.reg .b32 %temp; 
	mov.b64 	{%temp, %r146}, %fd3760;
	}
	shr.u32 	%r922, %r146, 20;
	and.b32  	%r923, %r922, 2047;
	add.s32 	%r924, %r923, -1012;
	mov.b64 	%rd179, %fd3760;
	shl.b64 	%rd180, %rd179, %r924;
	setp.eq.s64 	%p721, %rd180, -9223372036854775808;
	{ // callseq 59, 0
	.param .b64 param0;
	st.param.f64 	[param0], %fd3760;
	.param .b64 retval0;
	call.uni (retval0), 
	__internal_accurate_pow, 
	(
	param0
	);
	ld.param.f64 	%fd3761, [retval0];
	} // callseq 59
	neg.f64 	%fd3763, %fd3761;
	selp.f64 	%fd3764, %fd3763, %fd3761, %p721;
	selp.f64 	%fd3765, %fd3764, %fd3761, %p697;
	cvt.rzi.f64.f64 	%fd3766, %fd3760;
	setp.neu.f64 	%p722, %fd3760, %fd3766;
	selp.f64 	%fd3768, 0dFFF8000000000000, %fd3765, %p722;
	selp.f64 	%fd6880, %fd3768, %fd3765, %p697;
	add.f64 	%fd3769, %fd3760, 0d4024000000000000;
	{
	.reg .b32 %temp; 
	mov.b64 	{%temp, %r925}, %fd3769;
	}
	and.b32  	%r926, %r925, 2146435072;
	setp.ne.s32 	%p723, %r926, 2146435072;
	@%p723 bra 	$L__BB0_483;
	setp.num.f64 	%p724, %fd3760, %fd3760;
	@%p724 bra 	$L__BB0_481;
	mov.f64 	%fd3771, 0d4024000000000000;
	add.rn.f64 	%fd6880, %fd3771, %fd3760;
	bra.uni 	$L__BB0_483;
$L__BB0_481:
	abs.f64 	%fd3770, %fd3760;
	setp.neu.f64 	%p725, %fd3770, 0d7FF0000000000000;
	@%p725 bra 	$L__BB0_483;
	setp.lt.s32 	%p726, %r146, 0;
	selp.b32 	%r927, 0, 2146435072, %p726;
	mov.b32 	%r928, 0;
	mov.b64 	%fd6880, {%r928, %r927};
$L__BB0_483:
	setp.eq.f64 	%p727, %fd3760, 0d0000000000000000;
	add.f64 	%fd3772, %fd6880, 0d3F40624DD2F1A9FC;
	selp.f64 	%fd3773, 0d3FF0020C49BA5E35, %fd3772, %p727;
	mov.f64 	%fd3774, 0d0000000000000000;
	sub.f64 	%fd3775, %fd3774, %fd729;
	mul.f64 	%fd3776, %fd3775, %fd3773;
	setp.ge.f64 	%p728, %fd6882, %fd703;
	selp.f64 	%fd3777, 0d3FF0000000000000, 0d0000000000000000, %p728;
	mul.f64 	%fd3778, %fd729, 0d3FA999999999999A;
	sub.f64 	%fd3779, %fd3778, %fd3777;
	sub.f64 	%fd3780, %fd3779, %fd3776;
	mul.f64 	%fd3781, %fd707, %fd3780;
	div.rn.f64 	%fd3782, %fd713, 0d4018000000000000;
	add.f64 	%fd3783, %fd3782, 0d0000000000000000;
	div.rn.f64 	%fd3784, %fd722, 0d4008000000000000;
	add.f64 	%fd3785, %fd3783, %fd3784;
	div.rn.f64 	%fd3786, %fd727, 0d4008000000000000;
	add.f64 	%fd3787, %fd3785, %fd3786;
	div.rn.f64 	%fd3788, %fd3781, 0d4018000000000000;
	add.f64 	%fd6887, %fd3787, %fd3788;
	setp.lt.s32 	%p729, %r142, 1;
	@%p729 bra 	$L__BB0_506;
	mov.b32 	%r1801, 0;
$L__BB0_485:
	setp.lt.s32 	%p730, %r2, 0;
	add.f64 	%fd3789, %fd6875, %fd6882;
	fma.rn.f64 	%fd3790, %fd3789, 0d3FA374BC6A7EF9DB, 0dC0107AE147AE147B;
	{
	.reg .b32 %temp; 
	mov.b64 	{%temp, %r148}, %fd3790;
	}
	shr.u32 	%r930, %r148, 20;
	and.b32  	%r931, %r930, 2047;
	add.s32 	%r932, %r931, -1012;
	mov.b64 	%rd182, %fd3790;
	shl.b64 	%rd183, %rd182, %r932;
	setp.eq.s64 	%p731, %rd183, -9223372036854775808;
	{ // callseq 60, 0
	.param .b64 param0;
	st.param.f64 	[param0], %fd3790;
	.param .b64 retval0;
	call.uni (retval0), 
	__internal_accurate_pow, 
	(
	param0
	);
	ld.param.f64 	%fd3791, [retval0];
	} // callseq 60
	neg.f64 	%fd3793, %fd3791;
	selp.f64 	%fd3794, %fd3793, %fd3791, %p731;
	selp.f64 	%fd3795, %fd3794, %fd3791, %p730;
	cvt.rzi.f64.f64 	%fd3796, %fd3790;
	setp.neu.f64 	%p732, %fd3790, %fd3796;
	selp.f64 	%fd3798, 0dFFF8000000000000, %fd3795, %p732;
	selp.f64 	%fd6883, %fd3798, %fd3795, %p730;
	add.f64 	%fd3799, %fd3790, 0d4024000000000000;
	{
	.reg .b32 %temp; 
	mov.b64 	{%temp, %r933}, %fd3799;
	}
	and.b32  	%r934, %r933, 2146435072;
	setp.ne.s32 	%p733, %r934, 2146435072;
	@%p733 bra 	$L__BB0_490;
	setp.num.f64 	%p734, %fd3790, %fd3790;
	@%p734 bra 	$L__BB0_488;
	mov.f64 	%fd3801, 0d4024000000000000;
	add.rn.f64 	%fd6883, %fd3801, %fd3790;
	bra.uni 	$L__BB0_490;
$L__BB0_488:
	abs.f64 	%fd3800, %fd3790;
	setp.neu.f64 	%p735, %fd3800, 0d7FF0000000000000;
	@%p735 bra 	$L__BB0_490;
	setp.lt.s32 	%p736, %r148, 0;
	selp.b32 	%r935, 0, 2146435072, %p736;
	mov.b32 	%r936, 0;
	mov.b64 	%fd6883, {%r936, %r935};
$L__BB0_490:
	setp.eq.f64 	%p738, %fd3790, 0d0000000000000000;
	add.f64 	%fd3802, %fd6883, 0d3F40624DD2F1A9FC;
	selp.f64 	%fd3803, 0d3FF0020C49BA5E35, %fd3802, %p738;
	mov.f64 	%fd3804, 0d0000000000000000;
	sub.f64 	%fd3805, %fd3804, %fd6887;
	mul.f64 	%fd3806, %fd3805, %fd3803;
	setp.ge.f64 	%p739, %fd6882, %fd703;
	selp.f64 	%fd3807, 0d3FF0000000000000, 0d0000000000000000, %p739;
	mul.f64 	%fd3808, %fd6887, 0d3FA999999999999A;
	sub.f64 	%fd3809, %fd3808, %fd3807;
	sub.f64 	%fd3810, %fd3809, %fd3806;
	mul.f64 	%fd743, %fd698, %fd3810;
	add.f64 	%fd744, %fd699, %fd6882;
	fma.rn.f64 	%fd745, %fd743, 0d3FE0000000000000, %fd6887;
	add.f64 	%fd3811, %fd6875, %fd744;
	fma.rn.f64 	%fd3812, %fd3811, 0d3FA374BC6A7EF9DB, 0dC0107AE147AE147B;
	{
	.reg .b32 %temp; 
	mov.b64 	{%temp, %r149}, %fd3812;
	}
	shr.u32 	%r937, %r149, 20;
	and.b32  	%r938, %r937, 2047;
	add.s32 	%r939, %r938, -1012;
	mov.b64 	%rd185, %fd3812;
	shl.b64 	%rd186, %rd185, %r939;
	setp.eq.s64 	%p740, %rd186, -9223372036854775808;
	{ // callseq 61, 0
	.param .b64 param0;
	st.param.f64 	[param0], %fd3812;
	.param .b64 retval0;
	call.uni (retval0), 
	__internal_accurate_pow, 
	(
	param0
	);
	ld.param.f64 	%fd3813, [retval0];
	} // callseq 61
	neg.f64 	%fd3815, %fd3813;
	selp.f64 	%fd3816, %fd3815, %fd3813, %p740;
	selp.f64 	%fd3817, %fd3816, %fd3813, %p730;
	cvt.rzi.f64.f64 	%fd3818, %fd3812;
	setp.neu.f64 	%p741, %fd3812, %fd3818;
	selp.f64 	%fd3820, 0dFFF8000000000000, %fd3817, %p741;
	selp.f64 	%fd6885, %fd3820, %fd3817, %p730;
	add.f64 	%fd3821, %fd3812, 0d4024000000000000;
	{
	.reg .b32 %temp; 
	mov.b64 	{%temp, %r940}, %fd3821;
	}
	and.b32  	%r150, %r940, 2146435072;
	setp.ne.s32 	%p742, %r150, 2146435072;
	mov.f64 	%fd6884, %fd6885;
	@%p742 bra 	$L__BB0_495;
	setp.num.f64 	%p743, %fd3812, %fd3812;
	@%p743 bra 	$L__BB0_493;
	mov.f64 	%fd3823, 0d4024000000000000;
	add.rn.f64 	%fd6884, %fd3823, %fd3812;
	bra.uni 	$L__BB0_495;
$L__BB0_493:
	abs.f64 	%fd3822, %fd3812;
	setp.neu.f64 	%p744, %fd3822, 0d7FF0000000000000;
	mov.f64 	%fd6884, %fd6885;
	@%p744 bra 	$L__BB0_495;
	setp.lt.s32 	%p745, %r149, 0;
	selp.b32 	%r941, 0, 2146435072, %p745;
	mov.b32 	%r942, 0;
	mov.b64 	%fd6884, {%r942, %r941};
$L__BB0_495:
	setp.ge.f64 	%p746, %fd744, %fd703;
	selp.f64 	%fd751, 0d3FF0000000000000, 0d0000000000000000, %p746;
	setp.eq.f64 	%p748, %fd3812, 0d0000000000000000;
	add.f64 	%fd3824, %fd6884, 0d3F40624DD2F1A9FC;
	selp.f64 	%fd3825, 0d3FF0020C49BA5E35, %fd3824, %p748;
	mov.f64 	%fd3826, 0d0000000000000000;
	sub.f64 	%fd3827, %fd3826, %fd745;
	mul.f64 	%fd3828, %fd3827, %fd3825;
	mul.f64 	%fd3829, %fd745, 0d3FA999999999999A;
	sub.f64 	%fd3830, %fd3829, %fd751;
	sub.f64 	%fd3831, %fd3830, %fd3828;
	mul.f64 	%fd752, %fd698, %fd3831;
	fma.rn.f64 	%fd753, %fd752, 0d3FE0000000000000, %fd6887;
	@%p742 bra 	$L__BB0_500;
	setp.num.f64 	%p749, %fd3812, %fd3812;
	@%p749 bra 	$L__BB0_498;
	mov.f64 	%fd3833, 0d4024000000000000;
	add.rn.f64 	%fd6885, %fd3833, %fd3812;
	bra.uni 	$L__BB0_500;
$L__BB0_498:
	abs.f64 	%fd3832, %fd3812;
	setp.neu.f64 	%p750, %fd3832, 0d7FF0000000000000;
	@%p750 bra 	$L__BB0_500;
	setp.lt.s32 	%p751, %r149, 0;
	selp.b32 	%r943, 0, 2146435072, %p751;
	mov.b32 	%r944, 0;
	mov.b64 	%fd6885, {%r944, %r943};
$L__BB0_500:
	add.f64 	%fd3834, %fd6885, 0d3F40624DD2F1A9FC;
	selp.f64 	%fd3835, 0d3FF0020C49BA5E35, %fd3834, %p748;
	mov.f64 	%fd3836, 0d0000000000000000;
	sub.f64 	%fd3837, %fd3836, %fd753;
	mul.f64 	%fd3838, %fd3837, %fd3835;
	mul.f64 	%fd3839, %fd753, 0d3FA999999999999A;
	sub.f64 	%fd3840, %fd3839, %fd751;
	sub.f64 	%fd3841, %fd3840, %fd3838;
	mul.f64 	%fd757, %fd698, %fd3841;
	add.f64 	%fd6882, %fd698, %fd6882;
	add.f64 	%fd759, %fd6887, %fd757;
	add.f64 	%fd3842, %fd6875, %fd6882;
	fma.rn.f64 	%fd3843, %fd3842, 0d3FA374BC6A7EF9DB, 0dC0107AE147AE147B;
	{
	.reg .b32 %temp; 
	mov.b64 	{%temp, %r151}, %fd3843;
	}
	shr.u32 	%r945, %r151, 20;
	and.b32  	%r946, %r945, 2047;
	add.s32 	%r947, %r946, -1012;
	mov.b64 	%rd188, %fd3843;
	shl.b64 	%rd189, %rd188, %r947;
	setp.eq.s64 	%p754, %rd189, -9223372036854775808;
	{ // callseq 62, 0
	.param .b64 param0;
	st.param.f64 	[param0], %fd3843;
	.param .b64 retval0;
	call.uni (retval0), 
	__internal_accurate_pow, 
	(
	param0
	);
	ld.param.f64 	%fd3844, [retval0];
	} // callseq 62
	neg.f64 	%fd3846, %fd3844;
	selp.f64 	%fd3847, %fd3846, %fd3844, %p754;
	selp.f64 	%fd3848, %fd3847, %fd3844, %p730;
	cvt.rzi.f64.f64 	%fd3849, %fd3843;
	setp.neu.f64 	%p755, %fd3843, %fd3849;
	selp.f64 	%fd3851, 0dFFF8000000000000, %fd3848, %p755;
	selp.f64 	%fd6886, %fd3851, %fd3848, %p730;
	add.f64 	%fd3852, %fd3843, 0d4024000000000000;
	{
	.reg .b32 %temp; 
	mov.b64 	{%temp, %r948}, %fd3852;
	}
	and.b32  	%r949, %r948, 2146435072;
	setp.ne.s32 	%p756, %r949, 2146435072;
	@%p756 bra 	$L__BB0_505;
	setp.num.f64 	%p757, %fd3843, %fd3843;
	@%p757 bra 	$L__BB0_503;
	mov.f64 	%fd3854, 0d4024000000000000;
	add.rn.f64 	%fd6886, %fd3854, %fd3843;
	bra.uni 	$L__BB0_505;
$L__BB0_503:
	abs.f64 	%fd3853, %fd3843;
	setp.neu.f64 	%p758, %fd3853, 0d7FF0000000000000;
	@%p758 bra 	$L__BB0_505;
	setp.lt.s32 	%p759, %r151, 0;
	selp.b32 	%r950, 0, 2146435072, %p759;
	mov.b32 	%r951, 0;
	mov.b64 	%fd6886, {%r951, %r950};
$L__BB0_505:
	setp.eq.f64 	%p760, %fd3843, 0d0000000000000000;
	add.f64 	%fd3855, %fd6886, 0d3F40624DD2F1A9FC;
	selp.f64 	%fd3856, 0d3FF0020C49BA5E35, %fd3855, %p760;
	mov.f64 	%fd3857, 0d0000000000000000;
	sub.f64 	%fd3858, %fd3857, %fd759;
	mul.f64 	%fd3859, %fd3858, %fd3856;
	setp.ge.f64 	%p761, %fd6882, %fd703;
	selp.f64 	%fd3860, 0d3FF0000000000000, 0d0000000000000000, %p761;
	mul.f64 	%fd3861, %fd759, 0d3FA999999999999A;
	sub.f64 	%fd3862, %fd3861, %fd3860;
	sub.f64 	%fd3863, %fd3862, %fd3859;
	mul.f64 	%fd3864, %fd698, %fd3863;
	div.rn.f64 	%fd3865, %fd743, 0d4018000000000000;
	add.f64 	%fd3866, %fd6887, %fd3865;
	div.rn.f64 	%fd3867, %fd752, 0d4008000000000000;
	add.f64 	%fd3868, %fd3866, %fd3867;
	div.rn.f64 	%fd3869, %fd757, 0d4008000000000000;
	add.f64 	%fd3870, %fd3868, %fd3869;
	div.rn.f64 	%fd3871, %fd3864, 0d4018000000000000;
	add.f64 	%fd6887, %fd3870, %fd3871;
	add.s32 	%r1801, %r1801, 1;
	setp.ne.s32 	%p762, %r1801, %r142;
	@%p762 bra 	$L__BB0_485;
$L__BB0_506:
	setp.le.f64 	%p763, %fd6875, 0d0000000000000000;
	setp.ge.f64 	%p764, %fd6875, 0d405E000000000000;
	or.pred  	%p765, %p763, %p764;
	mov.f64 	%fd6889, 0d0000000000000000;
	@%p765 bra 	$L__BB0_511;
	sub.f64 	%fd3873, %fd689, %fd6875;
	mul.f64 	%fd3874, %fd3873, %fd3873;
	mul.f64 	%fd767, %fd3874, 0dBFAC71C71C71C71C;
	fma.rn.f64 	%fd3875, %fd767, 0d3FF71547652B82FE, 0d4338000000000000;
	{
	.reg .b32 %temp; 
	mov.b64 	{%r153, %temp}, %fd3875;
	}
	mov.f64 	%fd3876, 0dC338000000000000;
	add.rn.f64 	%fd3877, %fd3875, %fd3876;
	fma.rn.f64 	%fd3878, %fd3877, 0dBFE62E42FEFA39EF, %fd767;
	fma.rn.f64 	%fd3879, %fd3877, 0dBC7ABC9E3B39803F, %fd3878;
	fma.rn.f64 	%fd3880, %fd3879, 0d3E5ADE1569CE2BDF, 0d3E928AF3FCA213EA;
	fma.rn.f64 	%fd3881, %fd3880, %fd3879, 0d3EC71DEE62401315;
	fma.rn.f64 	%fd3882, %fd3881, %fd3879, 0d3EFA01997C89EB71;
	fma.rn.f64 	%fd3883, %fd3882, %fd3879, 0d3F2A01A014761F65;
	fma.rn.f64 	%fd3884, %fd3883, %fd3879, 0d3F56C16C1852B7AF;
	fma.rn.f64 	%fd3885, %fd3884, %fd3879, 0d3F81111111122322;
	fma.rn.f64 	%fd3886, %fd3885, %fd3879, 0d3FA55555555502A1;
	fma.rn.f64 	%fd3887, %fd3886, %fd3879, 0d3FC5555555555511;
	fma.rn.f64 	%fd3888, %fd3887, %fd3879, 0d3FE000000000000B;
	fma.rn.f64 	%fd3889, %fd3888, %fd3879, 0d3FF0000000000000;
	fma.rn.f64 	%fd3890, %fd3889, %fd3879, 0d3FF0000000000000;
	{
	.reg .b32 %temp; 
	mov.b64 	{%r154, %temp}, %fd3890;
	}
	{
	.reg .b32 %temp; 
	mov.b64 	{%temp, %r155}, %fd3890;
	}
	shl.b32 	%r952, %r153, 20;
	add.s32 	%r953, %r952, %r155;
	mov.b64 	%fd6888, {%r154, %r953};
	{
	.reg .b32 %temp; 
	mov.b64 	{%temp, %r954}, %fd767;
	}
	mov.b32 	%f34, %r954;
	abs.f32 	%f10, %f34;
	setp.lt.f32 	%p766, %f10, 0f4086232B;
	@%p766 bra 	$L__BB0_510;
	setp.lt.f64 	%p767, %fd767, 0d0000000000000000;
	add.f64 	%fd3891, %fd767, 0d7FF0000000000000;
	selp.f64 	%fd6888, 0d0000000000000000, %fd3891, %p767;
	setp.geu.f32 	%p768, %f10, 0f40874800;
	@%p768 bra 	$L__BB0_510;
	shr.u32 	%r955, %r153, 31;
	add.s32 	%r956, %r153, %r955;
	shr.s32 	%r957, %r956, 1;
	shl.b32 	%r958, %r957, 20;
	add.s32 	%r959, %r155, %r958;
	mov.b64 	%fd3892, {%r154, %r959};
	sub.s32 	%r960, %r153, %r957;
	shl.b32 	%r961, %r960, 20;
	add.s32 	%r962, %r961, 1072693248;
	mov.b32 	%r963, 0;
	mov.b64 	%fd3893, {%r963, %r962};
	mul.f64 	%fd6888, %fd3893, %fd3892;
$L__BB0_510:
	mul.f64 	%fd6889, %fd6888, 0d3FC1058377E2CEE1;
$L__BB0_511:
	setp.lt.s32 	%p769, %r2, 0;
	mul.f64 	%fd3894, %fd700, %fd6889;
	mul.f64 	%fd774, %fd6887, %fd3894;
	add.f64 	%fd775, %fd701, %fd6875;
	mov.f64 	%fd3895, 0d405E000000000000;
	sub.f64 	%fd776, %fd3895, %fd775;
	mul.f64 	%fd3896, %fd776, %fd697;
	cvt.rmi.f64.f64 	%fd3897, %fd3896;
	cvt.rzi.s32.f64 	%r156, %fd3897;
	cvt.rn.f64.s32 	%fd3898, %r156;
	neg.f64 	%fd3899, %fd3898;
	mul.f64 	%fd3900, %fd698, %fd3899;
	sub.f64 	%fd777, %fd3900, %fd776;
	add.f64 	%fd3901, %fd775, %fd776;
	fma.rn.f64 	%fd3902, %fd3901, 0d3FA374BC6A7EF9DB, 0dC0107AE147AE147B;
	{
	.reg .b32 %temp; 
	mov.b64 	{%temp, %r157}, %fd3902;
	}
	shr.u32 	%r964, %r157, 20;
	and.b32  	%r965, %r964, 2047;
	add.s32 	%r966, %r965, -1012;
	mov.b64 	%rd191, %fd3902;
	shl.b64 	%rd192, %rd191, %r966;
	setp.eq.s64 	%p770, %rd192, -9223372036854775808;
	{ // callseq 63, 0
	.param .b64 param0;
	st.param.f64 	[param0], %fd3902;
	.param .b64 retval0;
	call.uni (retval0), 
	__internal_accurate_pow, 
	(
	param0
	);
	ld.param.f64 	%fd3903, [retval0];
	} // callseq 63
	neg.f64 	%fd3905, %fd3903;
	selp.f64 	%fd3906, %fd3905, %fd3903, %p770;
	selp.f64 	%fd3907, %fd3906, %fd3903, %p769;
	cvt.rzi.f64.f64 	%fd3908, %fd3902;
	setp.neu.f64 	%p771, %fd3902, %fd3908;
	selp.f64 	%fd3910, 0dFFF8000000000000, %fd3907, %p771;
	selp.f64 	%fd6890, %fd3910, %fd3907, %p769;
	add.f64 	%fd3911, %fd3902, 0d4024000000000000;
	{
	.reg .b32 %temp; 
	mov.b64 	{%temp, %r967}, %fd3911;
	}
	and.b32  	%r968, %r967, 2146435072;
	setp.ne.s32 	%p772, %r968, 2146435072;
	@%p772 bra 	$L__BB0_516;
	setp.num.f64 	%p773, %fd3902, %fd3902;
	@%p773 bra 	$L__BB0_514;
	mov.f64 	%fd3913, 0d4024000000000000;
	add.rn.f64 	%fd6890, %fd3913, %fd3902;
	bra.uni 	$L__BB0_516;
$L__BB0_514:
	abs.f64 	%fd3912, %fd3902;
	setp.neu.f64 	%p774, %fd3912, 0d7FF0000000000000;
	@%p774 bra 	$L__BB0_516;
	setp.lt.s32 	%p775, %r157, 0;
	selp.b32 	%r969, 0, 2146435072, %p775;
	mov.b32 	%r970, 0;
	mov.b64 	%fd6890, {%r970, %r969};
$L__BB0_516:
	setp.eq.f64 	%p777, %fd3902, 0d0000000000000000;
	add.f64 	%fd3914, %fd6890, 0d3F40624DD2F1A9FC;
	mul.f64 	%fd3915, %fd3914, 0d0000000000000000;
	selp.f64 	%fd3916, 0d0000000000000000, %fd3915, %p777;
	setp.ge.f64 	%p778, %fd776, %fd703;
	selp.f64 	%fd3917, 0dBFF0000000000000, 0d0000000000000000, %p778;
	sub.f64 	%fd3918, %fd3917, %fd3916;
	mul.f64 	%fd783, %fd777, %fd3918;
	fma.rn.f64 	%fd784, %fd777, 0d3FE0000000000000, %fd776;
	fma.rn.f64 	%fd785, %fd783, 0d3FE0000000000000, 0d0000000000000000;
	add.f64 	%fd3919, %fd775, %fd784;
	fma.rn.f64 	%fd3920, %fd3919, 0d3FA374BC6A7EF9DB, 0dC0107AE147AE147B;
	{
	.reg .b32 %temp; 
	mov.b64 	{%temp, %r158}, %fd3920;
	}
	shr.u32 	%r971, %r158, 20;
	and.b32  	%r972, %r971, 2047;
	add.s32 	%r973, %r972, -1012;
	mov.b64 	%rd194, %fd3920;
	shl.b64 	%rd195, %rd194, %r973;
	setp.eq.s64 	%p779, %rd195, -9223372036854775808;
	{ // callseq 64, 0
	.param .b64 param0;
	st.param.f64 	[param0], %fd3920;
	.param .b64 retval0;
	call.uni (retval0), 
	__internal_accurate_pow, 
	(
	param0
	);
	ld.param.f64 	%fd3921, [retval0];
	} // callseq 64
	neg.f64 	%fd3923, %fd3921;
	selp.f64 	%fd3924, %fd3923, %fd3921, %p779;
	selp.f64 	%fd3925, %fd3924, %fd3921, %p769;
	cvt.rzi.f64.f64 	%fd3926, %fd3920;
	setp.neu.f64 	%p780, %fd3920, %fd3926;
	selp.f64 	%fd3928, 0dFFF8000000000000, %fd3925, %p780;
	selp.f64 	%fd6892, %fd3928, %fd3925, %p769;
	add.f64 	%fd3929, %fd3920, 0d4024000000000000;
	{
	.reg .b32 %temp; 
	mov.b64 	{%temp, %r974}, %fd3929;
	}
	and.b32  	%r159, %r974, 2146435072;
	setp.ne.s32 	%p781, %r159, 2146435072;
	mov.f64 	%fd6891, %fd6892;
	@%p781 bra 	$L__BB0_521;
	setp.num.f64 	%p782, %fd3920, %fd3920;
	@%p782 bra 	$L__BB0_519;
	mov.f64 	%fd3931, 0d4024000000000000;
	add.rn.f64 	%fd6891, %fd3931, %fd3920;
	bra.uni 	$L__BB0_521;
$L__BB0_519:
	abs.f64 	%fd3930, %fd3920;
	setp.neu.f64 	%p783, %fd3930, 0d7FF0000000000000;
	mov.f64 	%fd6891, %fd6892;
	@%p783 bra 	$L__BB0_521;
	setp.lt.s32 	%p784, %r158, 0;
	selp.b32 	%r975, 0, 2146435072, %p784;
	mov.b32 	%r976, 0;
	mov.b64 	%fd6891, {%r976, %r975};
$L__BB0_521:
	setp.ge.f64 	%p785, %fd784, %fd703;
	selp.f64 	%fd791, 0d3FF0000000000000, 0d0000000000000000, %p785;
	setp.eq.f64 	%p787, %fd3920, 0d0000000000000000;
	add.f64 	%fd3932, %fd6891, 0d3F40624DD2F1A9FC;
	selp.f64 	%fd3933, 0d3FF0020C49BA5E35, %fd3932, %p787;
	mov.f64 	%fd3934, 0d0000000000000000;
	sub.f64 	%fd3935, %fd3934, %fd785;
	mul.f64 	%fd3936, %fd3935, %fd3933;
	mul.f64 	%fd3937, %fd785, 0d3FA999999999999A;
	sub.f64 	%fd3938, %fd3937, %fd791;
	sub.f64 	%fd3939, %fd3938, %fd3936;
	mul.f64 	%fd792, %fd777, %fd3939;
	fma.rn.f64 	%fd793, %fd792, 0d3FE0000000000000, 0d0000000000000000;
	@%p781 bra 	$L__BB0_526;
	setp.num.f64 	%p788, %fd3920, %fd3920;
	@%p788 bra 	$L__BB0_524;
	mov.f64 	%fd3941, 0d4024000000000000;
	add.rn.f64 	%fd6892, %fd3941, %fd3920;
	bra.uni 	$L__BB0_526;
$L__BB0_524:
	abs.f64 	%fd3940, %fd3920;
	setp.neu.f64 	%p789, %fd3940, 0d7FF0000000000000;
	@%p789 bra 	$L__BB0_526;
	setp.lt.s32 	%p790, %r158, 0;
	selp.b32 	%r977, 0, 2146435072, %p790;
	mov.b32 	%r978, 0;
	mov.b64 	%fd6892, {%r978, %r977};
$L__BB0_526:
	add.f64 	%fd3942, %fd6892, 0d3F40624DD2F1A9FC;
	selp.f64 	%fd3943, 0d3FF0020C49BA5E35, %fd3942, %p787;
	mov.f64 	%fd3944, 0d0000000000000000;
	sub.f64 	%fd3945, %fd3944, %fd793;
	mul.f64 	%fd3946, %fd3945, %fd3943;
	mul.f64 	%fd3947, %fd793, 0d3FA999999999999A;
	sub.f64 	%fd3948, %fd3947, %fd791;
	sub.f64 	%fd3949, %fd3948, %fd3946;
	mul.f64 	%fd797, %fd777, %fd3949;
	add.f64 	%fd6895, %fd776, %fd777;
	add.f64 	%fd799, %fd797, 0d0000000000000000;
	add.f64 	%fd3950, %fd775, %fd6895;
	fma.rn.f64 	%fd3951, %fd3950, 0d3FA374BC6A7EF9DB, 0dC0107AE147AE147B;
	{
	.reg .b32 %temp; 
	mov.b64 	{%temp, %r160}, %fd3951;
	}
	shr.u32 	%r979, %r160, 20;
	and.b32  	%r980, %r979, 2047;
	add.s32 	%r981, %r980, -1012;
	mov.b64 	%rd197, %fd3951;
	shl.b64 	%rd198, %rd197, %r981;
	setp.eq.s64 	%p793, %rd198, -9223372036854775808;
	{ // callseq 65, 0
	.param .b64 param0;
	st.param.f64 	[param0], %fd3951;
	.param .b64 retval0;
	call.uni (retval0), 
	__internal_accurate_pow, 
	(
	param0
	);
	ld.param.f64 	%fd3952, [retval0];
	} // callseq 65
	neg.f64 	%fd3954, %fd3952;
	selp.f64 	%fd3955, %fd3954, %fd3952, %p793;
	selp.f64 	%fd3956, %fd3955, %fd3952, %p769;
	cvt.rzi.f64.f64 	%fd3957, %fd3951;
	setp.neu.f64 	%p794, %fd3951, %fd3957;
	selp.f64 	%fd3959, 0dFFF8000000000000, %fd3956, %p794;
	selp.f64 	%fd6893, %fd3959, %fd3956, %p769;
	add.f64 	%fd3960, %fd3951, 0d4024000000000000;
	{
	.reg .b32 %temp; 
	mov.b64 	{%temp, %r982}, %fd3960;
	}
	and.b32  	%r983, %r982, 2146435072;
	setp.ne.s32 	%p795, %r983, 2146435072;
	@%p795 bra 	$L__BB0_531;
	setp.num.f64 	%p796, %fd3951, %fd3951;
	@%p796 bra 	$L__BB0_529;
	mov.f64 	%fd3962, 0d4024000000000000;
	add.rn.f64 	%fd6893, %fd3962, %fd3951;
	bra.uni 	$L__BB0_531;
$L__BB0_529:
	abs.f64 	%fd3961, %fd3951;
	setp.neu.f64 	%p797, %fd3961, 0d7FF0000000000000;
	@%p797 bra 	$L__BB0_531;
	setp.lt.s32 	%p798, %r160, 0;
	selp.b32 	%r984, 0, 2146435072, %p798;
	mov.b32 	%r985, 0;
	mov.b64 	%fd6893, {%r985, %r984};
$L__BB0_531:
	setp.eq.f64 	%p799, %fd3951, 0d0000000000000000;
	add.f64 	%fd3963, %fd6893, 0d3F40624DD2F1A9FC;
	selp.f64 	%fd3964, 0d3FF0020C49BA5E35, %fd3963, %p799;
	mov.f64 	%fd3965, 0d0000000000000000;
	sub.f64 	%fd3966, %fd3965, %fd799;
	mul.f64 	%fd3967, %fd3966, %fd3964;
	setp.ge.f64 	%p800, %fd6895, %fd703;
	selp.f64 	%fd3968, 0d3FF0000000000000, 0d0000000000000000, %p800;
	mul.f64 	%fd3969, %fd799, 0d3FA999999999999A;
	sub.f64 	%fd3970, %fd3969, %fd3968;
	sub.f64 	%fd3971, %fd3970, %fd3967;
	mul.f64 	%fd3972, %fd777, %fd3971;
	div.rn.f64 	%fd3973, %fd783, 0d4018000000000000;
	add.f64 	%fd3974, %fd3973, 0d0000000000000000;
	div.rn.f64 	%fd3975, %fd792, 0d4008000000000000;
	add.f64 	%fd3976, %fd3974, %fd3975;
	div.rn.f64 	%fd3977, %fd797, 0d4008000000000000;
	add.f64 	%fd3978, %fd3976, %fd3977;
	div.rn.f64 	%fd3979, %fd3972, 0d4018000000000000;
	add.f64 	%fd6900, %fd3978, %fd3979;
	setp.lt.s32 	%p801, %r156, 1;
	@%p801 bra 	$L__BB0_554;
	mov.b32 	%r1802, 0;
$L__BB0_533:
	add.f64 	%fd3980, %fd775, %fd6895;
	fma.rn.f64 	%fd3981, %fd3980, 0d3FA374BC6A7EF9DB, 0dC0107AE147AE147B;
	{
	.reg .b32 %temp; 
	mov.b64 	{%temp, %r162}, %fd3981;
	}
	shr.u32 	%r987, %r162, 20;
	and.b32  	%r988, %r987, 2047;
	add.s32 	%r989, %r988, -1012;
	mov.b64 	%rd200, %fd3981;
	shl.b64 	%rd201, %rd200, %r989;
	setp.eq.s64 	%p803, %rd201, -9223372036854775808;
	{ // callseq 66, 0
	.param .b64 param0;
	st.param.f64 	[param0], %fd3981;
	.param .b64 retval0;
	call.uni (retval0), 
	__internal_accurate_pow, 
	(
	param0
	);
	ld.param.f64 	%fd3982, [retval0];
	} // callseq 66
	neg.f64 	%fd3984, %fd3982;
	selp.f64 	%fd3985, %fd3984, %fd3982, %p803;
	selp.f64 	%fd3986, %fd3985, %fd3982, %p769;
	cvt.rzi.f64.f64 	%fd3987, %fd3981;
	setp.neu.f64 	%p804, %fd3981, %fd3987;
	selp.f64 	%fd3989, 0dFFF8000000000000, %fd3986, %p804;
	selp.f64 	%fd6896, %fd3989, %fd3986, %p769;
	add.f64 	%fd3990, %fd3981, 0d4024000000000000;
	{
	.reg .b32 %temp; 
	mov.b64 	{%temp, %r990}, %fd3990;
	}
	and.b32  	%r991, %r990, 2146435072;
	setp.ne.s32 	%p805, %r991, 2146435072;
	@%p805 bra 	$L__BB0_538;
	setp.num.f64 	%p806, %fd3981, %fd3981;
	@%p806 bra 	$L__BB0_536;
	mov.f64 	%fd3992, 0d4024000000000000;
	add.rn.f64 	%fd6896, %fd3992, %fd3981;
	bra.uni 	$L__BB0_538;
$L__BB0_536:
	abs.f64 	%fd3991, %fd3981;
	setp.neu.f64 	%p807, %fd3991, 0d7FF0000000000000;
	@%p807 bra 	$L__BB0_538;
	setp.lt.s32 	%p808, %r162, 0;
	selp.b32 	%r992, 0, 2146435072, %p808;
	mov.b32 	%r993, 0;
	mov.b64 	%fd6896, {%r993, %r992};
$L__BB0_538:
	setp.eq.f64 	%p810, %fd3981, 0d0000000000000000;
	add.f64 	%fd3993, %fd6896, 0d3F40624DD2F1A9FC;
	selp.f64 	%fd3994, 0d3FF0020C49BA5E35, %fd3993, %p810;
	mov.f64 	%fd3995, 0d0000000000000000;
	sub.f64 	%fd3996, %fd3995, %fd6900;
	mul.f64 	%fd3997, %fd3996, %fd3994;
	setp.ge.f64 	%p811, %fd6895, %fd703;
	selp.f64 	%fd3998, 0d3FF0000000000000, 0d0000000000000000, %p811;
	mul.f64 	%fd3999, %fd6900, 0d3FA999999999999A;
	sub.f64 	%fd4000, %fd3999, %fd3998;
	sub.f64 	%fd4001, %fd4000, %fd3997;
	mul.f64 	%fd813, %fd698, %fd4001;
	add.f64 	%fd814, %fd699, %fd6895;
	fma.rn.f64 	%fd815, %fd813, 0d3FE0000000000000, %fd6900;
	add.f64 	%fd4002, %fd775, %fd814;
	fma.rn.f64 	%fd4003, %fd4002, 0d3FA374BC6A7EF9DB, 0dC0107AE147AE147B;
	{
	.reg .b32 %temp; 
	mov.b64 	{%temp, %r163}, %fd4003;
	}
	shr.u32 	%r994, %r163, 20;
	and.b32  	%r995, %r994, 2047;
	add.s32 	%r996, %r995, -1012;
	mov.b64 	%rd203, %fd4003;
	shl.b64 	%rd204, %rd203, %r996;
	setp.eq.s64 	%p812, %rd204, -9223372036854775808;
	{ // callseq 67, 0
	.param .b64 param0;
	st.param.f64 	[param0], %fd4003;
	.param .b64 retval0;
	call.uni (retval0), 
	__internal_accurate_pow, 
	(
	param0
	);
	ld.param.f64 	%fd4004, [retval0];
	} // callseq 67
	neg.f64 	%fd4006, %fd4004;
	selp.f64 	%fd4007, %fd4006, %fd4004, %p812;
	selp.f64 	%fd4008, %fd4007, %fd4004, %p769;
	cvt.rzi.f64.f64 	%fd4009, %fd4003;
	setp.neu.f64 	%p813, %fd4003, %fd4009;
	selp.f64 	%fd4011, 0dFFF8000000000000, %fd4008, %p813;
	selp.f64 	%fd6898, %fd4011, %fd4008, %p769;
	add.f64 	%fd4012, %fd4003, 0d4024000000000000;
	{
	.reg .b32 %temp; 
	mov.b64 	{%temp, %r997}, %fd4012;
	}
	and.b32  	%r164, %r997, 2146435072;
	setp.ne.s32 	%p814, %r164, 2146435072;
	mov.f64 	%fd6897, %fd6898;
	@%p814 bra 	$L__BB0_543;
	setp.num.f64 	%p815, %fd4003, %fd4003;
	@%p815 bra 	$L__BB0_541;
	mov.f64 	%fd4014, 0d4024000000000000;
	add.rn.f64 	%fd6897, %fd4014, %fd4003;
	bra.uni 	$L__BB0_543;
$L__BB0_541:
	abs.f64 	%fd4013, %fd4003;
	setp.neu.f64 	%p816, %fd4013, 0d7FF0000000000000;
	mov.f64 	%fd6897, %fd6898;
	@%p816 bra 	$L__BB0_543;
	setp.lt.s32 	%p817, %r163, 0;
	selp.b32 	%r998, 0, 2146435072, %p817;
	mov.b32 	%r999, 0;
	mov.b64 	%fd6897, {%r999, %r998};
$L__BB0_543:
	setp.ge.f64 	%p818, %fd814, %fd703;
	selp.f64 	%fd821, 0d3FF0000000000000, 0d0000000000000000, %p818;
	setp.eq.f64 	%p820, %fd4003, 0d0000000000000000;
	add.f64 	%fd4015, %fd6897, 0d3F40624DD2F1A9FC;
	selp.f64 	%fd4016, 0d3FF0020C49BA5E35, %fd4015, %p820;
	mov.f64 	%fd4017, 0d0000000000000000;
	sub.f64 	%fd4018, %fd4017, %fd815;
	mul.f64 	%fd4019, %fd4018, %fd4016;
	mul.f64 	%fd4020, %fd815, 0d3FA999999999999A;
	sub.f64 	%fd4021, %fd4020, %fd821;
	sub.f64 	%fd4022, %fd4021, %fd4019;
	mul.f64 	%fd822, %fd698, %fd4022;
	fma.rn.f64 	%fd823, %fd822, 0d3FE0000000000000, %fd6900;
	@%p814 bra 	$L__BB0_548;
	setp.num.f64 	%p821, %fd4003, %fd4003;
	@%p821 bra 	$L__BB0_546;
	mov.f64 	%fd4024, 0d4024000000000000;
	add.rn.f64 	%fd6898, %fd4024, %fd4003;
	bra.uni 	$L__BB0_548;
$L__BB0_546:
	abs.f64 	%fd4023, %fd4003;
	setp.neu.f64 	%p822, %fd4023, 0d7FF0000000000000;
	@%p822 bra 	$L__BB0_548;
	setp.lt.s32 	%p823, %r163, 0;
	selp.b32 	%r1000, 0, 2146435072, %p823;
	mov.b32 	%r1001, 0;
	mov.b64 	%fd6898, {%r1001, %r1000};
$L__BB0_548:
	add.f64 	%fd4025, %fd6898, 0d3F40624DD2F1A9FC;
	selp.f64 	%fd4026, 0d3FF0020C49BA5E35, %fd4025, %p820;
	mov.f64 	%fd4027, 0d0000000000000000;
	sub.f64 	%fd4028, %fd4027, %fd823;
	mul.f64 	%fd4029, %fd4028, %fd4026;
	mul.f64 	%fd4030, %fd823, 0d3FA999999999999A;
	sub.f64 	%fd4031, %fd4030, %fd821;
	sub.f64 	%fd4032, %fd4031, %fd4029;
	mul.f64 	%fd827, %fd698, %fd4032;
	add.f64 	%fd6895, %fd698, %fd6895;
	add.f64 	%fd829, %fd6900, %fd827;
	add.f64 	%fd4033, %fd775, %fd6895;
	fma.rn.f64 	%fd4034, %fd4033, 0d3FA374BC6A7EF9DB, 0dC0107AE147AE147B;
	{
	.reg .b32 %temp; 
	mov.b64 	{%temp, %r165}, %fd4034;
	}
	shr.u32 	%r1002, %r165, 20;
	and.b32  	%r1003, %r1002, 2047;
	add.s32 	%r1004, %r1003, -1012;
	mov.b64 	%rd206, %fd4034;
	shl.b64 	%rd207, %rd206, %r1004;
	setp.eq.s64 	%p826, %rd207, -9223372036854775808;
	{ // callseq 68, 0
	.param .b64 param0;
	st.param.f64 	[param0], %fd4034;
	.param .b64 retval0;
	call.uni (retval0), 
	__internal_accurate_pow, 
	(
	param0
	);
	ld.param.f64 	%fd4035, [retval0];
	} // callseq 68
	neg.f64 	%fd4037, %fd4035;
	selp.f64 	%fd4038, %fd4037, %fd4035, %p826;
	selp.f64 	%fd4039, %fd4038, %fd4035, %p769;
	cvt.rzi.f64.f64 	%fd4040, %fd4034;
	setp.neu.f64 	%p827, %fd4034, %fd4040;
	selp.f64 	%fd4042, 0dFFF8000000000000, %fd4039, %p827;
	selp.f64 	%fd6899, %fd4042, %fd4039, %p769;
	add.f64 	%fd4043, %fd4034, 0d4024000000000000;
	{
	.reg .b32 %temp; 
	mov.b64 	{%temp, %r1005}, %fd4043;
	}
	and.b32  	%r1006, %r1005, 2146435072;
	setp.ne.s32 	%p828, %r1006, 2146435072;
	@%p828 bra 	$L__BB0_553;
	setp.num.f64 	%p829, %fd4034, %fd4034;
	@%p829 bra 	$L__BB0_551;
	mov.f64 	%fd4045, 0d4024000000000000;
	add.rn.f64 	%fd6899, %fd4045, %fd4034;
	bra.uni 	$L__BB0_553;
$L__BB0_551:
	abs.f64 	%fd4044, %fd4034;
	setp.neu.f64 	%p830, %fd4044, 0d7FF0000000000000;
	@%p830 bra 	$L__BB0_553;
	setp.lt.s32 	%p831, %r165, 0;
	selp.b32 	%r1007, 0, 2146435072, %p831;
	mov.b32 	%r1008, 0;
	mov.b64 	%fd6899, {%r1008, %r1007};
$L__BB0_553:
	setp.eq.f64 	%p832, %fd4034, 0d0000000000000000;
	add.f64 	%fd4046, %fd6899, 0d3F40624DD2F1A9FC;
	selp.f64 	%fd4047, 0d3FF0020C49BA5E35, %fd4046, %p832;
	mov.f64 	%fd4048, 0d0000000000000000;
	sub.f64 	%fd4049, %fd4048, %fd829;
	mul.f64 	%fd4050, %fd4049, %fd4047;
	setp.ge.f64 	%p833, %fd6895, %fd703;
	selp.f64 	%fd4051, 0d3FF0000000000000, 0d0000000000000000, %p833;
	mul.f64 	%fd4052, %fd829, 0d3FA999999999999A;
	sub.f64 	%fd4053, %fd4052, %fd4051;
	sub.f64 	%fd4054, %fd4053, %fd4050;
	mul.f64 	%fd4055, %fd698, %fd4054;
	div.rn.f64 	%fd4056, %fd813, 0d4018000000000000;
	add.f64 	%fd4057, %fd6900, %fd4056;
	div.rn.f64 	%fd4058, %fd822, 0d4008000000000000;
	add.f64 	%fd4059, %fd4057, %fd4058;
	div.rn.f64 	%fd4060, %fd827, 0d4008000000000000;
	add.f64 	%fd4061, %fd4059, %fd4060;
	div.rn.f64 	%fd4062, %fd4055, 0d4018000000000000;
	add.f64 	%fd6900, %fd4061, %fd4062;
	add.s32 	%r1802, %r1802, 1;
	setp.ne.s32 	%p834, %r1802, %r156;
	@%p834 bra 	$L__BB0_533;
$L__BB0_554:
	setp.le.f64 	%p835, %fd775, 0d0000000000000000;
	setp.ge.f64 	%p836, %fd775, 0d405E000000000000;
	or.pred  	%p837, %p835, %p836;
	mov.f64 	%fd6902, 0d0000000000000000;
	@%p837 bra 	$L__BB0_559;
	sub.f64 	%fd4064, %fd689, %fd775;
	mul.f64 	%fd4065, %fd4064, %fd4064;
	mul.f64 	%fd837, %fd4065, 0dBFAC71C71C71C71C;
	fma.rn.f64 	%fd4066, %fd837, 0d3FF71547652B82FE, 0d4338000000000000;
	{
	.reg .b32 %temp; 
	mov.b64 	{%r167, %temp}, %fd4066;
	}
	mov.f64 	%fd4067, 0dC338000000000000;
	add.rn.f64 	%fd4068, %fd4066, %fd4067;
	fma.rn.f64 	%fd4069, %fd4068, 0dBFE62E42FEFA39EF, %fd837;
	fma.rn.f64 	%fd4070, %fd4068, 0dBC7ABC9E3B39803F, %fd4069;
	fma.rn.f64 	%fd4071, %fd4070, 0d3E5ADE1569CE2BDF, 0d3E928AF3FCA213EA;
	fma.rn.f64 	%fd4072, %fd4071, %fd4070, 0d3EC71DEE62401315;
	fma.rn.f64 	%fd4073, %fd4072, %fd4070, 0d3EFA01997C89EB71;
	fma.rn.f64 	%fd4074, %fd4073, %fd4070, 0d3F2A01A014761F65;
	fma.rn.f64 	%fd4075, %fd4074, %fd4070, 0d3F56C16C1852B7AF;
	fma.rn.f64 	%fd4076, %fd4075, %fd4070, 0d3F81111111122322;
	fma.rn.f64 	%fd4077, %fd4076, %fd4070, 0d3FA55555555502A1;
	fma.rn.f64 	%fd4078, %fd4077, %fd4070, 0d3FC5555555555511;
	fma.rn.f64 	%fd4079, %fd4078, %fd4070, 0d3FE000000000000B;
	fma.rn.f64 	%fd4080, %fd4079, %fd4070, 0d3FF0000000000000;
	fma.rn.f64 	%fd4081, %fd4080, %fd4070, 0d3FF0000000000000;
	{
	.reg .b32 %temp; 
	mov.b64 	{%r168, %temp}, %fd4081;
	}
	{
	.reg .b32 %temp; 
	mov.b64 	{%temp, %r169}, %fd4081;
	}
	shl.b32 	%r1009, %r167, 20;
	add.s32 	%r1010, %r1009, %r169;
	mov.b64 	%fd6901, {%r168, %r1010};
	{
	.reg .b32 %temp; 
	mov.b64 	{%temp, %r1011}, %fd837;
	}
	mov.b32 	%f35, %r1011;
	abs.f32 	%f11, %f35;
	setp.lt.f32 	%p838, %f11, 0f4086232B;
	@%p838 bra 	$L__BB0_558;
	setp.lt.f64 	%p839, %fd837, 0d0000000000000000;
	add.f64 	%fd4082, %fd837, 0d7FF0000000000000;
	selp.f64 	%fd6901, 0d0000000000000000, %fd4082, %p839;
	setp.geu.f32 	%p840, %f11, 0f40874800;
	@%p840 bra 	$L__BB0_558;
	shr.u32 	%r1012, %r167, 31;
	add.s32 	%r1013, %r167, %r1012;
	shr.s32 	%r1014, %r1013, 1;
	shl.b32 	%r1015, %r1014, 20;
	add.s32 	%r1016, %r169, %r1015;
	mov.b64 	%fd4083, {%r168, %r1016};
	sub.s32 	%r1017, %r167, %r1014;
	shl.b32 	%r1018, %r1017, 20;
	add.s32 	%r1019, %r1018, 1072693248;
	mov.b32 	%r1020, 0;
	mov.b64 	%fd4084, {%r1020, %r1019};
	mul.f64 	%fd6901, %fd4084, %fd4083;
$L__BB0_558:
	mul.f64 	%fd6902, %fd6901, 0d3FC1058377E2CEE1;
$L__BB0_559:
	setp.lt.s32 	%p841, %r2, 0;
	mul.f64 	%fd4085, %fd702, %fd6902;
	mul.f64 	%fd844, %fd6900, %fd4085;
	add.f64 	%fd6875, %fd696, %fd6875;
	mov.f64 	%fd4086, 0d405E000000000000;
	sub.f64 	%fd846, %fd4086, %fd6875;
	mul.f64 	%fd4087, %fd846, %fd697;
	cvt.rmi.f64.f64 	%fd4088, %fd4087;
	cvt.rzi.s32.f64 	%r170, %fd4088;
	cvt.rn.f64.s32 	%fd4089, %r170;
	neg.f64 	%fd4090, %fd4089;
	mul.f64 	%fd4091, %fd698, %fd4090;
	sub.f64 	%fd847, %fd4091, %fd846;
	add.f64 	%fd4092, %fd6875, %fd846;
	fma.rn.f64 	%fd4093, %fd4092, 0d3FA374BC6A7EF9DB, 0dC0107AE147AE147B;
	{
	.reg .b32 %temp; 
	mov.b64 	{%temp, %r171}, %fd4093;
	}
	shr.u32 	%r1021, %r171, 20;
	and.b32  	%r1022, %r1021, 2047;
	add.s32 	%r1023, %r1022, -1012;
	mov.b64 	%rd209, %fd4093;
	shl.b64 	%rd210, %rd209, %r1023;
	setp.eq.s64 	%p842, %rd210, -9223372036854775808;
	{ // callseq 69, 0
	.param .b64 param0;
	st.param.f64 	[param0], %fd4093;
	.param .b64 retval0;
	call.uni (retval0), 
	__internal_accurate_pow, 
	(
	param0
	);
	ld.param.f64 	%fd4094, [retval0];
	} // callseq 69
	neg.f64 	%fd4096, %fd4094;
	selp.f64 	%fd4097, %fd4096, %fd4094, %p842;
	selp.f64 	%fd4098, %fd4097, %fd4094, %p841;
	cvt.rzi.f64.f64 	%fd4099, %fd4093;
	setp.neu.f64 	%p843, %fd4093, %fd4099;
	selp.f64 	%fd4101, 0dFFF8000000000000, %fd4098, %p843;
	selp.f64 	%fd6903, %fd4101, %fd4098, %p841;
	add.f64 	%fd4102, %fd4093, 0d4024000000000000;
	{
	.reg .b32 %temp; 
	mov.b64 	{%temp, %r1024}, %fd4102;
	}
	and.b32  	%r1025, %r1024, 2146435072;
	setp.ne.s32 	%p844, %r1025, 2146435072;
	@%p844 bra 	$L__BB0_564;
	setp.num.f64 	%p845, %fd4093, %fd4093;
	@%p845 bra 	$L__BB0_562;
	mov.f64 	%fd4104, 0d4024000000000000;
	add.rn.f64 	%fd6903, %fd4104, %fd4093;
	bra.uni 	$L__BB0_564;
$L__BB0_562:
	abs.f64 	%fd4103, %fd4093;
	setp.neu.f64 	%p846, %fd4103, 0d7FF0000000000000;
	@%p846 bra 	$L__BB0_564;
	setp.lt.s32 	%p847, %r171, 0;
	selp.b32 	%r1026, 0, 2146435072, %p847;
	mov.b32 	%r1027, 0;
	mov.b64 	%fd6903, {%r1027, %r1026};
$L__BB0_564:
	setp.eq.f64 	%p849, %fd4093, 0d0000000000000000;
	add.f64 	%fd4105, %fd6903, 0d3F40624DD2F1A9FC;
	mul.f64 	%fd4106, %fd4105, 0d0000000000000000;
	selp.f64 	%fd4107, 0d0000000000000000, %fd4106, %p849;
	setp.ge.f64 	%p850, %fd846, %fd703;
	selp.f64 	%fd4108, 0dBFF0000000000000, 0d0000000000000000, %p850;
	sub.f64 	%fd4109, %fd4108, %fd4107;
	mul.f64 	%fd853, %fd847, %fd4109;
	fma.rn.f64 	%fd854, %fd847, 0d3FE0000000000000, %fd846;
	fma.rn.f64 	%fd855, %fd853, 0d3FE0000000000000, 0d0000000000000000;
	add.f64 	%fd4110, %fd6875, %fd854;
	fma.rn.f64 	%fd4111, %fd4110, 0d3FA374BC6A7EF9DB, 0dC0107AE147AE147B;
	{
	.reg .b32 %temp; 
	mov.b64 	{%temp, %r172}, %fd4111;
	}
	shr.u32 	%r1028, %r172, 20;
	and.b32  	%r1029, %r1028, 2047;
	add.s32 	%r1030, %r1029, -1012;
	mov.b64 	%rd212, %fd4111;
	shl.b64 	%rd213, %rd212, %r1030;
	setp.eq.s64 	%p851, %rd213, -9223372036854775808;
	{ // callseq 70, 0
	.param .b64 param0;
	st.param.f64 	[param0], %fd4111;
	.param .b64 retval0;
	call.uni (retval0), 
	__internal_accurate_pow, 
	(
	param0
	);
	ld.param.f64 	%fd4112, [retval0];
	} // callseq 70
	neg.f64 	%fd4114, %fd4112;
	selp.f64 	%fd4115, %fd4114, %fd4112, %p851;
	selp.f64 	%fd4116, %fd4115, %fd4112, %p841;
	cvt.rzi.f64.f64 	%fd4117, %fd4111;
	setp.neu.f64 	%p852, %fd4111, %fd4117;
	selp.f64 	%fd4119, 0dFFF8000000000000, %fd4116, %p852;
	selp.f64 	%fd6905, %fd4119, %fd4116, %p841;
	add.f64 	%fd4120, %fd4111, 0d4024000000000000;
	{
	.reg .b32 %temp; 
	mov.b64 	{%temp, %r1031}, %fd4120;
	}
	and.b32  	%r173, %r1031, 2146435072;
	setp.ne.s32 	%p853, %r173, 2146435072;
	mov.f64 	%fd6904, %fd6905;
	@%p853 bra 	$L__BB0_569;
	setp.num.f64 	%p854, %fd4111, %fd4111;
	@%p854 bra 	$L__BB0_567;
	mov.f64 	%fd4122, 0d4024000000000000;
	add.rn.f64 	%fd6904, %fd4122, %fd4111;
	bra.uni 	$L__BB0_569;
$L__BB0_567:
	abs.f64 	%fd4121, %fd4111;
	setp.neu.f64 	%p855, %fd4121, 0d7FF0000000000000;
	mov.f64 	%fd6904, %fd6905;
	@%p855 bra 	$L__BB0_569;
	setp.lt.s32 	%p856, %r172, 0;
	selp.b32 	%r1032, 0, 2146435072, %p856;
	mov.b32 	%r1033, 0;
	mov.b64 	%fd6904, {%r1033, %r1032};
$L__BB0_569:
	setp.ge.f64 	%p857, %fd854, %fd703;
	selp.f64 	%fd861, 0d3FF0000000000000, 0d0000000000000000, %p857;
	setp.eq.f64 	%p859, %fd4111, 0d0000000000000000;
	add.f64 	%fd4123, %fd6904, 0d3F40624DD2F1A9FC;
	selp.f64 	%fd4124, 0d3FF0020C49BA5E35, %fd4123, %p859;
	mov.f64 	%fd4125, 0d0000000000000000;
	sub.f64 	%fd4126, %fd4125, %fd855;
	mul.f64 	%fd4127, %fd4126, %fd4124;
	mul.f64 	%fd4128, %fd855, 0d3FA999999999999A;
	sub.f64 	%fd4129, %fd4128, %fd861;
	sub.f64 	%fd4130, %fd4129, %fd4127;
	mul.f64 	%fd862, %fd847, %fd4130;
	fma.rn.f64 	%fd863, %fd862, 0d3FE0000000000000, 0d0000000000000000;
	@%p853 bra 	$L__BB0_574;
	setp.num.f64 	%p860, %fd4111, %fd4111;
	@%p860 bra 	$L__BB0_572;
	mov.f64 	%fd4132, 0d4024000000000000;
	add.rn.f64 	%fd6905, %fd4132, %fd4111;
	bra.uni 	$L__BB0_574;
$L__BB0_572:
	abs.f64 	%fd4131, %fd4111;
	setp.neu.f64 	%p861, %fd4131, 0d7FF0000000000000;
	@%p861 bra 	$L__BB0_574;
	setp.lt.s32 	%p862, %r172, 0;
	selp.b32 	%r1034, 0, 2146435072, %p862;
	mov.b32 	%r1035, 0;
	mov.b64 	%fd6905, {%r1035, %r1034};
$L__BB0_574:
	add.f64 	%fd4133, %fd6905, 0d3F40624DD2F1A9FC;
	selp.f64 	%fd4134, 0d3FF0020C49BA5E35, %fd4133, %p859;
	mov.f64 	%fd4135, 0d0000000000000000;
	sub.f64 	%fd4136, %fd4135, %fd863;
	mul.f64 	%fd4137, %fd4136, %fd4134;
	mul.f64 	%fd4138, %fd863, 0d3FA999999999999A;
	sub.f64 	%fd4139, %fd4138, %fd861;
	sub.f64 	%fd4140, %fd4139, %fd4137;
	mul.f64 	%fd867, %fd847, %fd4140;
	add.f64 	%fd6908, %fd846, %fd847;
	add.f64 	%fd869, %fd867, 0d0000000000000000;
	add.f64 	%fd4141, %fd6875, %fd6908;
	fma.rn.f64 	%fd4142, %fd4141, 0d3FA374BC6A7EF9DB, 0dC0107AE147AE147B;
	{
	.reg .b32 %temp; 
	mov.b64 	{%temp, %r174}, %fd4142;
	}
	shr.u32 	%r1036, %r174, 20;
	and.b32  	%r1037, %r1036, 2047;
	add.s32 	%r1038, %r1037, -1012;
	mov.b64 	%rd215, %fd4142;
	shl.b64 	%rd216, %rd215, %r1038;
	setp.eq.s64 	%p865, %rd216, -9223372036854775808;
	{ // callseq 71, 0
	.param .b64 param0;
	st.param.f64 	[param0], %fd4142;
	.param .b64 retval0;
	call.uni (retval0), 
	__internal_accurate_pow, 
	(
	param0
	);
	ld.param.f64 	%fd4143, [retval0];
	} // callseq 71
	neg.f64 	%fd4145, %fd4143;
	selp.f64 	%fd4146, %fd4145, %fd4143, %p865;
	selp.f64 	%fd4147, %fd4146, %fd4143, %p841;
	cvt.rzi.f64.f64 	%fd4148, %fd4142;
	setp.neu.f64 	%p866, %fd4142, %fd4148;
	selp.f64 	%fd4150, 0dFFF8000000000000, %fd4147, %p866;
	selp.f64 	%fd6906, %fd4150, %fd4147, %p841;
	add.f64 	%fd4151, %fd4142, 0d4024000000000000;
	{
	.reg .b32 %temp; 
	mov.b64 	{%temp, %r1039}, %fd4151;
	}
	and.b32  	%r1040, %r1039, 2146435072;
	setp.ne.s32 	%p867, %r1040, 2146435072;
	@%p867 bra 	$L__BB0_579;
	setp.num.f64 	%p868, %fd4142, %fd4142;
	@%p868 bra 	$L__BB0_577;
	mov.f64 	%fd4153, 0d4024000000000000;
	add.rn.f64 	%fd6906, %fd4153, %fd4142;
	bra.uni 	$L__BB0_579;
$L__BB0_577:
	abs.f64 	%fd4152, %fd4142;
	setp.neu.f64 	%p869, %fd4152, 0d7FF0000000000000;
	@%p869 bra 	$L__BB0_579;
	setp.lt.s32 	%p870, %r174, 0;
	selp.b32 	%r1041, 0, 2146435072, %p870;
	mov.b32 	%r1042, 0;
	mov.b64 	%fd6906, {%r1042, %r1041};
$L__BB0_579:
	setp.eq.f64 	%p871, %fd4142, 0d0000000000000000;
	add.f64 	%fd4154, %fd6906, 0d3F40624DD2F1A9FC;
	selp.f64 	%fd4155, 0d3FF0020C49BA5E35, %fd4154, %p871;
	mov.f64 	%fd4156, 0d0000000000000000;
	sub.f64 	%fd4157, %fd4156, %fd869;
	mul.f64 	%fd4158, %fd4157, %fd4155;
	setp.ge.f64 	%p872, %fd6908, %fd703;
	selp.f64 	%fd4159, 0d3FF0000000000000, 0d0000000000000000, %p872;
	mul.f64 	%fd4160, %fd869, 0d3FA999999999999A;
	sub.f64 	%fd4161, %fd4160, %fd4159;
	sub.f64 	%fd4162, %fd4161, %fd4158;
	mul.f64 	%fd4163, %fd847, %fd4162;
	div.rn.f64 	%fd4164, %fd853, 0d4018000000000000;
	add.f64 	%fd4165, %fd4164, 0d0000000000000000;
	div.rn.f64 	%fd4166, %fd862, 0d4008000000000000;
	add.f64 	%fd4167, %fd4165, %fd4166;
	div.rn.f64 	%fd4168, %fd867, 0d4008000000000000;
	add.f64 	%fd4169, %fd4167, %fd4168;
	div.rn.f64 	%fd4170, %fd4163, 0d4018000000000000;
	add.f64 	%fd6913, %fd4169, %fd4170;
	setp.lt.s32 	%p873, %r170, 1;
	@%p873 bra 	$L__BB0_602;
	mov.b32 	%r1803, 0;
$L__BB0_581:
	add.f64 	%fd4171, %fd6875, %fd6908;
	fma.rn.f64 	%fd4172, %fd4171, 0d3FA374BC6A7EF9DB, 0dC0107AE147AE147B;
	{
	.reg .b32 %temp; 
	mov.b64 	{%temp, %r176}, %fd4172;
	}
	shr.u32 	%r1044, %r176, 20;
	and.b32  	%r1045, %r1044, 2047;
	add.s32 	%r1046, %r1045, -1012;
	mov.b64 	%rd218, %fd4172;
	shl.b64 	%rd219, %rd218, %r1046;
	setp.eq.s64 	%p875, %rd219, -9223372036854775808;
	{ // callseq 72, 0
	.param .b64 param0;
	st.param.f64 	[param0], %fd4172;
	.param .b64 retval0;
	call.uni (retval0), 
	__internal_accurate_pow, 
	(
	param0
	);
	ld.param.f64 	%fd4173, [retval0];
	} // callseq 72
	neg.f64 	%fd4175, %fd4173;
	selp.f64 	%fd4176, %fd4175, %fd4173, %p875;
	selp.f64 	%fd4177, %fd4176, %fd4173, %p841;
	cvt.rzi.f64.f64 	%fd4178, %fd4172;
	setp.neu.f64 	%p876, %fd4172, %fd4178;
	selp.f64 	%fd4180, 0dFFF8000000000000, %fd4177, %p876;
	selp.f64 	%fd6909, %fd4180, %fd4177, %p841;
	add.f64 	%fd4181, %fd4172, 0d4024000000000000;
	{
	.reg .b32 %temp; 
	mov.b64 	{%temp, %r1047}, %fd4181;
	}
	and.b32  	%r1048, %r1047, 2146435072;
	setp.ne.s32 	%p877, %r1048, 2146435072;
	@%p877 bra 	$L__BB0_586;
	setp.num.f64 	%p878, %fd4172, %fd4172;
	@%p878 bra 	$L__BB0_584;
	mov.f64 	%fd4183, 0d4024000000000000;
	add.rn.f64 	%fd6909, %fd4183, %fd4172;
	bra.uni 	$L__BB0_586;
$L__BB0_584:
	abs.f64 	%fd4182, %fd4172;
	setp.neu.f64 	%p879, %fd4182, 0d7FF0000000000000;
	@%p879 bra 	$L__BB0_586;
	setp.lt.s32 	%p880, %r176, 0;
	selp.b32 	%r1049, 0, 2146435072, %p880;
	mov.b32 	%r1050, 0;
	mov.b64 	%fd6909, {%r1050, %r1049};
$L__BB0_586:
	setp.eq.f64 	%p882, %fd4172, 0d0000000000000000;
	add.f64 	%fd4184, %fd6909, 0d3F40624DD2F1A9FC;
	selp.f64 	%fd4185, 0d3FF0020C49BA5E35, %fd4184, %p882;
	mov.f64 	%fd4186, 0d0000000000000000;
	sub.f64 	%fd4187, %fd4186, %fd6913;
	mul.f64 	%fd4188, %fd4187, %fd4185;
	setp.ge.f64 	%p883, %fd6908, %fd703;
	selp.f64 	%fd4189, 0d3FF0000000000000, 0d0000000000000000, %p883;
	mul.f64 	%fd4190, %fd6913, 0d3FA999999999999A;
	sub.f64 	%fd4191, %fd4190, %fd4189;
	sub.f64 	%fd4192, %fd4191, %fd4188;
	mul.f64 	%fd883, %fd698, %fd4192;
	add.f64 	%fd884, %fd699, %fd6908;
	fma.rn.f64 	%fd885, %fd883, 0d3FE0000000000000, %fd6913;
	add.f64 	%fd4193, %fd6875, %fd884;
	fma.rn.f64 	%fd4194, %fd4193, 0d3FA374BC6A7EF9DB, 0dC0107AE147AE147B;
	{
	.reg .b32 %temp; 
	mov.b64 	{%temp, %r177}, %fd4194;
	}
	shr.u32 	%r1051, %r177, 20;
	and.b32  	%r1052, %r1051, 2047;
	add.s32 	%r1053, %r1052, -1012;
	mov.b64 	%rd221, %fd4194;
	shl.b64 	%rd222, %rd221, %r1053;
	setp.eq.s64 	%p884, %rd222, -9223372036854775808;
	{ // callseq 73, 0
	.param .b64 param0;
	st.param.f64 	[param0], %fd4194;
	.param .b64 retval0;
	call.uni (retval0), 
	__internal_accurate_pow, 
	(
	param0
	);
	ld.param.f64 	%fd4195, [retval0];
	} // callseq 73
	neg.f64 	%fd4197, %fd4195;
	selp.f64 	%fd4198, %fd4197, %fd4195, %p884;
	selp.f64 	%fd4199, %fd4198, %fd4195, %p841;
	cvt.rzi.f64.f64 	%fd4200, %fd4194;
	setp.neu.f64 	%p885, %fd4194, %fd4200;
	selp.f64 	%fd4202, 0dFFF8000000000000, %fd4199, %p885;
	selp.f64 	%fd6911, %fd4202, %fd4199, %p841;
	add.f64 	%fd4203, %fd4194, 0d4024000000000000;
	{
	.reg .b32 %temp; 
	mov.b64 	{%temp, %r1054}, %fd4203;
	}
	and.b32  	%r178, %r1054, 2146435072;
	setp.ne.s32 	%p886, %r178, 2146435072;
	mov.f64 	%fd6910, %fd6911;
	@%p886 bra 	$L__BB0_591;
	setp.num.f64 	%p887, %fd4194, %fd4194;
	@%p887 bra 	$L__BB0_589;
	mov.f64 	%fd4205, 0d4024000000000000;
	add.rn.f64 	%fd6910, %fd4205, %fd4194;
	bra.uni 	$L__BB0_591;
$L__BB0_589:
	abs.f64 	%fd4204, %fd4194;
	setp.neu.f64 	%p888, %fd4204, 0d7FF0000000000000;
	mov.f64 	%fd6910, %fd6911;
	@%p888 bra 	$L__BB0_591;
	setp.lt.s32 	%p889, %r177, 0;
	selp.b32 	%r1055, 0, 2146435072, %p889;
	mov.b32 	%r1056, 0;
	mov.b64 	%fd6910, {%r1056, %r1055};
$L__BB0_591:
	setp.ge.f64 	%p890, %fd884, %fd703;
	selp.f64 	%fd891, 0d3FF0000000000000, 0d0000000000000000, %p890;
	setp.eq.f64 	%p892, %fd4194, 0d0000000000000000;
	add.f64 	%fd4206, %fd6910, 0d3F40624DD2F1A9FC;
	selp.f64 	%fd4207, 0d3FF0020C49BA5E35, %fd4206, %p892;
	mov.f64 	%fd4208, 0d0000000000000000;
	sub.f64 	%fd4209, %fd4208, %fd885;
	mul.f64 	%fd4210, %fd4209, %fd4207;
	mul.f64 	%fd4211, %fd885, 0d3FA999999999999A;
	sub.f64 	%fd4212, %fd4211, %fd891;
	sub.f64 	%fd4213, %fd4212, %fd4210;
	mul.f64 	%fd892, %fd698, %fd4213;
	fma.rn.f64 	%fd893, %fd892, 0d3FE0000000000000, %fd6913;
	@%p886 bra 	$L__BB0_596;
	setp.num.f64 	%p893, %fd4194, %fd4194;
	@%p893 bra 	$L__BB0_594;
	mov.f64 	%fd4215, 0d4024000000000000;
	add.rn.f64 	%fd6911, %fd4215, %fd4194;
	bra.uni 	$L__BB0_596;
$L__BB0_594:
	abs.f64 	%fd4214, %fd4194;
	setp.neu.f64 	%p894, %fd4214, 0d7FF0000000000000;
	@%p894 bra 	$L__BB0_596;
	setp.lt.s32 	%p895, %r177, 0;
	selp.b32 	%r1057, 0, 2146435072, %p895;
	mov.b32 	%r1058, 0;
	mov.b64 	%fd6911, {%r1058, %r1057};
$L__BB0_596:
	add.f64 	%fd4216, %fd6911, 0d3F40624DD2F1A9FC;
	selp.f64 	%fd4217, 0d3FF0020C49BA5E35, %fd4216, %p892;
	mov.f64 	%fd4218, 0d0000000000000000;
	sub.f64 	%fd4219, %fd4218, %fd893;
	mul.f64 	%fd4220, %fd4219, %fd4217;
	mul.f64 	%fd4221, %fd893, 0d3FA999999999999A;
	sub.f64 	%fd4222, %fd4221, %fd891;
	sub.f64 	%fd4223, %fd4222, %fd4220;
	mul.f64 	%fd897, %fd698, %fd4223;
	add.f64 	%fd6908, %fd698, %fd6908;
	add.f64 	%fd899, %fd6913, %fd897;
	add.f64 	%fd4224, %fd6875, %fd6908;
	fma.rn.f64 	%fd4225, %fd4224, 0d3FA374BC6A7EF9DB, 0dC0107AE147AE147B;
	{
	.reg .b32 %temp; 
	mov.b64 	{%temp, %r179}, %fd4225;
	}
	shr.u32 	%r1059, %r179, 20;
	and.b32  	%r1060, %r1059, 2047;
	add.s32 	%r1061, %r1060, -1012;
	mov.b64 	%rd224, %fd4225;
	shl.b64 	%rd225, %rd224, %r1061;
	setp.eq.s64 	%p898, %rd225, -9223372036854775808;
	{ // callseq 74, 0
	.param .b64 param0;
	st.param.f64 	[param0], %fd4225;
	.param .b64 retval0;
	call.uni (retval0), 
	__internal_accurate_pow, 
	(
	param0
	);
	ld.param.f64 	%fd4226, [retval0];
	} // callseq 74
	neg.f64 	%fd4228, %fd4226;
	selp.f64 	%fd4229, %fd4228, %fd4226, %p898;
	selp.f64 	%fd4230, %fd4229, %fd4226, %p841;
	cvt.rzi.f64.f64 	%fd4231, %fd4225;
	setp.neu.f64 	%p899, %fd4225, %fd4231;
	selp.f64 	%fd4233, 0dFFF8000000000000, %fd4230, %p899;
	selp.f64 	%fd6912, %fd4233, %fd4230, %p841;
	add.f64 	%fd4234, %fd4225, 0d4024000000000000;
	{
	.reg .b32 %temp; 
	mov.b64 	{%temp, %r1062}, %fd4234;
	}
	and.b32  	%r1063, %r1062, 2146435072;
	setp.ne.s32 	%p900, %r1063, 2146435072;
	@%p900 bra 	$L__BB0_601;
	setp.num.f64 	%p901, %fd4225, %fd4225;
	@%p901 bra 	$L__BB0_599;
	mov.f64 	%fd4236, 0d4024000000000000;
	add.rn.f64 	%fd6912, %fd4236, %fd4225;
	bra.uni 	$L__BB0_601;
$L__BB0_599:
	abs.f64 	%fd4235, %fd4225;
	setp.neu.f64 	%p902, %fd4235, 0d7FF0000000000000;
	@%p902 bra 	$L__BB0_601;
	setp.lt.s32 	%p903, %r179, 0;
	selp.b32 	%r1064, 0, 2146435072, %p903;
	mov.b32 	%r1065, 0;
	mov.b64 	%fd6912, {%r1065, %r1064};
$L__BB0_601:
	setp.eq.f64 	%p904, %fd4225, 0d0000000000000000;
	add.f64 	%fd4237, %fd6912, 0d3F40624DD2F1A9FC;
	selp.f64 	%fd4238, 0d3FF0020C49BA5E35, %fd4237, %p904;
	mov.f64 	%fd4239, 0d0000000000000000;
	sub.f64 	%fd4240, %fd4239, %fd899;
	mul.f64 	%fd4241, %fd4240, %fd4238;
	setp.ge.f64 	%p905, %fd6908, %fd703;
	selp.f64 	%fd4242, 0d3FF0000000000000, 0d0000000000000000, %p905;
	mul.f64 	%fd4243, %fd899, 0d3FA999999999999A;
	sub.f64 	%fd4244, %fd4243, %fd4242;
	sub.f64 	%fd4245, %fd4244, %fd4241;
	mul.f64 	%fd4246, %fd698, %fd4245;
	div.rn.f64 	%fd4247, %fd883, 0d4018000000000000;
	add.f64 	%fd4248, %fd6913, %fd4247;
	div.rn.f64 	%fd4249, %fd892, 0d4008000000000000;
	add.f64 	%fd4250, %fd4248, %fd4249;
	div.rn.f64 	%fd4251, %fd897, 0d4008000000000000;
	add.f64 	%fd4252, %fd4250, %fd4251;
	div.rn.f64 	%fd4253, %fd4246, 0d4018000000000000;
	add.f64 	%fd6913, %fd4252, %fd4253;
	add.s32 	%r1803, %r1803, 1;
	setp.ne.s32 	%p906, %r1803, %r170;
	@%p906 bra 	$L__BB0_581;
$L__BB0_602:
	setp.le.f64 	%p907, %fd6875, 0d0000000000000000;
	setp.ge.f64 	%p908, %fd6875, 0d405E000000000000;
	or.pred  	%p909, %p907, %p908;
	mov.f64 	%fd6915, 0d0000000000000000;
	@%p909 bra 	$L__BB0_607;
	sub.f64 	%fd4255, %fd689, %fd6875;
	mul.f64 	%fd4256, %fd4255, %fd4255;
	mul.f64 	%fd907, %fd4256, 0dBFAC71C71C71C71C;
	fma.rn.f64 	%fd4257, %fd907, 0d3FF71547652B82FE, 0d4338000000000000;
	{
	.reg .b32 %temp; 
	mov.b64 	{%r181, %temp}, %fd4257;
	}
	mov.f64 	%fd4258, 0dC338000000000000;
	add.rn.f64 	%fd4259, %fd4257, %fd4258;
	fma.rn.f64 	%fd4260, %fd4259, 0dBFE62E42FEFA39EF, %fd907;
	fma.rn.f64 	%fd4261, %fd4259, 0dBC7ABC9E3B39803F, %fd4260;
	fma.rn.f64 	%fd4262, %fd4261, 0d3E5ADE1569CE2BDF, 0d3E928AF3FCA213EA;
	fma.rn.f64 	%fd4263, %fd4262, %fd4261, 0d3EC71DEE62401315;
	fma.rn.f64 	%fd4264, %fd4263, %fd4261, 0d3EFA01997C89EB71;
	fma.rn.f64 	%fd4265, %fd4264, %fd4261, 0d3F2A01A014761F65;
	fma.rn.f64 	%fd4266, %fd4265, %fd4261, 0d3F56C16C1852B7AF;
	fma.rn.f64 	%fd4267, %fd4266, %fd4261, 0d3F81111111122322;
	fma.rn.f64 	%fd4268, %fd4267, %fd4261, 0d3FA55555555502A1;
	fma.rn.f64 	%fd4269, %fd4268, %fd4261, 0d3FC5555555555511;
	fma.rn.f64 	%fd4270, %fd4269, %fd4261, 0d3FE000000000000B;
	fma.rn.f64 	%fd4271, %fd4270, %fd4261, 0d3FF0000000000000;
	fma.rn.f64 	%fd4272, %fd4271, %fd4261, 0d3FF0000000000000;
	{
	.reg .b32 %temp; 
	mov.b64 	{%r182, %temp}, %fd4272;
	}
	{
	.reg .b32 %temp; 
	mov.b64 	{%temp, %r183}, %fd4272;
	}
	shl.b32 	%r1066, %r181, 20;
	add.s32 	%r1067, %r1066, %r183;
	mov.b64 	%fd6914, {%r182, %r1067};
	{
	.reg .b32 %temp; 
	mov.b64 	{%temp, %r1068}, %fd907;
	}
	mov.b32 	%f36, %r1068;
	abs.f32 	%f12, %f36;
	setp.lt.f32 	%p910, %f12, 0f4086232B;
	@%p910 bra 	$L__BB0_606;
	setp.lt.f64 	%p911, %fd907, 0d0000000000000000;
	add.f64 	%fd4273, %fd907, 0d7FF0000000000000;
	selp.f64 	%fd6914, 0d0000000000000000, %fd4273, %p911;
	setp.geu.f32 	%p912, %f12, 0f40874800;
	@%p912 bra 	$L__BB0_606;
	shr.u32 	%r1069, %r181, 31;
	add.s32 	%r1070, %r181, %r1069;
	shr.s32 	%r1071, %r1070, 1;
	shl.b32 	%r1072, %r1071, 20;
	add.s32 	%r1073, %r183, %r1072;
	mov.b64 	%fd4274, {%r182, %r1073};
	sub.s32 	%r1074, %r181, %r1071;
	shl.b32 	%r1075, %r1074, 20;
	add.s32 	%r1076, %r1075, 1072693248;
	mov.b32 	%r1077, 0;
	mov.b64 	%fd4275, {%r1077, %r1076};
	mul.f64 	%fd6914, %fd4275, %fd4274;
$L__BB0_606:
	mul.f64 	%fd6915, %fd6914, 0d3FC1058377E2CEE1;
$L__BB0_607:
	mul.f64 	%fd4276, %fd700, %fd6915;
	mul.f64 	%fd4277, %fd6913, %fd4276;
	mul.f64 	%fd4278, %fd696, %fd4277;
	mul.f64 	%fd4279, %fd696, %fd774;
	div.rn.f64 	%fd4280, %fd4279, 0d4018000000000000;
	sub.f64 	%fd4281, %fd6916, %fd4280;
	mul.f64 	%fd4282, %fd696, %fd844;
	div.rn.f64 	%fd4283, %fd4282, 0d4008000000000000;
	add.f64 	%fd4284, %fd4281, %fd4283;
	add.f64 	%fd4285, %fd4283, %fd4284;
	div.rn.f64 	%fd4286, %fd4278, 0d4018000000000000;
	sub.f64 	%fd6916, %fd4285, %fd4286;
	add.s32 	%r1800, %r1800, 1;
	setp.ne.s32 	%p913, %r1800, %r140;
	@%p913 bra 	$L__BB0_463;
$L__BB0_608:
	sub.f64 	%fd4287, %fd6916, %fd688;
	mul.f64 	%fd4288, %fd695, %fd4287;
	mul.f64 	%fd4289, %fd688, 0d3FA999999999999A;
	sub.f64 	%fd4290, %fd4289, %fd4288;
	mul.f64 	%fd4291, %fd4, %fd4290;
	div.rn.f64 	%fd4292, %fd232, 0d4018000000000000;
	add.f64 	%fd4293, %fd4292, 0d0000000000000000;
	div.rn.f64 	%fd4294, %fd459, 0d4008000000000000;
	add.f64 	%fd4295, %fd4293, %fd4294;
	div.rn.f64 	%fd4296, %fd686, 0d4008000000000000;
	add.f64 	%fd4297, %fd4295, %fd4296;
	div.rn.f64 	%fd4298, %fd4291, 0d4018000000000000;
	add.f64 	%fd7092, %fd4297, %fd4298;
	setp.lt.s32 	%p914, %r1, 1;
	@%p914 bra 	$L__BB0_1219;
	ld.const.f64 	%fd917, [constData];
	ld.const.f64 	%fd918, [constData+8];
	ld.const.f64 	%fd919, [constData+16];
	add.f64 	%fd920, %fd918, %fd919;
	ld.const.f64 	%fd921, [constData+40];
	rcp.rn.f64 	%fd4299, %fd921;
	neg.f64 	%fd922, %fd4299;
	mul.f64 	%fd923, %fd922, 0d3FE0000000000000;
	mul.f64 	%fd924, %fd696, 0d3FE0000000000000;
	mov.b32 	%r1804, 0;
$L__BB0_610:
	setp.lt.s32 	%p915, %r2, 0;
	add.f64 	%fd927, %fd7091, %fd917;
	fma.rn.f64 	%fd4300, %fd927, 0d3FA374BC6A7EF9DB, 0dC01116872B020C4A;
	{
	.reg .b32 %temp; 
	mov.b64 	{%temp, %r186}, %fd4300;
	}
	shr.u32 	%r1079, %r186, 20;
	and.b32  	%r1080, %r1079, 2047;
	add.s32 	%r1081, %r1080, -1012;
	mov.b64 	%rd227, %fd4300;
	shl.b64 	%rd228, %rd227, %r1081;
	setp.eq.s64 	%p916, %rd228, -9223372036854775808;
	{ // callseq 75, 0
	.param .b64 param0;
	st.param.f64 	[param0], %fd4300;
	.param .b64 retval0;
	call.uni (retval0), 
	__internal_accurate_pow, 
	(
	param0
	);
	ld.param.f64 	%fd4301, [retval0];
	} // callseq 75
	neg.f64 	%fd4303, %fd4301;
	selp.f64 	%fd4304, %fd4303, %fd4301, %p916;
	selp.f64 	%fd4305, %fd4304, %fd4301, %p915;
	cvt.rzi.f64.f64 	%fd4306, %fd4300;
	setp.neu.f64 	%p917, %fd4300, %fd4306;
	selp.f64 	%fd4308, 0dFFF8000000000000, %fd4305, %p917;
	selp.f64 	%fd6919, %fd4308, %fd4305, %p915;
	add.f64 	%fd4309, %fd4300, 0d4024000000000000;
	{
	.reg .b32 %temp; 
	mov.b64 	{%temp, %r1082}, %fd4309;
	}
	and.b32  	%r1083, %r1082, 2146435072;
	setp.ne.s32 	%p918, %r1083, 2146435072;
	@%p918 bra 	$L__BB0_615;
	setp.num.f64 	%p919, %fd4300, %fd4300;
	@%p919 bra 	$L__BB0_613;
	mov.f64 	%fd4311, 0d4024000000000000;
	add.rn.f64 	%fd6919, %fd4311, %fd4300;
	bra.uni 	$L__BB0_615;
$L__BB0_613:
	abs.f64 	%fd4310, %fd4300;
	setp.neu.f64 	%p920, %fd4310, 0d7FF0000000000000;
	@%p920 bra 	$L__BB0_615;
	setp.lt.s32 	%p921, %r186, 0;
	selp.b32 	%r1084, 0, 2146435072, %p921;
	mov.b32 	%r1085, 0;
	mov.b64 	%fd6919, {%r1085, %r1084};
$L__BB0_615:
	setp.lt.s32 	%p922, %r140, 1;
	setp.eq.f64 	%p923, %fd4300, 0d0000000000000000;
	add.f64 	%fd4313, %fd6919, 0d3F40624DD2F1A9FC;
	selp.f64 	%fd933, 0d3FF0020C49BA5E35, %fd4313, %p923;
	mov.f64 	%fd6961, 0d0000000000000000;
	@%p922 bra 	$L__BB0_762;
	setp.lt.f64 	%p924, %fd927, %fd918;
	setp.le.f64 	%p925, %fd918, %fd927;
	setp.lt.f64 	%p926, %fd927, %fd920;
	sub.f64 	%fd4316, %fd920, %fd927;
	selp.f64 	%fd4317, %fd4316, 0d0000000000000000, %p926;
	selp.f64 	%fd4318, %fd4317, 0d0000000000000000, %p925;
	mov.f64 	%fd4319, 0d402E000000000000;
	sub.f64 	%fd4320, %fd4319, %fd927;
	add.f64 	%fd4321, %fd927, 0dC05E000000000000;
	mul.f64 	%fd4322, %fd4320, %fd4321;
	max.f64 	%fd4323, %fd4322, 0d0000000000000000;
	div.rn.f64 	%fd934, %fd4323, 0d40A7ED0000000000;
	div.rn.f64 	%fd935, %fd4323, 0dC0A7ED0000000000;
	selp.f64 	%fd936, %fd919, %fd4318, %p924;
	mov.f64 	%fd6961, 0d0000000000000000;
	mov.b32 	%r1805, 0;
	mov.f64 	%fd6920, 0d405E000000000000;
$L__BB0_617:
	setp.lt.s32 	%p927, %r2, 0;
	mov.f64 	%fd4324, 0d405E000000000000;
	sub.f64 	%fd939, %fd4324, %fd6920;
	mul.f64 	%fd4325, %fd939, %fd921;
	cvt.rmi.f64.f64 	%fd4326, %fd4325;
	cvt.rzi.s32.f64 	%r188, %fd4326;
	cvt.rn.f64.s32 	%fd4327, %r188;
	neg.f64 	%fd4328, %fd4327;
	mul.f64 	%fd4329, %fd922, %fd4328;
	sub.f64 	%fd940, %fd4329, %fd939;
	add.f64 	%fd4330, %fd6920, %fd939;
	fma.rn.f64 	%fd4331, %fd4330, 0d3FA374BC6A7EF9DB, 0dC0107AE147AE147B;
	{
	.reg .b32 %temp; 
	mov.b64 	{%temp, %r189}, %fd4331;
	}
	shr.u32 	%r1087, %r189, 20;
	and.b32  	%r1088, %r1087, 2047;
	add.s32 	%r1089, %r1088, -1012;
	mov.b64 	%rd230, %fd4331;
	shl.b64 	%rd231, %rd230, %r1089;
	setp.eq.s64 	%p928, %rd231, -9223372036854775808;
	{ // callseq 76, 0
	.param .b64 param0;
	st.param.f64 	[param0], %fd4331;
	.param .b64 retval0;
	call.uni (retval0), 
	__internal_accurate_pow, 
	(
	param0
	);
	ld.param.f64 	%fd4332, [retval0];
	} // callseq 76
	neg.f64 	%fd4334, %fd4332;
	selp.f64 	%fd4335, %fd4334, %fd4332, %p928;
	selp.f64 	%fd4336, %fd4335, %fd4332, %p927;
	cvt.rzi.f64.f64 	%fd4337, %fd4331;
	setp.neu.f64 	%p929, %fd4331, %fd4337;
	selp.f64 	%fd4339, 0dFFF8000000000000, %fd4336, %p929;
	selp.f64 	%fd6922, %fd4339, %fd4336, %p927;
	add.f64 	%fd4340, %fd4331, 0d4024000000000000;
	{
	.reg .b32 %temp; 
	mov.b64 	{%temp, %r1090}, %fd4340;
	}
	and.b32  	%r1091, %r1090, 2146435072;
	setp.ne.s32 	%p930, %r1091, 2146435072;
	@%p930 bra 	$L__BB0_622;
	setp.num.f64 	%p931, %fd4331, %fd4331;
	@%p931 bra 	$L__BB0_620;
	mov.f64 	%fd4342, 0d4024000000000000;
	add.rn.f64 	%fd6922, %fd4342, %fd4331;
	bra.uni 	$L__BB0_622;
$L__BB0_620:
	abs.f64 	%fd4341, %fd4331;
	setp.neu.f64 	%p932, %fd4341, 0d7FF0000000000000;
	@%p932 bra 	$L__BB0_622;
	setp.lt.s32 	%p933, %r189, 0;
	selp.b32 	%r1092, 0, 2146435072, %p933;
	mov.b32 	%r1093, 0;
	mov.b64 	%fd6922, {%r1093, %r1092};
$L__BB0_622:
	setp.eq.f64 	%p935, %fd4331, 0d0000000000000000;
	add.f64 	%fd4343, %fd6922, 0d3F40624DD2F1A9FC;
	mul.f64 	%fd4344, %fd4343, 0d0000000000000000;
	selp.f64 	%fd4345, 0d0000000000000000, %fd4344, %p935;
	setp.ge.f64 	%p936, %fd939, %fd936;
	selp.f64 	%fd4346, 0dBFF0000000000000, 0d0000000000000000, %p936;
	sub.f64 	%fd4347, %fd4346, %fd4345;
	mul.f64 	%fd946, %fd940, %fd4347;
	fma.rn.f64 	%fd947, %fd940, 0d3FE0000000000000, %fd939;
	fma.rn.f64 	%fd948, %fd946, 0d3FE0000000000000, 0d0000000000000000;
	add.f64 	%fd4348, %fd6920, %fd947;
	fma.rn.f64 	%fd4349, %fd4348, 0d3FA374BC6A7EF9DB, 0dC0107AE147AE147B;
	{
	.reg .b32 %temp; 
	mov.b64 	{%temp, %r190}, %fd4349;
	}
	shr.u32 	%r1094, %r190, 20;
	and.b32  	%r1095, %r1094, 2047;
	add.s32 	%r1096, %r1095, -1012;
	mov.b64 	%rd233, %fd4349;
	shl.b64 	%rd234, %rd233, %r1096;
	setp.eq.s64 	%p937, %rd234, -9223372036854775808;
	{ // callseq 77, 0
	.param .b64 param0;
	st.param.f64 	[param0], %fd4349;
	.param .b64 retval0;
	call.uni (retval0), 
	__internal_accurate_pow, 
	(
	param0
	);
	ld.param.f64 	%fd4350, [retval0];
	} // callseq 77
	neg.f64 	%fd4352, %fd4350;
	selp.f64 	%fd4353, %fd4352, %fd4350, %p937;
	selp.f64 	%fd4354, %fd4353, %fd4350, %p927;
	cvt.rzi.f64.f64 	%fd4355, %fd4349;
	setp.neu.f64 	%p938, %fd4349, %fd4355;
	selp.f64 	%fd4357, 0dFFF8000000000000, %fd4354, %p938;
	selp.f64 	%fd6924, %fd4357, %fd4354, %p927;
	add.f64 	%fd4358, %fd4349, 0d4024000000000000;
	{
	.reg .b32 %temp; 
	mov.b64 	{%temp, %r1097}, %fd4358;
	}
	and.b32  	%r191, %r1097, 2146435072;
	setp.ne.s32 	%p939, %r191, 2146435072;
	mov.f64 	%fd6923, %fd6924;
	@%p939 bra 	$L__BB0_627;
	setp.num.f64 	%p940, %fd4349, %fd4349;
	@%p940 bra 	$L__BB0_625;
	mov.f64 	%fd4360, 0d4024000000000000;
	add.rn.f64 	%fd6923, %fd4360, %fd4349;
	bra.uni 	$L__BB0_627;
$L__BB0_625:
	abs.f64 	%fd4359, %fd4349;
	setp.neu.f64 	%p941, %fd4359, 0d7FF0000000000000;
	mov.f64 	%fd6923, %fd6924;
	@%p941 bra 	$L__BB0_627;
	setp.lt.s32 	%p942, %r190, 0;
	selp.b32 	%r1098, 0, 2146435072, %p942;
	mov.b32 	%r1099, 0;
	mov.b64 	%fd6923, {%r1099, %r1098};
$L__BB0_627:
	setp.ge.f64 	%p943, %fd947, %fd936;
	selp.f64 	%fd954, 0d3FF0000000000000, 0d0000000000000000, %p943;
	setp.eq.f64 	%p945, %fd4349, 0d0000000000000000;
	add.f64 	%fd4361, %fd6923, 0d3F40624DD2F1A9FC;
	selp.f64 	%fd4362, 0d3FF0020C49BA5E35, %fd4361, %p945;
	mov.f64 	%fd4363, 0d0000000000000000;
	sub.f64 	%fd4364, %fd4363, %fd948;
	mul.f64 	%fd4365, %fd4364, %fd4362;
	mul.f64 	%fd4366, %fd948, 0d3FA999999999999A;
	sub.f64 	%fd4367, %fd4366, %fd954;
	sub.f64 	%fd4368, %fd4367, %fd4365;
	mul.f64 	%fd955, %fd940, %fd4368;
	fma.rn.f64 	%fd956, %fd955, 0d3FE0000000000000, 0d0000000000000000;
	@%p939 bra 	$L__BB0_632;
	setp.num.f64 	%p946, %fd4349, %fd4349;
	@%p946 bra 	$L__BB0_630;
	mov.f64 	%fd4370, 0d4024000000000000;
	add.rn.f64 	%fd6924, %fd4370, %fd4349;
	bra.uni 	$L__BB0_632;
$L__BB0_630:
	abs.f64 	%fd4369, %fd4349;
	setp.neu.f64 	%p947, %fd4369, 0d7FF0000000000000;
	@%p947 bra 	$L__BB0_632;
	setp.lt.s32 	%p948, %r190, 0;
	selp.b32 	%r1100, 0, 2146435072, %p948;
	mov.b32 	%r1101, 0;
	mov.b64 	%fd6924, {%r1101, %r1100};
$L__BB0_632:
	add.f64 	%fd4371, %fd6924, 0d3F40624DD2F1A9FC;
	selp.f64 	%fd4372, 0d3FF0020C49BA5E35, %fd4371, %p945;
	mov.f64 	%fd4373, 0d0000000000000000;
	sub.f64 	%fd4374, %fd4373, %fd956;
	mul.f64 	%fd4375, %fd4374, %fd4372;
	mul.f64 	%fd4376, %fd956, 0d3FA999999999999A;
	sub.f64 	%fd4377, %fd4376, %fd954;
	sub.f64 	%fd4378, %fd4377, %fd4375;
	mul.f64 	%fd960, %fd940, %fd4378;
	add.f64 	%fd6927, %fd939, %fd940;
	add.f64 	%fd962, %fd960, 0d0000000000000000;
	add.f64 	%fd4379, %fd6920, %fd6927;
	fma.rn.f64 	%fd4380, %fd4379, 0d3FA374BC6A7EF9DB, 0dC0107AE147AE147B;
	{
	.reg .b32 %temp; 
	mov.b64 	{%temp, %r192}, %fd4380;
	}
	shr.u32 	%r1102, %r192, 20;
	and.b32  	%r1103, %r1102, 2047;
	add.s32 	%r1104, %r1103, -1012;
	mov.b64 	%rd236, %fd4380;
	shl.b64 	%rd237, %rd236, %r1104;
	setp.eq.s64 	%p951, %rd237, -9223372036854775808;
	{ // callseq 78, 0
	.param .b64 param0;
	st.param.f64 	[param0], %fd4380;
	.param .b64 retval0;
	call.uni (retval0), 
	__internal_accurate_pow, 
	(
	param0
	);
	ld.param.f64 	%fd4381, [retval0];
	} // callseq 78
	neg.f64 	%fd4383, %fd4381;
	selp.f64 	%fd4384, %fd4383, %fd4381, %p951;
	selp.f64 	%fd4385, %fd4384, %fd4381, %p927;
	cvt.rzi.f64.f64 	%fd4386, %fd4380;
	setp.neu.f64 	%p952, %fd4380, %fd4386;
	selp.f64 	%fd4388, 0dFFF8000000000000, %fd4385, %p952;
	selp.f64 	%fd6925, %fd4388, %fd4385, %p927;
	add.f64 	%fd4389, %fd4380, 0d4024000000000000;
	{
	.reg .b32 %temp; 
	mov.b64 	{%temp, %r1105}, %fd4389;
	}
	and.b32  	%r1106, %r1105, 2146435072;
	setp.ne.s32 	%p953, %r1106, 2146435072;
	@%p953 bra 	$L__BB0_637;
	setp.num.f64 	%p954, %fd4380, %fd4380;
	@%p954 bra 	$L__BB0_635;
	mov.f64 	%fd4391, 0d4024000000000000;
	add.rn.f64 	%fd6925, %fd4391, %fd4380;
	bra.uni 	$L__BB0_637;
$L__BB0_635:
	abs.f64 	%fd4390, %fd4380;
	setp.neu.f64 	%p955, %fd4390, 0d7FF0000000000000;
	@%p955 bra 	$L__BB0_637;
	setp.lt.s32 	%p956, %r192, 0;
	selp.b32 	%r1107, 0, 2146435072, %p956;
	mov.b32 	%r1108, 0;
	mov.b64 	%fd6925, {%r1108, %r1107};
$L__BB0_637:
	setp.eq.f64 	%p957, %fd4380, 0d0000000000000000;
	add.f64 	%fd4392, %fd6925, 0d3F40624DD2F1A9FC;
	selp.f64 	%fd4393, 0d3FF0020C49BA5E35, %fd4392, %p957;
	mov.f64 	%fd4394, 0d0000000000000000;
	sub.f64 	%fd4395, %fd4394, %fd962;
	mul.f64 	%fd4396, %fd4395, %fd4393;
	setp.ge.f64 	%p958, %fd6927, %fd936;
	selp.f64 	%fd4397, 0d3FF0000000000000, 0d0000000000000000, %p958;
	mul.f64 	%fd4398, %fd962, 0d3FA999999999999A;
	sub.f64 	%fd4399, %fd4398, %fd4397;
	sub.f64 	%fd4400, %fd4399, %fd4396;
	mul.f64 	%fd4401, %fd940, %fd4400;
	div.rn.f64 	%fd4402, %fd946, 0d4018000000000000;
	add.f64 	%fd4403, %fd4402, 0d0000000000000000;
	div.rn.f64 	%fd4404, %fd955, 0d4008000000000000;
	add.f64 	%fd4405, %fd4403, %fd4404;
	div.rn.f64 	%fd4406, %fd960, 0d4008000000000000;
	add.f64 	%fd4407, %fd4405, %fd4406;
	div.rn.f64 	%fd4408, %fd4401, 0d4018000000000000;
	add.f64 	%fd6932, %fd4407, %fd4408;
	setp.lt.s32 	%p959, %r188, 1;
	@%p959 bra 	$L__BB0_660;
	neg.s32 	%r1806, %r188;
$L__BB0_639:
	setp.lt.s32 	%p960, %r2, 0;
	add.f64 	%fd4409, %fd6920, %fd6927;
	fma.rn.f64 	%fd4410, %fd4409, 0d3FA374BC6A7EF9DB, 0dC0107AE147AE147B;
	{
	.reg .b32 %temp; 
	mov.b64 	{%temp, %r195}, %fd4410;
	}
	shr.u32 	%r1109, %r195, 20;
	and.b32  	%r1110, %r1109, 2047;
	add.s32 	%r1111, %r1110, -1012;
	mov.b64 	%rd239, %fd4410;
	shl.b64 	%rd240, %rd239, %r1111;
	setp.eq.s64 	%p961, %rd240, -9223372036854775808;
	{ // callseq 79, 0
	.param .b64 param0;
	st.param.f64 	[param0], %fd4410;
	.param .b64 retval0;
	call.uni (retval0), 
	__internal_accurate_pow, 
	(
	param0
	);
	ld.param.f64 	%fd4411, [retval0];
	} // callseq 79
	neg.f64 	%fd4413, %fd4411;
	selp.f64 	%fd4414, %fd4413, %fd4411, %p961;
	selp.f64 	%fd4415, %fd4414, %fd4411, %p960;
	cvt.rzi.f64.f64 	%fd4416, %fd4410;
	setp.neu.f64 	%p962, %fd4410, %fd4416;
	selp.f64 	%fd4418, 0dFFF8000000000000, %fd4415, %p962;
	selp.f64 	%fd6928, %fd4418, %fd4415, %p960;
	add.f64 	%fd4419, %fd4410, 0d4024000000000000;
	{
	.reg .b32 %temp; 
	mov.b64 	{%temp, %r1112}, %fd4419;
	}
	and.b32  	%r1113, %r1112, 2146435072;
	setp.ne.s32 	%p963, %r1113, 2146435072;
	@%p963 bra 	$L__BB0_644;
	setp.num.f64 	%p964, %fd4410, %fd4410;
	@%p964 bra 	$L__BB0_642;
	mov.f64 	%fd4421, 0d4024000000000000;
	add.rn.f64 	%fd6928, %fd4421, %fd4410;
	bra.uni 	$L__BB0_644;
$L__BB0_642:
	abs.f64 	%fd4420, %fd4410;
	setp.neu.f64 	%p965, %fd4420, 0d7FF0000000000000;
	@%p965 bra 	$L__BB0_644;
	setp.lt.s32 	%p966, %r195, 0;
	selp.b32 	%r1114, 0, 2146435072, %p966;
	mov.b32 	%r1115, 0;
	mov.b64 	%fd6928, {%r1115, %r1114};
$L__BB0_644:
	setp.eq.f64 	%p968, %fd4410, 0d0000000000000000;
	add.f64 	%fd4422, %fd6928, 0d3F40624DD2F1A9FC;
	selp.f64 	%fd4423, 0d3FF0020C49BA5E35, %fd4422, %p968;
	mov.f64 	%fd4424, 0d0000000000000000;
	sub.f64 	%fd4425, %fd4424, %fd6932;
	mul.f64 	%fd4426, %fd4425, %fd4423;
	setp.ge.f64 	%p969, %fd6927, %fd936;
	selp.f64 	%fd4427, 0d3FF0000000000000, 0d0000000000000000, %p969;
	mul.f64 	%fd4428, %fd6932, 0d3FA999999999999A;
	sub.f64 	%fd4429, %fd4428, %fd4427;
	sub.f64 	%fd4430, %fd4429, %fd4426;
	mul.f64 	%fd976, %fd922, %fd4430;
	add.f64 	%fd977, %fd923, %fd6927;
	fma.rn.f64 	%fd978, %fd976, 0d3FE0000000000000, %fd6932;
	add.f64 	%fd4431, %fd6920, %fd977;
	fma.rn.f64 	%fd4432, %fd4431, 0d3FA374BC6A7EF9DB, 0dC0107AE147AE147B;
	{
	.reg .b32 %temp; 
	mov.b64 	{%temp, %r196}, %fd4432;
	}
	shr.u32 	%r1116, %r196, 20;
	and.b32  	%r1117, %r1116, 2047;
	add.s32 	%r1118, %r1117, -1012;
	mov.b64 	%rd242, %fd4432;
	shl.b64 	%rd243, %rd242, %r1118;
	setp.eq.s64 	%p970, %rd243, -9223372036854775808;
	{ // callseq 80, 0
	.param .b64 param0;
	st.param.f64 	[param0], %fd4432;
	.param .b64 retval0;
	call.uni (retval0), 
	__internal_accurate_pow, 
	(
	param0
	);
	ld.param.f64 	%fd4433, [retval0];
	} // callseq 80
	neg.f64 	%fd4435, %fd4433;
	selp.f64 	%fd4436, %fd4435, %fd4433, %p970;
	selp.f64 	%fd4437, %fd4436, %fd4433, %p960;
	cvt.rzi.f64.f64 	%fd4438, %fd4432;
	setp.neu.f64 	%p971, %fd4432, %fd4438;
	selp.f64 	%fd4440, 0dFFF8000000000000, %fd4437, %p971;
	selp.f64 	%fd6930, %fd4440, %fd4437, %p960;
	add.f64 	%fd4441, %fd4432, 0d4024000000000000;
	{
	.reg .b32 %temp; 
	mov.b64 	{%temp, %r1119}, %fd4441;
	}
	and.b32  	%r197, %r1119, 2146435072;
	setp.ne.s32 	%p972, %r197, 2146435072;
	mov.f64 	%fd6929, %fd6930;
	@%p972 bra 	$L__BB0_649;
	setp.num.f64 	%p973, %fd4432, %fd4432;
	@%p973 bra 	$L__BB0_647;
	mov.f64 	%fd4443, 0d4024000000000000;
	add.rn.f64 	%fd6929, %fd4443, %fd4432;
	bra.uni 	$L__BB0_649;
$L__BB0_647:
	abs.f64 	%fd4442, %fd4432;
	setp.neu.f64 	%p974, %fd4442, 0d7FF0000000000000;
	mov.f64 	%fd6929, %fd6930;
	@%p974 bra 	$L__BB0_649;
	setp.lt.s32 	%p975, %r196, 0;
	selp.b32 	%r1120, 0, 2146435072, %p975;
	mov.b32 	%r1121, 0;
	mov.b64 	%fd6929, {%r1121, %r1120};
$L__BB0_649:
	setp.ge.f64 	%p976, %fd977, %fd936;
	selp.f64 	%fd984, 0d3FF0000000000000, 0d0000000000000000, %p976;
	setp.eq.f64 	%p978, %fd4432, 0d0000000000000000;
	add.f64 	%fd4444, %fd6929, 0d3F40624DD2F1A9FC;
	selp.f64 	%fd4445, 0d3FF0020C49BA5E35, %fd4444, %p978;
	mov.f64 	%fd4446, 0d0000000000000000;
	sub.f64 	%fd4447, %fd4446, %fd978;
	mul.f64 	%fd4448, %fd4447, %fd4445;
	mul.f64 	%fd4449, %fd978, 0d3FA999999999999A;
	sub.f64 	%fd4450, %fd4449, %fd984;
	sub.f64 	%fd4451, %fd4450, %fd4448;
	mul.f64 	%fd985, %fd922, %fd4451;
	fma.rn.f64 	%fd986, %fd985, 0d3FE0000000000000, %fd6932;
	@%p972 bra 	$L__BB0_654;
	setp.num.f64 	%p979, %fd4432, %fd4432;
	@%p979 bra 	$L__BB0_652;
	mov.f64 	%fd4453, 0d4024000000000000;
	add.rn.f64 	%fd6930, %fd4453, %fd4432;
	bra.uni 	$L__BB0_654;
$L__BB0_652:
	abs.f64 	%fd4452, %fd4432;
	setp.neu.f64 	%p980, %fd4452, 0d7FF0000000000000;
	@%p980 bra 	$L__BB0_654;
	setp.lt.s32 	%p981, %r196, 0;
	selp.b32 	%r1122, 0, 2146435072, %p981;
	mov.b32 	%r1123, 0;
	mov.b64 	%fd6930, {%r1123, %r1122};
$L__BB0_654:
	add.f64 	%fd4454, %fd6930, 0d3F40624DD2F1A9FC;
	selp.f64 	%fd4455, 0d3FF0020C49BA5E35, %fd4454, %p978;
	mov.f64 	%fd4456, 0d0000000000000000;
	sub.f64 	%fd4457, %fd4456, %fd986;
	mul.f64 	%fd4458, %fd4457, %fd4455;
	mul.f64 	%fd4459, %fd986, 0d3FA999999999999A;
	sub.f64 	%fd4460, %fd4459, %fd984;
	sub.f64 	%fd4461, %fd4460, %fd4458;
	mul.f64 	%fd990, %fd922, %fd4461;
	add.f64 	%fd6927, %fd922, %fd6927;
	add.f64 	%fd992, %fd6932, %fd990;
	add.f64 	%fd4462, %fd6920, %fd6927;
	fma.rn.f64 	%fd4463, %fd4462, 0d3FA374BC6A7EF9DB, 0dC0107AE147AE147B;
	{
	.reg .b32 %temp; 
	mov.b64 	{%temp, %r198}, %fd4463;
	}
	shr.u32 	%r1124, %r198, 20;
	and.b32  	%r1125, %r1124, 2047;
	add.s32 	%r1126, %r1125, -1012;
	mov.b64 	%rd245, %fd4463;
	shl.b64 	%rd246, %rd245, %r1126;
	setp.eq.s64 	%p984, %rd246, -9223372036854775808;
	{ // callseq 81, 0
	.param .b64 param0;
	st.param.f64 	[param0], %fd4463;
	.param .b64 retval0;
	call.uni (retval0), 
	__internal_accurate_pow, 
	(
	param0
	);
	ld.param.f64 	%fd4464, [retval0];
	} // callseq 81
	neg.f64 	%fd4466, %fd4464;
	selp.f64 	%fd4467, %fd4466, %fd4464, %p984;
	selp.f64 	%fd4468, %fd4467, %fd4464, %p960;
	cvt.rzi.f64.f64 	%fd4469, %fd4463;
	setp.neu.f64 	%p985, %fd4463, %fd4469;
	selp.f64 	%fd4471, 0dFFF8000000000000, %fd4468, %p985;
	selp.f64 	%fd6931, %fd4471, %fd4468, %p960;
	add.f64 	%fd4472, %fd4463, 0d4024000000000000;
	{
	.reg .b32 %temp; 
	mov.b64 	{%temp, %r1127}, %fd4472;
	}
	and.b32  	%r1128, %r1127, 2146435072;
	setp.ne.s32 	%p986, %r1128, 2146435072;
	@%p986 bra 	$L__BB0_659;
	setp.num.f64 	%p987, %fd4463, %fd4463;
	@%p987 bra 	$L__BB0_657;
	mov.f64 	%fd4474, 0d4024000000000000;
	add.rn.f64 	%fd6931, %fd4474, %fd4463;
	bra.uni 	$L__BB0_659;
$L__BB0_657:
	abs.f64 	%fd4473, %fd4463;
	setp.neu.f64 	%p988, %fd4473, 0d7FF0000000000000;
	@%p988 bra 	$L__BB0_659;
	setp.lt.s32 	%p989, %r198, 0;
	selp.b32 	%r1129, 0, 2146435072, %p989;
	mov.b32 	%r1130, 0;
	mov.b64 	%fd6931, {%r1130, %r1129};
$L__BB0_659:
	setp.eq.f64 	%p990, %fd4463, 0d0000000000000000;
	add.f64 	%fd4475, %fd6931, 0d3F40624DD2F1A9FC;
	selp.f64 	%fd4476, 0d3FF0020C49BA5E35, %fd4475, %p990;
	mov.f64 	%fd4477, 0d0000000000000000;
	sub.f64 	%fd4478, %fd4477, %fd992;
	mul.f64 	%fd4479, %fd4478, %fd4476;
	setp.ge.f64 	%p991, %fd6927, %fd936;
	selp.f64 	%fd4480, 0d3FF0000000000000, 0d0000000000000000, %p991;
	mul.f64 	%fd4481, %fd992, 0d3FA999999999999A;
	sub.f64 	%fd4482, %fd4481, %fd4480;
	sub.f64 	%fd4483, %fd4482, %fd4479;
	mul.f64 	%fd4484, %fd922, %fd4483;
	div.rn.f64 	%fd4485, %fd976, 0d4018000000000000;
	add.f64 	%fd4486, %fd6932, %fd4485;
	div.rn.f64 	%fd4487, %fd985, 0d4008000000000000;
	add.f64 	%fd4488, %fd4486, %fd4487;
	div.rn.f64 	%fd4489, %fd990, 0d4008000000000000;
	add.f64 	%fd4490, %fd4488, %fd4489;
	div.rn.f64 	%fd4491, %fd4484, 0d4018000000000000;
	add.f64 	%fd6932, %fd4490, %fd4491;
	add.s32 	%r1806, %r1806, 1;
	setp.ne.s32 	%p992, %r1806, 0;
	@%p992 bra 	$L__BB0_639;
$L__BB0_660:
	setp.le.f64 	%p993, %fd6920, 0d0000000000000000;
	setp.ge.f64 	%p994, %fd6920, 0d405E000000000000;
	or.pred  	%p995, %p993, %p994;
	mov.f64 	%fd6934, 0d0000000000000000;
	@%p995 bra 	$L__BB0_665;
	sub.f64 	%fd4493, %fd927, %fd6920;
	mul.f64 	%fd4494, %fd4493, %fd4493;
	mul.f64 	%fd1000, %fd4494, 0dBFAC71C71C71C71C;
	fma.rn.f64 	%fd4495, %fd1000, 0d3FF71547652B82FE, 0d4338000000000000;
	{
	.reg .b32 %temp; 
	mov.b64 	{%r200, %temp}, %fd4495;
	}
	mov.f64 	%fd4496, 0dC338000000000000;
	add.rn.f64 	%fd4497, %fd4495, %fd4496;
	fma.rn.f64 	%fd4498, %fd4497, 0dBFE62E42FEFA39EF, %fd1000;
	fma.rn.f64 	%fd4499, %fd4497, 0dBC7ABC9E3B39803F, %fd4498;
	fma.rn.f64 	%fd4500, %fd4499, 0d3E5ADE1569CE2BDF, 0d3E928AF3FCA213EA;
	fma.rn.f64 	%fd4501, %fd4500, %fd4499, 0d3EC71DEE62401315;
	fma.rn.f64 	%fd4502, %fd4501, %fd4499, 0d3EFA01997C89EB71;
	fma.rn.f64 	%fd4503, %fd4502, %fd4499, 0d3F2A01A014761F65;
	fma.rn.f64 	%fd4504, %fd4503, %fd4499, 0d3F56C16C1852B7AF;
	fma.rn.f64 	%fd4505, %fd4504, %fd4499, 0d3F81111111122322;
	fma.rn.f64 	%fd4506, %fd4505, %fd4499, 0d3FA55555555502A1;
	fma.rn.f64 	%fd4507, %fd4506, %fd4499, 0d3FC5555555555511;
	fma.rn.f64 	%fd4508, %fd4507, %fd4499, 0d3FE000000000000B;
	fma.rn.f64 	%fd4509, %fd4508, %fd4499, 0d3FF0000000000000;
	fma.rn.f64 	%fd4510, %fd4509, %fd4499, 0d3FF0000000000000;
	{
	.reg .b32 %temp; 
	mov.b64 	{%r201, %temp}, %fd4510;
	}
	{
	.reg .b32 %temp; 
	mov.b64 	{%temp, %r202}, %fd4510;
	}
	shl.b32 	%r1131, %r200, 20;
	add.s32 	%r1132, %r1131, %r202;
	mov.b64 	%fd6933, {%r201, %r1132};
	{
	.reg .b32 %temp; 
	mov.b64 	{%temp, %r1133}, %fd1000;
	}
	mov.b32 	%f37, %r1133;
	abs.f32 	%f13, %f37;
	setp.lt.f32 	%p996, %f13, 0f4086232B;
	@%p996 bra 	$L__BB0_664;
	setp.lt.f64 	%p997, %fd1000, 0d0000000000000000;
	add.f64 	%fd4511, %fd1000, 0d7FF0000000000000;
	selp.f64 	%fd6933, 0d0000000000000000, %fd4511, %p997;
	setp.geu.f32 	%p998, %f13, 0f40874800;
	@%p998 bra 	$L__BB0_664;
	shr.u32 	%r1134, %r200, 31;
	add.s32 	%r1135, %r200, %r1134;
	shr.s32 	%r1136, %r1135, 1;
	shl.b32 	%r1137, %r1136, 20;
	add.s32 	%r1138, %r202, %r1137;
	mov.b64 	%fd4512, {%r201, %r1138};
	sub.s32 	%r1139, %r200, %r1136;
	shl.b32 	%r1140, %r1139, 20;
	add.s32 	%r1141, %r1140, 1072693248;
	mov.b32 	%r1142, 0;
	mov.b64 	%fd4513, {%r1142, %r1141};
	mul.f64 	%fd6933, %fd4513, %fd4512;
$L__BB0_664:
	mul.f64 	%fd6934, %fd6933, 0d3FC1058377E2CEE1;
$L__BB0_665:
	setp.lt.s32 	%p999, %r2, 0;
	mul.f64 	%fd4514, %fd934, %fd6934;
	mul.f64 	%fd1007, %fd6932, %fd4514;
	add.f64 	%fd1008, %fd924, %fd6920;
	mov.f64 	%fd4515, 0d405E000000000000;
	sub.f64 	%fd1009, %fd4515, %fd1008;
	mul.f64 	%fd4516, %fd1009, %fd921;
	cvt.rmi.f64.f64 	%fd4517, %fd4516;
	cvt.rzi.s32.f64 	%r203, %fd4517;
	cvt.rn.f64.s32 	%fd4518, %r203;
	neg.f64 	%fd4519, %fd4518;
	mul.f64 	%fd4520, %fd922, %fd4519;
	sub.f64 	%fd1010, %fd4520, %fd1009;
	add.f64 	%fd4521, %fd1008, %fd1009;
	fma.rn.f64 	%fd4522, %fd4521, 0d3FA374BC6A7EF9DB, 0dC0107AE147AE147B;
	{
	.reg .b32 %temp; 
	mov.b64 	{%temp, %r204}, %fd4522;
	}
	shr.u32 	%r1143, %r204, 20;
	and.b32  	%r1144, %r1143, 2047;
	add.s32 	%r1145, %r1144, -1012;
	mov.b64 	%rd248, %fd4522;
	shl.b64 	%rd249, %rd248, %r1145;
	setp.eq.s64 	%p1000, %rd249, -9223372036854775808;
	{ // callseq 82, 0
	.param .b64 param0;
	st.param.f64 	[param0], %fd4522;
	.param .b64 retval0;
	call.uni (retval0), 
	__internal_accurate_pow, 
	(
	param0
	);
	ld.param.f64 	%fd4523, [retval0];
	} // callseq 82
	neg.f64 	%fd4525, %fd4523;
	selp.f64 	%fd4526, %fd4525, %fd4523, %p1000;
	selp.f64 	%fd4527, %fd4526, %fd4523, %p999;
	cvt.rzi.f64.f64 	%fd4528, %fd4522;
	setp.neu.f64 	%p1001, %fd4522, %fd4528;
	selp.f64 	%fd4530, 0dFFF8000000000000, %fd4527, %p1001;
	selp.f64 	%fd6935, %fd4530, %fd4527, %p999;
	add.f64 	%fd4531, %fd4522, 0d4024000000000000;
	{
	.reg .b32 %temp; 
	mov.b64 	{%temp, %r1146}, %fd4531;
	}
	and.b32  	%r1147, %r1146, 2146435072;
	setp.ne.s32 	%p1002, %r1147, 2146435072;
	@%p1002 bra 	$L__BB0_670;
	setp.num.f64 	%p1003, %fd4522, %fd4522;
	@%p1003 bra 	$L__BB0_668;
	mov.f64 	%fd4533, 0d4024000000000000;
	add.rn.f64 	%fd6935, %fd4533, %fd4522;
	bra.uni 	$L__BB0_670;
$L__BB0_668:
	abs.f64 	%fd4532, %fd4522;
	setp.neu.f64 	%p1004, %fd4532, 0d7FF0000000000000;
	@%p1004 bra 	$L__BB0_670;
	setp.lt.s32 	%p1005, %r204, 0;
	selp.b32 	%r1148, 0, 2146435072, %p1005;
	mov.b32 	%r1149, 0;
	mov.b64 	%fd6935, {%r1149, %r1148};
$L__BB0_670:
	setp.eq.f64 	%p1007, %fd4522, 0d0000000000000000;
	add.f64 	%fd4534, %fd6935, 0d3F40624DD2F1A9FC;
	mul.f64 	%fd4535, %fd4534, 0d0000000000000000;
	selp.f64 	%fd4536, 0d0000000000000000, %fd4535, %p1007;
	setp.ge.f64 	%p1008, %fd1009, %fd936;
	selp.f64 	%fd4537, 0dBFF0000000000000, 0d0000000000000000, %p1008;
	sub.f64 	%fd4538, %fd4537, %fd4536;
	mul.f64 	%fd1016, %fd1010, %fd4538;
	fma.rn.f64 	%fd1017, %fd1010, 0d3FE0000000000000, %fd1009;
	fma.rn.f64 	%fd1018, %fd1016, 0d3FE0000000000000, 0d0000000000000000;
	add.f64 	%fd4539, %fd1008, %fd1017;
	fma.rn.f64 	%fd4540, %fd4539, 0d3FA374BC6A7EF9DB, 0dC0107AE147AE147B;
	{
	.reg .b32 %temp; 
	mov.b64 	{%temp, %r205}, %fd4540;
	}
	shr.u32 	%r1150, %r205, 20;
	and.b32  	%r1151, %r1150, 2047;
	add.s32 	%r1152, %r1151, -1012;
	mov.b64 	%rd251, %fd4540;
	shl.b64 	%rd252, %rd251, %r1152;
	setp.eq.s64 	%p1009, %rd252, -9223372036854775808;
	{ // callseq 83, 0
	.param .b64 param0;
	st.param.f64 	[param0], %fd4540;
	.param .b64 retval0;
	call.uni (retval0), 
	__internal_accurate_pow, 
	(
	param0
	);
	ld.param.f64 	%fd4541, [retval0];
	} // callseq 83
	neg.f64 	%fd4543, %fd4541;
	selp.f64 	%fd4544, %fd4543, %fd4541, %p1009;
	selp.f64 	%fd4545, %fd4544, %fd4541, %p999;
	cvt.rzi.f64.f64 	%fd4546, %fd4540;
	setp.neu.f64 	%p1010, %fd4540, %fd4546;
	selp.f64 	%fd4548, 0dFFF8000000000000, %fd4545, %p1010;
	selp.f64 	%fd6937, %fd4548, %fd4545, %p999;
	add.f64 	%fd4549, %fd4540, 0d4024000000000000;
	{
	.reg .b32 %temp; 
	mov.b64 	{%temp, %r1153}, %fd4549;
	}
	and.b32  	%r206, %r1153, 2146435072;
	setp.ne.s32 	%p1011, %r206, 2146435072;
	mov.f64 	%fd6936, %fd6937;
	@%p1011 bra 	$L__BB0_675;
	setp.num.f64 	%p1012, %fd4540, %fd4540;
	@%p1012 bra 	$L__BB0_673;
	mov.f64 	%fd4551, 0d4024000000000000;
	add.rn.f64 	%fd6936, %fd4551, %fd4540;
	bra.uni 	$L__BB0_675;
$L__BB0_673:
	abs.f64 	%fd4550, %fd4540;
	setp.neu.f64 	%p1013, %fd4550, 0d7FF0000000000000;
	mov.f64 	%fd6936, %fd6937;
	@%p1013 bra 	$L__BB0_675;
	setp.lt.s32 	%p1014, %r205, 0;
	selp.b32 	%r1154, 0, 2146435072, %p1014;
	mov.b32 	%r1155, 0;
	mov.b64 	%fd6936, {%r1155, %r1154};
$L__BB0_675:
	setp.ge.f64 	%p1015, %fd1017, %fd936;
	selp.f64 	%fd1024, 0d3FF0000000000000, 0d0000000000000000, %p1015;
	setp.eq.f64 	%p1017, %fd4540, 0d0000000000000000;
	add.f64 	%fd4552, %fd6936, 0d3F40624DD2F1A9FC;
	selp.f64 	%fd4553, 0d3FF0020C49BA5E35, %fd4552, %p1017;
	mov.f64 	%fd4554, 0d0000000000000000;
	sub.f64 	%fd4555, %fd4554, %fd1018;
	mul.f64 	%fd4556, %fd4555, %fd4553;
	mul.f64 	%fd4557, %fd1018, 0d3FA999999999999A;
	sub.f64 	%fd4558, %fd4557, %fd1024;
	sub.f64 	%fd4559, %fd4558, %fd4556;
	mul.f64 	%fd1025, %fd1010, %fd4559;
	fma.rn.f64 	%fd1026, %fd1025, 0d3FE0000000000000, 0d0000000000000000;
	@%p1011 bra 	$L__BB0_680;
	setp.num.f64 	%p1018, %fd4540, %fd4540;
	@%p1018 bra 	$L__BB0_678;
	mov.f64 	%fd4561, 0d4024000000000000;
	add.rn.f64 	%fd6937, %fd4561, %fd4540;
	bra.uni 	$L__BB0_680;
$L__BB0_678:
	abs.f64 	%fd4560, %fd4540;
	setp.neu.f64 	%p1019, %fd4560, 0d7FF0000000000000;
	@%p1019 bra 	$L__BB0_680;
	setp.lt.s32 	%p1020, %r205, 0;
	selp.b32 	%r1156, 0, 2146435072, %p1020;
	mov.b32 	%r1157, 0;
	mov.b64 	%fd6937, {%r1157, %r1156};
$L__BB0_680:
	add.f64 	%fd4562, %fd6937, 0d3F40624DD2F1A9FC;
	selp.f64 	%fd4563, 0d3FF0020C49BA5E35, %fd4562, %p1017;
	mov.f64 	%fd4564, 0d0000000000000000;
	sub.f64 	%fd4565, %fd4564, %fd1026;
	mul.f64 	%fd4566, %fd4565, %fd4563;
	mul.f64 	%fd4567, %fd1026, 0d3FA999999999999A;
	sub.f64 	%fd4568, %fd4567, %fd1024;
	sub.f64 	%fd4569, %fd4568, %fd4566;
	mul.f64 	%fd1030, %fd1010, %fd4569;
	add.f64 	%fd6940, %fd1009, %fd1010;
	add.f64 	%fd1032, %fd1030, 0d0000000000000000;
	add.f64 	%fd4570, %fd1008, %fd6940;
	fma.rn.f64 	%fd4571, %fd4570, 0d3FA374BC6A7EF9DB, 0dC0107AE147AE147B;
	{
	.reg .b32 %temp; 
	mov.b64 	{%temp, %r207}, %fd4571;
	}
	shr.u32 	%r1158, %r207, 20;
	and.b32  	%r1159, %r1158, 2047;
	add.s32 	%r1160, %r1159, -1012;
	mov.b64 	%rd254, %fd4571;
	shl.b64 	%rd255, %rd254, %r1160;
	setp.eq.s64 	%p1023, %rd255, -9223372036854775808;
	{ // callseq 84, 0
	.param .b64 param0;
	st.param.f64 	[param0], %fd4571;
	.param .b64 retval0;
	call.uni (retval0), 
	__internal_accurate_pow, 
	(
	param0
	);
	ld.param.f64 	%fd4572, [retval0];
	} // callseq 84
	neg.f64 	%fd4574, %fd4572;
	selp.f64 	%fd4575, %fd4574, %fd4572, %p1023;
	selp.f64 	%fd4576, %fd4575, %fd4572, %p999;
	cvt.rzi.f64.f64 	%fd4577, %fd4571;
	setp.neu.f64 	%p1024, %fd4571, %fd4577;
	selp.f64 	%fd4579, 0dFFF8000000000000, %fd4576, %p1024;
	selp.f64 	%fd6938, %fd4579, %fd4576, %p999;
	add.f64 	%fd4580, %fd4571, 0d4024000000000000;
	{
	.reg .b32 %temp; 
	mov.b64 	{%temp, %r1161}, %fd4580;
	}
	and.b32  	%r1162, %r1161, 2146435072;
	setp.ne.s32 	%p1025, %r1162, 2146435072;
	@%p1025 bra 	$L__BB0_685;
	setp.num.f64 	%p1026, %fd4571, %fd4571;
	@%p1026 bra 	$L__BB0_683;
	mov.f64 	%fd4582, 0d4024000000000000;
	add.rn.f64 	%fd6938, %fd4582, %fd4571;
	bra.uni 	$L__BB0_685;
$L__BB0_683:
	abs.f64 	%fd4581, %fd4571;
	setp.neu.f64 	%p1027, %fd4581, 0d7FF0000000000000;
	@%p1027 bra 	$L__BB0_685;
	setp.lt.s32 	%p1028, %r207, 0;
	selp.b32 	%r1163, 0, 2146435072, %p1028;
	mov.b32 	%r1164, 0;
	mov.b64 	%fd6938, {%r1164, %r1163};
$L__BB0_685:
	setp.eq.f64 	%p1029, %fd4571, 0d0000000000000000;
	add.f64 	%fd4583, %fd6938, 0d3F40624DD2F1A9FC;
	selp.f64 	%fd4584, 0d3FF0020C49BA5E35, %fd4583, %p1029;
	mov.f64 	%fd4585, 0d0000000000000000;
	sub.f64 	%fd4586, %fd4585, %fd1032;
	mul.f64 	%fd4587, %fd4586, %fd4584;
	setp.ge.f64 	%p1030, %fd6940, %fd936;
	selp.f64 	%fd4588, 0d3FF0000000000000, 0d0000000000000000, %p1030;
	mul.f64 	%fd4589, %fd1032, 0d3FA999999999999A;
	sub.f64 	%fd4590, %fd4589, %fd4588;
	sub.f64 	%fd4591, %fd4590, %fd4587;
	mul.f64 	%fd4592, %fd1010, %fd4591;
	div.rn.f64 	%fd4593, %fd1016, 0d4018000000000000;
	add.f64 	%fd4594, %fd4593, 0d0000000000000000;
	div.rn.f64 	%fd4595, %fd1025, 0d4008000000000000;
	add.f64 	%fd4596, %fd4594, %fd4595;
	div.rn.f64 	%fd4597, %fd1030, 0d4008000000000000;
	add.f64 	%fd4598, %fd4596, %fd4597;
	div.rn.f64 	%fd4599, %fd4592, 0d4018000000000000;
	add.f64 	%fd6945, %fd4598, %fd4599;
	setp.lt.s32 	%p1031, %r203, 1;
	@%p1031 bra 	$L__BB0_708;
	mov.b32 	%r1807, 0;
$L__BB0_687:
	add.f64 	%fd4600, %fd1008, %fd6940;
	fma.rn.f64 	%fd4601, %fd4600, 0d3FA374BC6A7EF9DB, 0dC0107AE147AE147B;
	{
	.reg .b32 %temp; 
	mov.b64 	{%temp, %r209}, %fd4601;
	}
	shr.u32 	%r1166, %r209, 20;
	and.b32  	%r1167, %r1166, 2047;
	add.s32 	%r1168, %r1167, -1012;
	mov.b64 	%rd257, %fd4601;
	shl.b64 	%rd258, %rd257, %r1168;
	setp.eq.s64 	%p1033, %rd258, -9223372036854775808;
	{ // callseq 85, 0
	.param .b64 param0;
	st.param.f64 	[param0], %fd4601;
	.param .b64 retval0;
	call.uni (retval0), 
	__internal_accurate_pow, 
	(
	param0
	);
	ld.param.f64 	%fd4602, [retval0];
	} // callseq 85
	neg.f64 	%fd4604, %fd4602;
	selp.f64 	%fd4605, %fd4604, %fd4602, %p1033;
	selp.f64 	%fd4606, %fd4605, %fd4602, %p999;
	cvt.rzi.f64.f64 	%fd4607, %fd4601;
	setp.neu.f64 	%p1034, %fd4601, %fd4607;
	selp.f64 	%fd4609, 0dFFF8000000000000, %fd4606, %p1034;
	selp.f64 	%fd6941, %fd4609, %fd4606, %p999;
	add.f64 	%fd4610, %fd4601, 0d4024000000000000;
	{
	.reg .b32 %temp; 
	mov.b64 	{%temp, %r1169}, %fd4610;
	}
	and.b32  	%r1170, %r1169, 2146435072;
	setp.ne.s32 	%p1035, %r1170, 2146435072;
	@%p1035 bra 	$L__BB0_692;
	setp.num.f64 	%p1036, %fd4601, %fd4601;
	@%p1036 bra 	$L__BB0_690;
	mov.f64 	%fd4612, 0d4024000000000000;
	add.rn.f64 	%fd6941, %fd4612, %fd4601;
	bra.uni 	$L__BB0_692;
$L__BB0_690:
	abs.f64 	%fd4611, %fd4601;
	setp.neu.f64 	%p1037, %fd4611, 0d7FF0000000000000;
	@%p1037 bra 	$L__BB0_692;
	setp.lt.s32 	%p1038, %r209, 0;
	selp.b32 	%r1171, 0, 2146435072, %p1038;
	mov.b32 	%r1172, 0;
	mov.b64 	%fd6941, {%r1172, %r1171};
$L__BB0_692:
	setp.eq.f64 	%p1040, %fd4601, 0d0000000000000000;
	add.f64 	%fd4613, %fd6941, 0d3F40624DD2F1A9FC;
	selp.f64 	%fd4614, 0d3FF0020C49BA5E35, %fd4613, %p1040;
	mov.f64 	%fd4615, 0d0000000000000000;
	sub.f64 	%fd4616, %fd4615, %fd6945;
	mul.f64 	%fd4617, %fd4616, %fd4614;
	setp.ge.f64 	%p1041, %fd6940, %fd936;
	selp.f64 	%fd4618, 0d3FF0000000000000, 0d0000000000000000, %p1041;
	mul.f64 	%fd4619, %fd6945, 0d3FA999999999999A;
	sub.f64 	%fd4620, %fd4619, %fd4618;
	sub.f64 	%fd4621, %fd4620, %fd4617;
	mul.f64 	%fd1046, %fd922, %fd4621;
	add.f64 	%fd1047, %fd923, %fd6940;
	fma.rn.f64 	%fd1048, %fd1046, 0d3FE0000000000000, %fd6945;
	add.f64 	%fd4622, %fd1008, %fd1047;
	fma.rn.f64 	%fd4623, %fd4622, 0d3FA374BC6A7EF9DB, 0dC0107AE147AE147B;
	{
	.reg .b32 %temp; 
	mov.b64 	{%temp, %r210}, %fd4623;
	}
	shr.u32 	%r1173, %r210, 20;
	and.b32  	%r1174, %r1173, 2047;
	add.s32 	%r1175, %r1174, -1012;
	mov.b64 	%rd260, %fd4623;
	shl.b64 	%rd261, %rd260, %r1175;
	setp.eq.s64 	%p1042, %rd261, -9223372036854775808;
	{ // callseq 86, 0
	.param .b64 param0;
	st.param.f64 	[param0], %fd4623;
	.param .b64 retval0;
	call.uni (retval0), 
	__internal_accurate_pow, 
	(
	param0
	);
	ld.param.f64 	%fd4624, [retval0];
	} // callseq 86
	neg.f64 	%fd4626, %fd4624;
	selp.f64 	%fd4627, %fd4626, %fd4624, %p1042;
	selp.f64 	%fd4628, %fd4627, %fd4624, %p999;
	cvt.rzi.f64.f64 	%fd4629, %fd4623;
	setp.neu.f64 	%p1043, %fd4623, %fd4629;
	selp.f64 	%fd4631, 0dFFF8000000000000, %fd4628, %p1043;
	selp.f64 	%fd6943, %fd4631, %fd4628, %p999;
	add.f64 	%fd4632, %fd4623, 0d4024000000000000;
	{
	.reg .b32 %temp; 
	mov.b64 	{%temp, %r1176}, %fd4632;
	}
	and.b32  	%r211, %r1176, 2146435072;
	setp.ne.s32 	%p1044, %r211, 2146435072;
	mov.f64 	%fd6942, %fd6943;
	@%p1044 bra 	$L__BB0_697;
	setp.num.f64 	%p1045, %fd4623, %fd4623;
	@%p1045 bra 	$L__BB0_695;
	mov.f64 	%fd4634, 0d4024000000000000;
	add.rn.f64 	%fd6942, %fd4634, %fd4623;
	bra.uni 	$L__BB0_697;
$L__BB0_695:
	abs.f64 	%fd4633, %fd4623;
	setp.neu.f64 	%p1046, %fd4633, 0d7FF0000000000000;
	mov.f64 	%fd6942, %fd6943;
	@%p1046 bra 	$L__BB0_697;
	setp.lt.s32 	%p1047, %r210, 0;
	selp.b32 	%r1177, 0, 2146435072, %p1047;
	mov.b32 	%r1178, 0;
	mov.b64 	%fd6942, {%r1178, %r1177};
$L__BB0_697:
	setp.ge.f64 	%p1048, %fd1047, %fd936;
	selp.f64 	%fd1054, 0d3FF0000000000000, 0d0000000000000000, %p1048;
	setp.eq.f64 	%p1050, %fd4623, 0d0000000000000000;
	add.f64 	%fd4635, %fd6942, 0d3F40624DD2F1A9FC;
	selp.f64 	%fd4636, 0d3FF0020C49BA5E35, %fd4635, %p1050;
	mov.f64 	%fd4637, 0d0000000000000000;
	sub.f64 	%fd4638, %fd4637, %fd1048;
	mul.f64 	%fd4639, %fd4638, %fd4636;
	mul.f64 	%fd4640, %fd1048, 0d3FA999999999999A;
	sub.f64 	%fd4641, %fd4640, %fd1054;
	sub.f64 	%fd4642, %fd4641, %fd4639;
	mul.f64 	%fd1055, %fd922, %fd4642;
	fma.rn.f64 	%fd1056, %fd1055, 0d3FE0000000000000, %fd6945;
	@%p1044 bra 	$L__BB0_702;
	setp.num.f64 	%p1051, %fd4623, %fd4623;
	@%p1051 bra 	$L__BB0_700;
	mov.f64 	%fd4644, 0d4024000000000000;
	add.rn.f64 	%fd6943, %fd4644, %fd4623;
	bra.uni 	$L__BB0_702;
$L__BB0_700:
	abs.f64 	%fd4643, %fd4623;
	setp.neu.f64 	%p1052, %fd4643, 0d7FF0000000000000;
	@%p1052 bra 	$L__BB0_702;
	setp.lt.s32 	%p1053, %r210, 0;
	selp.b32 	%r1179, 0, 2146435072, %p1053;
	mov.b32 	%r1180, 0;
	mov.b64 	%fd6943, {%r1180, %r1179};
$L__BB0_702:
	add.f64 	%fd4645, %fd6943, 0d3F40624DD2F1A9FC;
	selp.f64 	%fd4646, 0d3FF0020C49BA5E35, %fd4645, %p1050;
	mov.f64 	%fd4647, 0d0000000000000000;
	sub.f64 	%fd4648, %fd4647, %fd1056;
	mul.f64 	%fd4649, %fd4648, %fd4646;
	mul.f64 	%fd4650, %fd1056, 0d3FA999999999999A;
	sub.f64 	%fd4651, %fd4650, %fd1054;
	sub.f64 	%fd4652, %fd4651, %fd4649;
	mul.f64 	%fd1060, %fd922, %fd4652;
	add.f64 	%fd6940, %fd922, %fd6940;
	add.f64 	%fd1062, %fd6945, %fd1060;
	add.f64 	%fd4653, %fd1008, %fd6940;
	fma.rn.f64 	%fd4654, %fd4653, 0d3FA374BC6A7EF9DB, 0dC0107AE147AE147B;
	{
	.reg .b32 %temp; 
	mov.b64 	{%temp, %r212}, %fd4654;
	}
	shr.u32 	%r1181, %r212, 20;
	and.b32  	%r1182, %r1181, 2047;
	add.s32 	%r1183, %r1182, -1012;
	mov.b64 	%rd263, %fd4654;
	shl.b64 	%rd264, %rd263, %r1183;
	setp.eq.s64 	%p1056, %rd264, -9223372036854775808;
	{ // callseq 87, 0
	.param .b64 param0;
	st.param.f64 	[param0], %fd4654;
	.param .b64 retval0;
	call.uni (retval0), 
	__internal_accurate_pow, 
	(
	param0
	);
	ld.param.f64 	%fd4655, [retval0];
	} // callseq 87
	neg.f64 	%fd4657, %fd4655;
	selp.f64 	%fd4658, %fd4657, %fd4655, %p1056;
	selp.f64 	%fd4659, %fd4658, %fd4655, %p999;
	cvt.rzi.f64.f64 	%fd4660, %fd4654;
	setp.neu.f64 	%p1057, %fd4654, %fd4660;
	selp.f64 	%fd4662, 0dFFF8000000000000, %fd4659, %p1057;
	selp.f64 	%fd6944, %fd4662, %fd4659, %p999;
	add.f64 	%fd4663, %fd4654, 0d4024000000000000;
	{
	.reg .b32 %temp; 
	mov.b64 	{%temp, %r1184}, %fd4663;
	}
	and.b32  	%r1185, %r1184, 2146435072;
	setp.ne.s32 	%p1058, %r1185, 2146435072;
	@%p1058 bra 	$L__BB0_707;
	setp.num.f64 	%p1059, %fd4654, %fd4654;
	@%p1059 bra 	$L__BB0_705;
	mov.f64 	%fd4665, 0d4024000000000000;
	add.rn.f64 	%fd6944, %fd4665, %fd4654;
	bra.uni 	$L__BB0_707;
$L__BB0_705:
	abs.f64 	%fd4664, %fd4654;
	setp.neu.f64 	%p1060, %fd4664, 0d7FF0000000000000;
	@%p1060 bra 	$L__BB0_707;
	setp.lt.s32 	%p1061, %r212, 0;
	selp.b32 	%r1186, 0, 2146435072, %p1061;
	mov.b32 	%r1187, 0;
	mov.b64 	%fd6944, {%r1187, %r1186};
$L__BB0_707:
	setp.eq.f64 	%p1062, %fd4654, 0d0000000000000000;
	add.f64 	%fd4666, %fd6944, 0d3F40624DD2F1A9FC;
	selp.f64 	%fd4667, 0d3FF0020C49BA5E35, %fd4666, %p1062;
	mov.f64 	%fd4668, 0d0000000000000000;
	sub.f64 	%fd4669, %fd4668, %fd1062;
	mul.f64 	%fd4670, %fd4669, %fd4667;
	setp.ge.f64 	%p1063, %fd6940, %fd936;
	selp.f64 	%fd4671, 0d3FF0000000000000, 0d0000000000000000, %p1063;
	mul.f64 	%fd4672, %fd1062, 0d3FA999999999999A;
	sub.f64 	%fd4673, %fd4672, %fd4671;
	sub.f64 	%fd4674, %fd4673, %fd4670;
	mul.f64 	%fd4675, %fd922, %fd4674;
	div.rn.f64 	%fd4676, %fd1046, 0d4018000000000000;
	add.f64 	%fd4677, %fd6945, %fd4676;
	div.rn.f64 	%fd4678, %fd1055, 0d4008000000000000;
	add.f64 	%fd4679, %fd4677, %fd4678;
	div.rn.f64 	%fd4680, %fd1060, 0d4008000000000000;
	add.f64 	%fd4681, %fd4679, %fd4680;
	div.rn.f64 	%fd4682, %fd4675, 0d4018000000000000;
	add.f64 	%fd6945, %fd4681, %fd4682;
	add.s32 	%r1807, %r1807, 1;
	setp.ne.s32 	%p1064, %r1807, %r203;
	@%p1064 bra 	$L__BB0_687;
$L__BB0_708:
	setp.le.f64 	%p1065, %fd1008, 0d0000000000000000;
	setp.ge.f64 	%p1066, %fd1008, 0d405E000000000000;
	or.pred  	%p1067, %p1065, %p1066;
	mov.f64 	%fd6947, 0d0000000000000000;
	@%p1067 bra 	$L__BB0_713;
	sub.f64 	%fd4684, %fd927, %fd1008;
	mul.f64 	%fd4685, %fd4684, %fd4684;
	mul.f64 	%fd1070, %fd4685, 0dBFAC71C71C71C71C;
	fma.rn.f64 	%fd4686, %fd1070, 0d3FF71547652B82FE, 0d4338000000000000;
	{
	.reg .b32 %temp; 
	mov.b64 	{%r214, %temp}, %fd4686;
	}
	mov.f64 	%fd4687, 0dC338000000000000;
	add.rn.f64 	%fd4688, %fd4686, %fd4687;
	fma.rn.f64 	%fd4689, %fd4688, 0dBFE62E42FEFA39EF, %fd1070;
	fma.rn.f64 	%fd4690, %fd4688, 0dBC7ABC9E3B39803F, %fd4689;
	fma.rn.f64 	%fd4691, %fd4690, 0d3E5ADE1569CE2BDF, 0d3E928AF3FCA213EA;
	fma.rn.f64 	%fd4692, %fd4691, %fd4690, 0d3EC71DEE62401315;
	fma.rn.f64 	%fd4693, %fd4692, %fd4690, 0d3EFA01997C89EB71;
	fma.rn.f64 	%fd4694, %fd4693, %fd4690, 0d3F2A01A014761F65;
	fma.rn.f64 	%fd4695, %fd4694, %fd4690, 0d3F56C16C1852B7AF;
	fma.rn.f64 	%fd4696, %fd4695, %fd4690, 0d3F81111111122322;
	fma.rn.f64 	%fd4697, %fd4696, %fd4690, 0d3FA55555555502A1;
	fma.rn.f64 	%fd4698, %fd4697, %fd4690, 0d3FC5555555555511;
	fma.rn.f64 	%fd4699, %fd4698, %fd4690, 0d3FE000000000000B;
	fma.rn.f64 	%fd4700, %fd4699, %fd4690, 0d3FF0000000000000;
	fma.rn.f64 	%fd4701, %fd4700, %fd4690, 0d3FF0000000000000;
	{
	.reg .b32 %temp; 
	mov.b64 	{%r215, %temp}, %fd4701;
	}
	{
	.reg .b32 %temp; 
	mov.b64 	{%temp, %r216}, %fd4701;
	}
	shl.b32 	%r1188, %r214, 20;
	add.s32 	%r1189, %r1188, %r216;
	mov.b64 	%fd6946, {%r215, %r1189};
	{
	.reg .b32 %temp; 
	mov.b64 	{%temp, %r1190}, %fd1070;
	}
	mov.b32 	%f38, %r1190;
	abs.f32 	%f14, %f38;
	setp.lt.f32 	%p1068, %f14, 0f4086232B;
	@%p1068 bra 	$L__BB0_712;
	setp.lt.f64 	%p1069, %fd1070, 0d0000000000000000;
	add.f64 	%fd4702, %fd1070, 0d7FF0000000000000;
	selp.f64 	%fd6946, 0d0000000000000000, %fd4702, %p1069;
	setp.geu.f32 	%p1070, %f14, 0f40874800;
	@%p1070 bra 	$L__BB0_712;
	shr.u32 	%r1191, %r214, 31;
	add.s32 	%r1192, %r214, %r1191;
	shr.s32 	%r1193, %r1192, 1;
	shl.b32 	%r1194, %r1193, 20;
	add.s32 	%r1195, %r216, %r1194;
	mov.b64 	%fd4703, {%r215, %r1195};
	sub.s32 	%r1196, %r214, %r1193;
	shl.b32 	%r1197, %r1196, 20;
	add.s32 	%r1198, %r1197, 1072693248;
	mov.b32 	%r1199, 0;
	mov.b64 	%fd4704, {%r1199, %r1198};
	mul.f64 	%fd6946, %fd4704, %fd4703;
$L__BB0_712:
	mul.f64 	%fd6947, %fd6946, 0d3FC1058377E2CEE1;
$L__BB0_713:
	setp.lt.s32 	%p1071, %r2, 0;
	mul.f64 	%fd4705, %fd935, %fd6947;
	mul.f64 	%fd1077, %fd6945, %fd4705;
	add.f64 	%fd6920, %fd696, %fd6920;
	mov.f64 	%fd4706, 0d405E000000000000;
	sub.f64 	%fd1079, %fd4706, %fd6920;
	mul.f64 	%fd4707, %fd1079, %fd921;
	cvt.rmi.f64.f64 	%fd4708, %fd4707;
	cvt.rzi.s32.f64 	%r217, %fd4708;
	cvt.rn.f64.s32 	%fd4709, %r217;
	neg.f64 	%fd4710, %fd4709;
	mul.f64 	%fd4711, %fd922, %fd4710;
	sub.f64 	%fd1080, %fd4711, %fd1079;
	add.f64 	%fd4712, %fd6920, %fd1079;
	fma.rn.f64 	%fd4713, %fd4712, 0d3FA374BC6A7EF9DB, 0dC0107AE147AE147B;
	{
	.reg .b32 %temp; 
	mov.b64 	{%temp, %r218}, %fd4713;
	}
	shr.u32 	%r1200, %r218, 20;
	and.b32  	%r1201, %r1200, 2047;
	add.s32 	%r1202, %r1201, -1012;
	mov.b64 	%rd266, %fd4713;
	shl.b64 	%rd267, %rd266, %r1202;
	setp.eq.s64 	%p1072, %rd267, -9223372036854775808;
	{ // callseq 88, 0
	.param .b64 param0;
	st.param.f64 	[param0], %fd4713;
	.param .b64 retval0;
	call.uni (retval0), 
	__internal_accurate_pow, 
	(
	param0
	);
	ld.param.f64 	%fd4714, [retval0];
	} // callseq 88
	neg.f64 	%fd4716, %fd4714;
	selp.f64 	%fd4717, %fd4716, %fd4714, %p1072;
	selp.f64 	%fd4718, %fd4717, %fd4714, %p1071;
	cvt.rzi.f64.f64 	%fd4719, %fd4713;
	setp.neu.f64 	%p1073, %fd4713, %fd4719;
	selp.f64 	%fd4721, 0dFFF8000000000000, %fd4718, %p1073;
	selp.f64 	%fd6948, %fd4721, %fd4718, %p1071;
	add.f64 	%fd4722, %fd4713, 0d4024000000000000;
	{
	.reg .b32 %temp; 
	mov.b64 	{%temp, %r1203}, %fd4722;
	}
	and.b32  	%r1204, %r1203, 2146435072;
	setp.ne.s32 	%p1074, %r1204, 2146435072;
	@%p1074 bra 	$L__BB0_718;
	setp.num.f64 	%p1075, %fd4713, %fd4713;
	@%p1075 bra 	$L__BB0_716;
	mov.f64 	%fd4724, 0d4024000000000000;
	add.rn.f64 	%fd6948, %fd4724, %fd4713;
	bra.uni 	$L__BB0_718;
$L__BB0_716:
	abs.f64 	%fd4723, %fd4713;
	setp.neu.f64 	%p1076, %fd4723, 0d7FF0000000000000;
	@%p1076 bra 	$L__BB0_718;
	setp.lt.s32 	%p1077, %r218, 0;
	selp.b32 	%r1205, 0, 2146435072, %p1077;
	mov.b32 	%r1206, 0;
	mov.b64 	%fd6948, {%r1206, %r1205};
$L__BB0_718:
	setp.eq.f64 	%p1079, %fd4713, 0d0000000000000000;
	add.f64 	%fd4725, %fd6948, 0d3F40624DD2F1A9FC;
	mul.f64 	%fd4726, %fd4725, 0d0000000000000000;
	selp.f64 	%fd4727, 0d0000000000000000, %fd4726, %p1079;
	setp.ge.f64 	%p1080, %fd1079, %fd936;
	selp.f64 	%fd4728, 0dBFF0000000000000, 0d0000000000000000, %p1080;
	sub.f64 	%fd4729, %fd4728, %fd4727;
	mul.f64 	%fd1086, %fd1080, %fd4729;
	fma.rn.f64 	%fd1087, %fd1080, 0d3FE0000000000000, %fd1079;
	fma.rn.f64 	%fd1088, %fd1086, 0d3FE0000000000000, 0d0000000000000000;
	add.f64 	%fd4730, %fd6920, %fd1087;
	fma.rn.f64 	%fd4731, %fd4730, 0d3FA374BC6A7EF9DB, 0dC0107AE147AE147B;
	{
	.reg .b32 %temp; 
	mov.b64 	{%temp, %r219}, %fd4731;
	}
	shr.u32 	%r1207, %r219, 20;
	and.b32  	%r1208, %r1207, 2047;
	add.s32 	%r1209, %r1208, -1012;
	mov.b64 	%rd269, %fd4731;
	shl.b64 	%rd270, %rd269, %r1209;
	setp.eq.s64 	%p1081, %rd270, -9223372036854775808;
	{ // callseq 89, 0
	.param .b64 param0;
	st.param.f64 	[param0], %fd4731;
	.param .b64 retval0;
	call.uni (retval0), 
	__internal_accurate_pow, 
	(
	param0
	);
	ld.param.f64 	%fd4732, [retval0];
	} // callseq 89
	neg.f64 	%fd4734, %fd4732;
	selp.f64 	%fd4735, %fd4734, %fd4732, %p1081;
	selp.f64 	%fd4736, %fd4735, %fd4732, %p1071;
	cvt.rzi.f64.f64 	%fd4737, %fd4731;
	setp.neu.f64 	%p1082, %fd4731, %fd4737;
	selp.f64 	%fd4739, 0dFFF8000000000000, %fd4736, %p1082;
	selp.f64 	%fd6950, %fd4739, %fd4736, %p1071;
	add.f64 	%fd4740, %fd4731, 0d4024000000000000;
	{
	.reg .b32 %temp; 
	mov.b64 	{%temp, %r1210}, %fd4740;
	}
	and.b32  	%r220, %r1210, 2146435072;
	setp.ne.s32 	%p1083, %r220, 2146435072;
	mov.f64 	%fd6949, %fd6950;
	@%p1083 bra 	$L__BB0_723;
	setp.num.f64 	%p1084, %fd4731, %fd4731;
	@%p1084 bra 	$L__BB0_721;
	mov.f64 	%fd4742, 0d4024000000000000;
	add.rn.f64 	%fd6949, %fd4742, %fd4731;
	bra.uni 	$L__BB0_723;
$L__BB0_721:
	abs.f64 	%fd4741, %fd4731;
	setp.neu.f64 	%p1085, %fd4741, 0d7FF0000000000000;
	mov.f64 	%fd6949, %fd6950;
	@%p1085 bra 	$L__BB0_723;
	setp.lt.s32 	%p1086, %r219, 0;
	selp.b32 	%r1211, 0, 2146435072, %p1086;
	mov.b32 	%r1212, 0;
	mov.b64 	%fd6949, {%r1212, %r1211};
$L__BB0_723:
	setp.ge.f64 	%p1087, %fd1087, %fd936;
	selp.f64 	%fd1094, 0d3FF0000000000000, 0d0000000000000000, %p1087;
	setp.eq.f64 	%p1089, %fd4731, 0d0000000000000000;
	add.f64 	%fd4743, %fd6949, 0d3F40624DD2F1A9FC;
	selp.f64 	%fd4744, 0d3FF0020C49BA5E35, %fd4743, %p1089;
	mov.f64 	%fd4745, 0d0000000000000000;
	sub.f64 	%fd4746, %fd4745, %fd1088;
	mul.f64 	%fd4747, %fd4746, %fd4744;
	mul.f64 	%fd4748, %fd1088, 0d3FA999999999999A;
	sub.f64 	%fd4749, %fd4748, %fd1094;
	sub.f64 	%fd4750, %fd4749, %fd4747;
	mul.f64 	%fd1095, %fd1080, %fd4750;
	fma.rn.f64 	%fd1096, %fd1095, 0d3FE0000000000000, 0d0000000000000000;
	@%p1083 bra 	$L__BB0_728;
	setp.num.f64 	%p1090, %fd4731, %fd4731;
	@%p1090 bra 	$L__BB0_726;
	mov.f64 	%fd4752, 0d4024000000000000;
	add.rn.f64 	%fd6950, %fd4752, %fd4731;
	bra.uni 	$L__BB0_728;
$L__BB0_726:
	abs.f64 	%fd4751, %fd4731;
	setp.neu.f64 	%p1091, %fd4751, 0d7FF0000000000000;
	@%p1091 bra 	$L__BB0_728;
	setp.lt.s32 	%p1092, %r219, 0;
	selp.b32 	%r1213, 0, 2146435072, %p1092;
	mov.b32 	%r1214, 0;
	mov.b64 	%fd6950, {%r1214, %r1213};
$L__BB0_728:
	add.f64 	%fd4753, %fd6950, 0d3F40624DD2F1A9FC;
	selp.f64 	%fd4754, 0d3FF0020C49BA5E35, %fd4753, %p1089;
	mov.f64 	%fd4755, 0d0000000000000000;
	sub.f64 	%fd4756, %fd4755, %fd1096;
	mul.f64 	%fd4757, %fd4756, %fd4754;
	mul.f64 	%fd4758, %fd1096, 0d3FA999999999999A;
	sub.f64 	%fd4759, %fd4758, %fd1094;
	sub.f64 	%fd4760, %fd4759, %fd4757;
	mul.f64 	%fd1100, %fd1080, %fd4760;
	add.f64 	%fd6953, %fd1079, %fd1080;
	add.f64 	%fd1102, %fd1100, 0d0000000000000000;
	add.f64 	%fd4761, %fd6920, %fd6953;
	fma.rn.f64 	%fd4762, %fd4761, 0d3FA374BC6A7EF9DB, 0dC0107AE147AE147B;
	{
	.reg .b32 %temp; 
	mov.b64 	{%temp, %r221}, %fd4762;
	}
	shr.u32 	%r1215, %r221, 20;
	and.b32  	%r1216, %r1215, 2047;
	add.s32 	%r1217, %r1216, -1012;
	mov.b64 	%rd272, %fd4762;
	shl.b64 	%rd273, %rd272, %r1217;
	setp.eq.s64 	%p1095, %rd273, -9223372036854775808;
	{ // callseq 90, 0
	.param .b64 param0;
	st.param.f64 	[param0], %fd4762;
	.param .b64 retval0;
	call.uni (retval0), 
	__internal_accurate_pow, 
	(
	param0
	);
	ld.param.f64 	%fd4763, [retval0];
	} // callseq 90
	neg.f64 	%fd4765, %fd4763;
	selp.f64 	%fd4766, %fd4765, %fd4763, %p1095;
	selp.f64 	%fd4767, %fd4766, %fd4763, %p1071;
	cvt.rzi.f64.f64 	%fd4768, %fd4762;
	setp.neu.f64 	%p1096, %fd4762, %fd4768;
	selp.f64 	%fd4770, 0dFFF8000000000000, %fd4767, %p1096;
	selp.f64 	%fd6951, %fd4770, %fd4767, %p1071;
	add.f64 	%fd4771, %fd4762, 0d4024000000000000;
	{
	.reg .b32 %temp; 
	mov.b64 	{%temp, %r1218}, %fd4771;
	}
	and.b32  	%r1219, %r1218, 2146435072;
	setp.ne.s32 	%p1097, %r1219, 2146435072;
	@%p1097 bra 	$L__BB0_733;
	setp.num.f64 	%p1098, %fd4762, %fd4762;
	@%p1098 bra 	$L__BB0_731;
	mov.f64 	%fd4773, 0d4024000000000000;
	add.rn.f64 	%fd6951, %fd4773, %fd4762;
	bra.uni 	$L__BB0_733;
$L__BB0_731:
	abs.f64 	%fd4772, %fd4762;
	setp.neu.f64 	%p1099, %fd4772, 0d7FF0000000000000;
	@%p1099 bra 	$L__BB0_733;
	setp.lt.s32 	%p1100, %r221, 0;
	selp.b32 	%r1220, 0, 2146435072, %p1100;
	mov.b32 	%r1221, 0;
	mov.b64 	%fd6951, {%r1221, %r1220};
$L__BB0_733:
	setp.eq.f64 	%p1101, %fd4762, 0d0000000000000000;
	add.f64 	%fd4774, %fd6951, 0d3F40624DD2F1A9FC;
	selp.f64 	%fd4775, 0d3FF0020C49BA5E35, %fd4774, %p1101;
	mov.f64 	%fd4776, 0d0000000000000000;
	sub.f64 	%fd4777, %fd4776, %fd1102;
	mul.f64 	%fd4778, %fd4777, %fd4775;
	setp.ge.f64 	%p1102, %fd6953, %fd936;
	selp.f64 	%fd4779, 0d3FF0000000000000, 0d0000000000000000, %p1102;
	mul.f64 	%fd4780, %fd1102, 0d3FA999999999999A;
	sub.f64 	%fd4781, %fd4780, %fd4779;
	sub.f64 	%fd4782, %fd4781, %fd4778;
	mul.f64 	%fd4783, %fd1080, %fd4782;
	div.rn.f64 	%fd4784, %fd1086, 0d4018000000000000;
	add.f64 	%fd4785, %fd4784, 0d0000000000000000;
	div.rn.f64 	%fd4786, %fd1095, 0d4008000000000000;
	add.f64 	%fd4787, %fd4785, %fd4786;
	div.rn.f64 	%fd4788, %fd1100, 0d4008000000000000;
	add.f64 	%fd4789, %fd4787, %fd4788;
	div.rn.f64 	%fd4790, %fd4783, 0d4018000000000000;
	add.f64 	%fd6958, %fd4789, %fd4790;
	setp.lt.s32 	%p1103, %r217, 1;
	@%p1103 bra 	$L__BB0_756;
	mov.b32 	%r1808, 0;
$L__BB0_735:
	add.f64 	%fd4791, %fd6920, %fd6953;
	fma.rn.f64 	%fd4792, %fd4791, 0d3FA374BC6A7EF9DB, 0dC0107AE147AE147B;
	{
	.reg .b32 %temp; 
	mov.b64 	{%temp, %r223}, %fd4792;
	}
	shr.u32 	%r1223, %r223, 20;
	and.b32  	%r1224, %r1223, 2047;
	add.s32 	%r1225, %r1224, -1012;
	mov.b64 	%rd275, %fd4792;
	shl.b64 	%rd276, %rd275, %r1225;
	setp.eq.s64 	%p1105, %rd276, -9223372036854775808;
	{ // callseq 91, 0
	.param .b64 param0;
	st.param.f64 	[param0], %fd4792;
	.param .b64 retval0;
	call.uni (retval0), 
	__internal_accurate_pow, 
	(
	param0
	);
	ld.param.f64 	%fd4793, [retval0];
	} // callseq 91
	neg.f64 	%fd4795, %fd4793;
	selp.f64 	%fd4796, %fd4795, %fd4793, %p1105;
	selp.f64 	%fd4797, %fd4796, %fd4793, %p1071;
	cvt.rzi.f64.f64 	%fd4798, %fd4792;
	setp.neu.f64 	%p1106, %fd4792, %fd4798;
	selp.f64 	%fd4800, 0dFFF8000000000000, %fd4797, %p1106;
	selp.f64 	%fd6954, %fd4800, %fd4797, %p1071;
	add.f64 	%fd4801, %fd4792, 0d4024000000000000;
	{
	.reg .b32 %temp; 
	mov.b64 	{%temp, %r1226}, %fd4801;
	}
	and.b32  	%r1227, %r1226, 2146435072;
	setp.ne.s32 	%p1107, %r1227, 2146435072;
	@%p1107 bra 	$L__BB0_740;
	setp.num.f64 	%p1108, %fd4792, %fd4792;
	@%p1108 bra 	$L__BB0_738;
	mov.f64 	%fd4803, 0d4024000000000000;
	add.rn.f64 	%fd6954, %fd4803, %fd4792;
	bra.uni 	$L__BB0_740;
$L__BB0_738:
	abs.f64 	%fd4802, %fd4792;
	setp.neu.f64 	%p1109, %fd4802, 0d7FF0000000000000;
	@%p1109 bra 	$L__BB0_740;
	setp.lt.s32 	%p1110, %r223, 0;
	selp.b32 	%r1228, 0, 2146435072, %p1110;
	mov.b32 	%r1229, 0;
	mov.b64 	%fd6954, {%r1229, %r1228};
$L__BB0_740:
	setp.eq.f64 	%p1112, %fd4792, 0d0000000000000000;
	add.f64 	%fd4804, %fd6954, 0d3F40624DD2F1A9FC;
	selp.f64 	%fd4805, 0d3FF0020C49BA5E35, %fd4804, %p1112;
	mov.f64 	%fd4806, 0d0000000000000000;
	sub.f64 	%fd4807, %fd4806, %fd6958;
	mul.f64 	%fd4808, %fd4807, %fd4805;
	setp.ge.f64 	%p1113, %fd6953, %fd936;
	selp.f64 	%fd4809, 0d3FF0000000000000, 0d0000000000000000, %p1113;
	mul.f64 	%fd4810, %fd6958, 0d3FA999999999999A;
	sub.f64 	%fd4811, %fd4810, %fd4809;
	sub.f64 	%fd4812, %fd4811, %fd4808;
	mul.f64 	%fd1116, %fd922, %fd4812;
	add.f64 	%fd1117, %fd923, %fd6953;
	fma.rn.f64 	%fd1118, %fd1116, 0d3FE0000000000000, %fd6958;
	add.f64 	%fd4813, %fd6920, %fd1117;
	fma.rn.f64 	%fd4814, %fd4813, 0d3FA374BC6A7EF9DB, 0dC0107AE147AE147B;
	{
	.reg .b32 %temp; 
	mov.b64 	{%temp, %r224}, %fd4814;
	}
	shr.u32 	%r1230, %r224, 20;
	and.b32  	%r1231, %r1230, 2047;
	add.s32 	%r1232, %r1231, -1012;
	mov.b64 	%rd278, %fd4814;
	shl.b64 	%rd279, %rd278, %r1232;
	setp.eq.s64 	%p1114, %rd279, -9223372036854775808;
	{ // callseq 92, 0
	.param .b64 param0;
	st.param.f64 	[param0], %fd4814;
	.param .b64 retval0;
	call.uni (retval0), 
	__internal_accurate_pow, 
	(
	param0
	);
	ld.param.f64 	%fd4815, [retval0];
	} // callseq 92
	neg.f64 	%fd4817, %fd4815;
	selp.f64 	%fd4818, %fd4817, %fd4815, %p1114;
	selp.f64 	%fd4819, %fd4818, %fd4815, %p1071;
	cvt.rzi.f64.f64 	%fd4820, %fd4814;
	setp.neu.f64 	%p1115, %fd4814, %fd4820;
	selp.f64 	%fd4822, 0dFFF8000000000000, %fd4819, %p1115;
	selp.f64 	%fd6956, %fd4822, %fd4819, %p1071;
	add.f64 	%fd4823, %fd4814, 0d4024000000000000;
	{
	.reg .b32 %temp; 
	mov.b64 	{%temp, %r1233}, %fd4823;
	}
	and.b32  	%r225, %r1233, 2146435072;
	setp.ne.s32 	%p1116, %r225, 2146435072;
	mov.f64 	%fd6955, %fd6956;
	@%p1116 bra 	$L__BB0_745;
	setp.num.f64 	%p1117, %fd4814, %fd4814;
	@%p1117 bra 	$L__BB0_743;
	mov.f64 	%fd4825, 0d4024000000000000;
	add.rn.f64 	%fd6955, %fd4825, %fd4814;
	bra.uni 	$L__BB0_745;
$L__BB0_743:
	abs.f64 	%fd4824, %fd4814;
	setp.neu.f64 	%p1118, %fd4824, 0d7FF0000000000000;
	mov.f64 	%fd6955, %fd6956;
	@%p1118 bra 	$L__BB0_745;
	setp.lt.s32 	%p1119, %r224, 0;
	selp.b32 	%r1234, 0, 2146435072, %p1119;
	mov.b32 	%r1235, 0;
	mov.b64 	%fd6955, {%r1235, %r1234};
$L__BB0_745:
	setp.ge.f64 	%p1120, %fd1117, %fd936;
	selp.f64 	%fd1124, 0d3FF0000000000000, 0d0000000000000000, %p1120;
	setp.eq.f64 	%p1122, %fd4814, 0d0000000000000000;
	add.f64 	%fd4826, %fd6955, 0d3F40624DD2F1A9FC;
	selp.f64 	%fd4827, 0d3FF0020C49BA5E35, %fd4826, %p1122;
	mov.f64 	%fd4828, 0d0000000000000000;
	sub.f64 	%fd4829, %fd4828, %fd1118;
	mul.f64 	%fd4830, %fd4829, %fd4827;
	mul.f64 	%fd4831, %fd1118, 0d3FA999999999999A;
	sub.f64 	%fd4832, %fd4831, %fd1124;
	sub.f64 	%fd4833, %fd4832, %fd4830;
	mul.f64 	%fd1125, %fd922, %fd4833;
	fma.rn.f64 	%fd1126, %fd1125, 0d3FE0000000000000, %fd6958;
	@%p1116 bra 	$L__BB0_750;
	setp.num.f64 	%p1123, %fd4814, %fd4814;
	@%p1123 bra 	$L__BB0_748;
	mov.f64 	%fd4835, 0d4024000000000000;
	add.rn.f64 	%fd6956, %fd4835, %fd4814;
	bra.uni 	$L__BB0_750;
$L__BB0_748:
	abs.f64 	%fd4834, %fd4814;
	setp.neu.f64 	%p1124, %fd4834, 0d7FF0000000000000;
	@%p1124 bra 	$L__BB0_750;
	setp.lt.s32 	%p1125, %r224, 0;
	selp.b32 	%r1236, 0, 2146435072, %p1125;
	mov.b32 	%r1237, 0;
	mov.b64 	%fd6956, {%r1237, %r1236};
$L__BB0_750:
	add.f64 	%fd4836, %fd6956, 0d3F40624DD2F1A9FC;
	selp.f64 	%fd4837, 0d3FF0020C49BA5E35, %fd4836, %p1122;
	mov.f64 	%fd4838, 0d0000000000000000;
	sub.f64 	%fd4839, %fd4838, %fd1126;
	mul.f64 	%fd4840, %fd4839, %fd4837;
	mul.f64 	%fd4841, %fd1126, 0d3FA999999999999A;
	sub.f64 	%fd4842, %fd4841, %fd1124;
	sub.f64 	%fd4843, %fd4842, %fd4840;
	mul.f64 	%fd1130, %fd922, %fd4843;
	add.f64 	%fd6953, %fd922, %fd6953;
	add.f64 	%fd1132, %fd6958, %fd1130;
	add.f64 	%fd4844, %fd6920, %fd6953;
	fma.rn.f64 	%fd4845, %fd4844, 0d3FA374BC6A7EF9DB, 0dC0107AE147AE147B;
	{
	.reg .b32 %temp; 
	mov.b64 	{%temp, %r226}, %fd4845;
	}
	shr.u32 	%r1238, %r226, 20;
	and.b32  	%r1239, %r1238, 2047;
	add.s32 	%r1240, %r1239, -1012;
	mov.b64 	%rd281, %fd4845;
	shl.b64 	%rd282, %rd281, %r1240;
	setp.eq.s64 	%p1128, %rd282, -9223372036854775808;
	{ // callseq 93, 0
	.param .b64 param0;
	st.param.f64 	[param0], %fd4845;
	.param .b64 retval0;
	call.uni (retval0), 
	__internal_accurate_pow, 
	(
	param0
	);
	ld.param.f64 	%fd4846, [retval0];
	} // callseq 93
	neg.f64 	%fd4848, %fd4846;
	selp.f64 	%fd4849, %fd4848, %fd4846, %p1128;
	selp.f64 	%fd4850, %fd4849, %fd4846, %p1071;
	cvt.rzi.f64.f64 	%fd4851, %fd4845;
	setp.neu.f64 	%p1129, %fd4845, %fd4851;
	selp.f64 	%fd4853, 0dFFF8000000000000, %fd4850, %p1129;
	selp.f64 	%fd6957, %fd4853, %fd4850, %p1071;
	add.f64 	%fd4854, %fd4845, 0d4024000000000000;
	{
	.reg .b32 %temp; 
	mov.b64 	{%temp, %r1241}, %fd4854;
	}
	and.b32  	%r1242, %r1241, 2146435072;
	setp.ne.s32 	%p1130, %r1242, 2146435072;
	@%p1130 bra 	$L__BB0_755;
	setp.num.f64 	%p1131, %fd4845, %fd4845;
	@%p1131 bra 	$L__BB0_753;
	mov.f64 	%fd4856, 0d4024000000000000;
	add.rn.f64 	%fd6957, %fd4856, %fd4845;
	bra.uni 	$L__BB0_755;
$L__BB0_753:
	abs.f64 	%fd4855, %fd4845;
	setp.neu.f64 	%p1132, %fd4855, 0d7FF0000000000000;
	@%p1132 bra 	$L__BB0_755;
	setp.lt.s32 	%p1133, %r226, 0;
	selp.b32 	%r1243, 0, 2146435072, %p1133;
	mov.b32 	%r1244, 0;
	mov.b64 	%fd6957, {%r1244, %r1243};
$L__BB0_755:
	setp.eq.f64 	%p1134, %fd4845, 0d0000000000000000;
	add.f64 	%fd4857, %fd6957, 0d3F40624DD2F1A9FC;
	selp.f64 	%fd4858, 0d3FF0020C49BA5E35, %fd4857, %p1134;
	mov.f64 	%fd4859, 0d0000000000000000;
	sub.f64 	%fd4860, %fd4859, %fd1132;
	mul.f64 	%fd4861, %fd4860, %fd4858;
	setp.ge.f64 	%p1135, %fd6953, %fd936;
	selp.f64 	%fd4862, 0d3FF0000000000000, 0d0000000000000000, %p1135;
	mul.f64 	%fd4863, %fd1132, 0d3FA999999999999A;
	sub.f64 	%fd4864, %fd4863, %fd4862;
	sub.f64 	%fd4865, %fd4864, %fd4861;
	mul.f64 	%fd4866, %fd922, %fd4865;
	div.rn.f64 	%fd4867, %fd1116, 0d4018000000000000;
	add.f64 	%fd4868, %fd6958, %fd4867;
	div.rn.f64 	%fd4869, %fd1125, 0d4008000000000000;
	add.f64 	%fd4870, %fd4868, %fd4869;
	div.rn.f64 	%fd4871, %fd1130, 0d4008000000000000;
	add.f64 	%fd4872, %fd4870, %fd4871;
	div.rn.f64 	%fd4873, %fd4866, 0d4018000000000000;
	add.f64 	%fd6958, %fd4872, %fd4873;
	add.s32 	%r1808, %r1808, 1;
	setp.ne.s32 	%p1136, %r1808, %r217;
	@%p1136 bra 	$L__BB0_735;
$L__BB0_756:
	setp.le.f64 	%p1137, %fd6920, 0d0000000000000000;
	setp.ge.f64 	%p1138, %fd6920, 0d405E000000000000;
	or.pred  	%p1139, %p1137, %p1138;
	mov.f64 	%fd6960, 0d0000000000000000;
	@%p1139 bra 	$L__BB0_761;
	sub.f64 	%fd4875, %fd927, %fd6920;
	mul.f64 	%fd4876, %fd4875, %fd4875;
	mul.f64 	%fd1140, %fd4876, 0dBFAC71C71C71C71C;
	fma.rn.f64 	%fd4877, %fd1140, 0d3FF71547652B82FE, 0d4338000000000000;
	{
	.reg .b32 %temp; 
	mov.b64 	{%r228, %temp}, %fd4877;
	}
	mov.f64 	%fd4878, 0dC338000000000000;
	add.rn.f64 	%fd4879, %fd4877, %fd4878;
	fma.rn.f64 	%fd4880, %fd4879, 0dBFE62E42FEFA39EF, %fd1140;
	fma.rn.f64 	%fd4881, %fd4879, 0dBC7ABC9E3B39803F, %fd4880;
	fma.rn.f64 	%fd4882, %fd4881, 0d3E5ADE1569CE2BDF, 0d3E928AF3FCA213EA;
	fma.rn.f64 	%fd4883, %fd4882, %fd4881, 0d3EC71DEE62401315;
	fma.rn.f64 	%fd4884, %fd4883, %fd4881, 0d3EFA01997C89EB71;
	fma.rn.f64 	%fd4885, %fd4884, %fd4881, 0d3F2A01A014761F65;
	fma.rn.f64 	%fd4886, %fd4885, %fd4881, 0d3F56C16C1852B7AF;
	fma.rn.f64 	%fd4887, %fd4886, %fd4881, 0d3F81111111122322;
	fma.rn.f64 	%fd4888, %fd4887, %fd4881, 0d3FA55555555502A1;
	fma.rn.f64 	%fd4889, %fd4888, %fd4881, 0d3FC5555555555511;
	fma.rn.f64 	%fd4890, %fd4889, %fd4881, 0d3FE000000000000B;
	fma.rn.f64 	%fd4891, %fd4890, %fd4881, 0d3FF0000000000000;
	fma.rn.f64 	%fd4892, %fd4891, %fd4881, 0d3FF0000000000000;
	{
	.reg .b32 %temp; 
	mov.b64 	{%r229, %temp}, %fd4892;
	}
	{
	.reg .b32 %temp; 
	mov.b64 	{%temp, %r230}, %fd4892;
	}
	shl.b32 	%r1245, %r228, 20;
	add.s32 	%r1246, %r1245, %r230;
	mov.b64 	%fd6959, {%r229, %r1246};
	{
	.reg .b32 %temp; 
	mov.b64 	{%temp, %r1247}, %fd1140;
	}
	mov.b32 	%f39, %r1247;
	abs.f32 	%f15, %f39;
	setp.lt.f32 	%p1140, %f15, 0f4086232B;
	@%p1140 bra 	$L__BB0_760;
	setp.lt.f64 	%p1141, %fd1140, 0d0000000000000000;
	add.f64 	%fd4893, %fd1140, 0d7FF0000000000000;
	selp.f64 	%fd6959, 0d0000000000000000, %fd4893, %p1141;
	setp.geu.f32 	%p1142, %f15, 0f40874800;
	@%p1142 bra 	$L__BB0_760;
	shr.u32 	%r1248, %r228, 31;
	add.s32 	%r1249, %r228, %r1248;
	shr.s32 	%r1250, %r1249, 1;
	shl.b32 	%r1251, %r1250, 20;
	add.s32 	%r1252, %r230, %r1251;
	mov.b64 	%fd4894, {%r229, %r1252};
	sub.s32 	%r1253, %r228, %r1250;
	shl.b32 	%r1254, %r1253, 20;
	add.s32 	%r1255, %r1254, 1072693248;
	mov.b32 	%r1256, 0;
	mov.b64 	%fd4895, {%r1256, %r1255};
	mul.f64 	%fd6959, %fd4895, %fd4894;
$L__BB0_760:
	mul.f64 	%fd6960, %fd6959, 0d3FC1058377E2CEE1;
$L__BB0_761:
	mul.f64 	%fd4896, %fd934, %fd6960;
	mul.f64 	%fd4897, %fd6958, %fd4896;
	mul.f64 	%fd4898, %fd696, %fd4897;
	mul.f64 	%fd4899, %fd696, %fd1007;
	div.rn.f64 	%fd4900, %fd4899, 0d4018000000000000;
	sub.f64 	%fd4901, %fd6961, %fd4900;
	mul.f64 	%fd4902, %fd696, %fd1077;
	div.rn.f64 	%fd4903, %fd4902, 0d4008000000000000;
	add.f64 	%fd4904, %fd4901, %fd4903;
	add.f64 	%fd4905, %fd4903, %fd4904;
	div.rn.f64 	%fd4906, %fd4898, 0d4018000000000000;
	sub.f64 	%fd6961, %fd4905, %fd4906;
	add.s32 	%r1805, %r1805, 1;
	setp.ne.s32 	%p1143, %r1805, %r140;
	@%p1143 bra 	$L__BB0_617;
$L__BB0_762:
	setp.lt.s32 	%p1144, %r2, 0;
	sub.f64 	%fd4907, %fd6961, %fd7092;
	mul.f64 	%fd4908, %fd933, %fd4907;
	mul.f64 	%fd4909, %fd7092, 0d3FA999999999999A;
	sub.f64 	%fd4910, %fd4909, %fd4908;
	mul.f64 	%fd1149, %fd1, %fd4910;
	fma.rn.f64 	%fd4911, %fd1, 0d3FE0000000000000, %fd7091;
	fma.rn.f64 	%fd1150, %fd1149, 0d3FE0000000000000, %fd7092;
	add.f64 	%fd1151, %fd4911, %fd917;
	fma.rn.f64 	%fd4912, %fd1151, 0d3FA374BC6A7EF9DB, 0dC01116872B020C4A;
	{
	.reg .b32 %temp; 
	mov.b64 	{%temp, %r232}, %fd4912;
	}
	shr.u32 	%r1257, %r232, 20;
	and.b32  	%r1258, %r1257, 2047;
	add.s32 	%r1259, %r1258, -1012;
	mov.b64 	%rd284, %fd4912;
	shl.b64 	%rd285, %rd284, %r1259;
	setp.eq.s64 	%p1145, %rd285, -9223372036854775808;
	{ // callseq 94, 0
	.param .b64 param0;
	st.param.f64 	[param0], %fd4912;
	.param .b64 retval0;
	call.uni (retval0), 
	__internal_accurate_pow, 
	(
	param0
	);
	ld.param.f64 	%fd4913, [retval0];
	} // callseq 94
	neg.f64 	%fd4915, %fd4913;
	selp.f64 	%fd4916, %fd4915, %fd4913, %p1145;
	selp.f64 	%fd4917, %fd4916, %fd4913, %p1144;
	cvt.rzi.f64.f64 	%fd4918, %fd4912;
	setp.neu.f64 	%p1146, %fd4912, %fd4918;
	selp.f64 	%fd4920, 0dFFF8000000000000, %fd4917, %p1146;
	selp.f64 	%fd7005, %fd4920, %fd4917, %p1144;
	add.f64 	%fd4921, %fd4912, 0d4024000000000000;
	{
	.reg .b32 %temp; 
	mov.b64 	{%temp, %r1260}, %fd4921;
	}
	and.b32  	%r233, %r1260, 2146435072;
	setp.ne.s32 	%p1147, %r233, 2146435072;
	mov.f64 	%fd6962, %fd7005;
	@%p1147 bra 	$L__BB0_767;
	setp.num.f64 	%p1148, %fd4912, %fd4912;
	@%p1148 bra 	$L__BB0_765;
	mov.f64 	%fd4923, 0d4024000000000000;
	add.rn.f64 	%fd6962, %fd4923, %fd4912;
	bra.uni 	$L__BB0_767;
$L__BB0_765:
	abs.f64 	%fd4922, %fd4912;
	setp.neu.f64 	%p1149, %fd4922, 0d7FF0000000000000;
	mov.f64 	%fd6962, %fd7005;
	@%p1149 bra 	$L__BB0_767;
	setp.lt.s32 	%p1150, %r232, 0;
	selp.b32 	%r1261, 0, 2146435072, %p1150;
	mov.b32 	%r1262, 0;
	mov.b64 	%fd6962, {%r1262, %r1261};
$L__BB0_767:
	setp.lt.s32 	%p1151, %r140, 1;
	mov.f64 	%fd7004, 0d0000000000000000;
	@%p1151 bra 	$L__BB0_914;
	setp.lt.f64 	%p1152, %fd1151, %fd918;
	setp.le.f64 	%p1153, %fd918, %fd1151;
	setp.lt.f64 	%p1154, %fd1151, %fd920;
	sub.f64 	%fd4927, %fd920, %fd1151;
	selp.f64 	%fd4928, %fd4927, 0d0000000000000000, %p1154;
	selp.f64 	%fd4929, %fd4928, 0d0000000000000000, %p1153;
	mov.f64 	%fd4930, 0d402E000000000000;
	sub.f64 	%fd4931, %fd4930, %fd1151;
	add.f64 	%fd4932, %fd1151, 0dC05E000000000000;
	mul.f64 	%fd4933, %fd4931, %fd4932;
	max.f64 	%fd4934, %fd4933, 0d0000000000000000;
	div.rn.f64 	%fd1157, %fd4934, 0d40A7ED0000000000;
	div.rn.f64 	%fd1158, %fd4934, 0dC0A7ED0000000000;
	selp.f64 	%fd1159, %fd919, %fd4929, %p1152;
	mov.f64 	%fd7004, 0d0000000000000000;
	mov.b32 	%r1809, 0;
	mov.f64 	%fd6963, 0d405E000000000000;
$L__BB0_769:
	setp.lt.s32 	%p1155, %r2, 0;
	mov.f64 	%fd4935, 0d405E000000000000;
	sub.f64 	%fd1162, %fd4935, %fd6963;
	mul.f64 	%fd4936, %fd1162, %fd921;
	cvt.rmi.f64.f64 	%fd4937, %fd4936;
	cvt.rzi.s32.f64 	%r235, %fd4937;
	cvt.rn.f64.s32 	%fd4938, %r235;
	neg.f64 	%fd4939, %fd4938;
	mul.f64 	%fd4940, %fd922, %fd4939;
	sub.f64 	%fd1163, %fd4940, %fd1162;
	add.f64 	%fd4941, %fd6963, %fd1162;
	fma.rn.f64 	%fd4942, %fd4941, 0d3FA374BC6A7EF9DB, 0dC0107AE147AE147B;
	{
	.reg .b32 %temp; 
	mov.b64 	{%temp, %r236}, %fd4942;
	}
	shr.u32 	%r1264, %r236, 20;
	and.b32  	%r1265, %r1264, 2047;
	add.s32 	%r1266, %r1265, -1012;
	mov.b64 	%rd287, %fd4942;
	shl.b64 	%rd288, %rd287, %r1266;
	setp.eq.s64 	%p1156, %rd288, -9223372036854775808;
	{ // callseq 95, 0
	.param .b64 param0;
	st.param.f64 	[param0], %fd4942;
	.param .b64 retval0;
	call.uni (retval0), 
	__internal_accurate_pow, 
	(
	param0
	);
	ld.param.f64 	%fd4943, [retval0];
	} // callseq 95
	neg.f64 	%fd4945, %fd4943;
	selp.f64 	%fd4946, %fd4945, %fd4943, %p1156;
	selp.f64 	%fd4947, %fd4946, %fd4943, %p1155;
	cvt.rzi.f64.f64 	%fd4948, %fd4942;
	setp.neu.f64 	%p1157, %fd4942, %fd4948;
	selp.f64 	%fd4950, 0dFFF8000000000000, %fd4947, %p1157;
	selp.f64 	%fd6965, %fd4950, %fd4947, %p1155;
	add.f64 	%fd4951, %fd4942, 0d4024000000000000;
	{
	.reg .b32 %temp; 
	mov.b64 	{%temp, %r1267}, %fd4951;
	}
	and.b32  	%r1268, %r1267, 2146435072;
	setp.ne.s32 	%p1158, %r1268, 2146435072;
	@%p1158 bra 	$L__BB0_774;
	setp.num.f64 	%p1159, %fd4942, %fd4942;
	@%p1159 bra 	$L__BB0_772;
	mov.f64 	%fd4953, 0d4024000000000000;
	add.rn.f64 	%fd6965, %fd4953, %fd4942;
	bra.uni 	$L__BB0_774;
$L__BB0_772:
	abs.f64 	%fd4952, %fd4942;
	setp.neu.f64 	%p1160, %fd4952, 0d7FF0000000000000;
	@%p1160 bra 	$L__BB0_774;
	setp.lt.s32 	%p1161, %r236, 0;
	selp.b32 	%r1269, 0, 2146435072, %p1161;
	mov.b32 	%r1270, 0;
	mov.b64 	%fd6965, {%r1270, %r1269};
$L__BB0_774:
	setp.eq.f64 	%p1163, %fd4942, 0d0000000000000000;
	add.f64 	%fd4954, %fd6965, 0d3F40624DD2F1A9FC;
	mul.f64 	%fd4955, %fd4954, 0d0000000000000000;
	selp.f64 	%fd4956, 0d0000000000000000, %fd4955, %p1163;
	setp.ge.f64 	%p1164, %fd1162, %fd1159;
	selp.f64 	%fd4957, 0dBFF0000000000000, 0d0000000000000000, %p1164;
	sub.f64 	%fd4958, %fd4957, %fd4956;
	mul.f64 	%fd1169, %fd1163, %fd4958;
	fma.rn.f64 	%fd1170, %fd1163, 0d3FE0000000000000, %fd1162;
	fma.rn.f64 	%fd1171, %fd1169, 0d3FE0000000000000, 0d0000000000000000;
	add.f64 	%fd4959, %fd6963, %fd1170;
	fma.rn.f64 	%fd4960, %fd4959, 0d3FA374BC6A7EF9DB, 0dC0107AE147AE147B;
	{
	.reg .b32 %temp; 
	mov.b64 	{%temp, %r237}, %fd4960;
	}
	shr.u32 	%r1271, %r237, 20;
	and.b32  	%r1272, %r1271, 2047;
	add.s32 	%r1273, %r1272, -1012;
	mov.b64 	%rd290, %fd4960;
	shl.b64 	%rd291, %rd290, %r1273;
	setp.eq.s64 	%p1165, %rd291, -9223372036854775808;
	{ // callseq 96, 0
	.param .b64 param0;
	st.param.f64 	[param0], %fd4960;
	.param .b64 retval0;
	call.uni (retval0), 
	__internal_accurate_pow, 
	(
	param0
	);
	ld.param.f64 	%fd4961, [retval0];
	} // callseq 96
	neg.f64 	%fd4963, %fd4961;
	selp.f64 	%fd4964, %fd4963, %fd4961, %p1165;
	selp.f64 	%fd4965, %fd4964, %fd4961, %p1155;
	cvt.rzi.f64.f64 	%fd4966, %fd4960;
	setp.neu.f64 	%p1166, %fd4960, %fd4966;
	selp.f64 	%fd4968, 0dFFF8000000000000, %fd4965, %p1166;
	selp.f64 	%fd6967, %fd4968, %fd4965, %p1155;
	add.f64 	%fd4969, %fd4960, 0d4024000000000000;
	{
	.reg .b32 %temp; 
	mov.b64 	{%temp, %r1274}, %fd4969;
	}
	and.b32  	%r238, %r1274, 2146435072;
	setp.ne.s32 	%p1167, %r238, 2146435072;
	mov.f64 	%fd6966, %fd6967;
	@%p1167 bra 	$L__BB0_779;
	setp.num.f64 	%p1168, %fd4960, %fd4960;
	@%p1168 bra 	$L__BB0_777;
	mov.f64 	%fd4971, 0d4024000000000000;
	add.rn.f64 	%fd6966, %fd4971, %fd4960;
	bra.uni 	$L__BB0_779;
$L__BB0_777:
	abs.f64 	%fd4970, %fd4960;
	setp.neu.f64 	%p1169, %fd4970, 0d7FF0000000000000;
	mov.f64 	%fd6966, %fd6967;
	@%p1169 bra 	$L__BB0_779;
	setp.lt.s32 	%p1170, %r237, 0;
	selp.b32 	%r1275, 0, 2146435072, %p1170;
	mov.b32 	%r1276, 0;
	mov.b64 	%fd6966, {%r1276, %r1275};
$L__BB0_779:
	setp.ge.f64 	%p1171, %fd1170, %fd1159;
	selp.f64 	%fd1177, 0d3FF0000000000000, 0d0000000000000000, %p1171;
	setp.eq.f64 	%p1173, %fd4960, 0d0000000000000000;
	add.f64 	%fd4972, %fd6966, 0d3F40624DD2F1A9FC;
	selp.f64 	%fd4973, 0d3FF0020C49BA5E35, %fd4972, %p1173;
	mov.f64 	%fd4974, 0d0000000000000000;
	sub.f64 	%fd4975, %fd4974, %fd1171;
	mul.f64 	%fd4976, %fd4975, %fd4973;
	mul.f64 	%fd4977, %fd1171, 0d3FA999999999999A;
	sub.f64 	%fd4978, %fd4977, %fd1177;
	sub.f64 	%fd4979, %fd4978, %fd4976;
	mul.f64 	%fd1178, %fd1163, %fd4979;
	fma.rn.f64 	%fd1179, %fd1178, 0d3FE0000000000000, 0d0000000000000000;
	@%p1167 bra 	$L__BB0_784;
	setp.num.f64 	%p1174, %fd4960, %fd4960;
	@%p1174 bra 	$L__BB0_782;
	mov.f64 	%fd4981, 0d4024000000000000;
	add.rn.f64 	%fd6967, %fd4981, %fd4960;
	bra.uni 	$L__BB0_784;
$L__BB0_782:
	abs.f64 	%fd4980, %fd4960;
	setp.neu.f64 	%p1175, %fd4980, 0d7FF0000000000000;
	@%p1175 bra 	$L__BB0_784;
	setp.lt.s32 	%p1176, %r237, 0;
	selp.b32 	%r1277, 0, 2146435072, %p1176;
	mov.b32 	%r1278, 0;
	mov.b64 	%fd6967, {%r1278, %r1277};
$L__BB0_784:
	add.f64 	%fd4982, %fd6967, 0d3F40624DD2F1A9FC;
	selp.f64 	%fd4983, 0d3FF0020C49BA5E35, %fd4982, %p1173;
	mov.f64 	%fd4984, 0d0000000000000000;
	sub.f64 	%fd4985, %fd4984, %fd1179;
	mul.f64 	%fd4986, %fd4985, %fd4983;
	mul.f64 	%fd4987, %fd1179, 0d3FA999999999999A;
	sub.f64 	%fd4988, %fd4987, %fd1177;
	sub.f64 	%fd4989, %fd4988, %fd4986;
	mul.f64 	%fd1183, %fd1163, %fd4989;
	add.f64 	%fd6970, %fd1162, %fd1163;
	add.f64 	%fd1185, %fd1183, 0d0000000000000000;
	add.f64 	%fd4990, %fd6963, %fd6970;
	fma.rn.f64 	%fd4991, %fd4990, 0d3FA374BC6A7EF9DB, 0dC0107AE147AE147B;
	{
	.reg .b32 %temp; 
	mov.b64 	{%temp, %r239}, %fd4991;
	}
	shr.u32 	%r1279, %r239, 20;
	and.b32  	%r1280, %r1279, 2047;
	add.s32 	%r1281, %r1280, -1012;
	mov.b64 	%rd293, %fd4991;
	shl.b64 	%rd294, %rd293, %r1281;
	setp.eq.s64 	%p1179, %rd294, -9223372036854775808;
	{ // callseq 97, 0
	.param .b64 param0;
	st.param.f64 	[param0], %fd4991;
	.param .b64 retval0;
	call.uni (retval0), 
	__internal_accurate_pow, 
	(
	param0
	);
	ld.param.f64 	%fd4992, [retval0];
	} // callseq 97
	neg.f64 	%fd4994, %fd4992;
	selp.f64 	%fd4995, %fd4994, %fd4992, %p1179;
	selp.f64 	%fd4996, %fd4995, %fd4992, %p1155;
	cvt.rzi.f64.f64 	%fd4997, %fd4991;
	setp.neu.f64 	%p1180, %fd4991, %fd4997;
	selp.f64 	%fd4999, 0dFFF8000000000000, %fd4996, %p1180;
	selp.f64 	%fd6968, %fd4999, %fd4996, %p1155;
	add.f64 	%fd5000, %fd4991, 0d4024000000000000;
	{
	.reg .b32 %temp; 
	mov.b64 	{%temp, %r1282}, %fd5000;
	}
	and.b32  	%r1283, %r1282, 2146435072;
	setp.ne.s32 	%p1181, %r1283, 2146435072;
	@%p1181 bra 	$L__BB0_789;
	setp.num.f64 	%p1182, %fd4991, %fd4991;
	@%p1182 bra 	$L__BB0_787;
	mov.f64 	%fd5002, 0d4024000000000000;
	add.rn.f64 	%fd6968, %fd5002, %fd4991;
	bra.uni 	$L__BB0_789;
$L__BB0_787:
	abs.f64 	%fd5001, %fd4991;
	setp.neu.f64 	%p1183, %fd5001, 0d7FF0000000000000;
	@%p1183 bra 	$L__BB0_789;
	setp.lt.s32 	%p1184, %r239, 0;
	selp.b32 	%r1284, 0, 2146435072, %p1184;
	mov.b32 	%r1285, 0;
	mov.b64 	%fd6968, {%r1285, %r1284};
$L__BB0_789:
	setp.eq.f64 	%p1185, %fd4991, 0d0000000000000000;
	add.f64 	%fd5003, %fd6968, 0d3F40624DD2F1A9FC;
	selp.f64 	%fd5004, 0d3FF0020C49BA5E35, %fd5003, %p1185;
	mov.f64 	%fd5005, 0d0000000000000000;
	sub.f64 	%fd5006, %fd5005, %fd1185;
	mul.f64 	%fd5007, %fd5006, %fd5004;
	setp.ge.f64 	%p1186, %fd6970, %fd1159;
	selp.f64 	%fd5008, 0d3FF0000000000000, 0d0000000000000000, %p1186;
	mul.f64 	%fd5009, %fd1185, 0d3FA999999999999A;
	sub.f64 	%fd5010, %fd5009, %fd5008;
	sub.f64 	%fd5011, %fd5010, %fd5007;
	mul.f64 	%fd5012, %fd1163, %fd5011;
	div.rn.f64 	%fd5013, %fd1169, 0d4018000000000000;
	add.f64 	%fd5014, %fd5013, 0d0000000000000000;
	div.rn.f64 	%fd5015, %fd1178, 0d4008000000000000;
	add.f64 	%fd5016, %fd5014, %fd5015;
	div.rn.f64 	%fd5017, %fd1183, 0d4008000000000000;
	add.f64 	%fd5018, %fd5016, %fd5017;
	div.rn.f64 	%fd5019, %fd5012, 0d4018000000000000;
	add.f64 	%fd6975, %fd5018, %fd5019;
	setp.lt.s32 	%p1187, %r235, 1;
	@%p1187 bra 	$L__BB0_812;
	mov.b32 	%r1810, 0;
$L__BB0_791:
	add.f64 	%fd5020, %fd6963, %fd6970;
	fma.rn.f64 	%fd5021, %fd5020, 0d3FA374BC6A7EF9DB, 0dC0107AE147AE147B;
	{
	.reg .b32 %temp; 
	mov.b64 	{%temp, %r241}, %fd5021;
	}
	shr.u32 	%r1287, %r241, 20;
	and.b32  	%r1288, %r1287, 2047;
	add.s32 	%r1289, %r1288, -1012;
	mov.b64 	%rd296, %fd5021;
	shl.b64 	%rd297, %rd296, %r1289;
	setp.eq.s64 	%p1189, %rd297, -9223372036854775808;
	{ // callseq 98, 0
	.param .b64 param0;
	st.param.f64 	[param0], %fd5021;
	.param .b64 retval0;
	call.uni (retval0), 
	__internal_accurate_pow, 
	(
	param0
	);
	ld.param.f64 	%fd5022, [retval0];
	} // callseq 98
	neg.f64 	%fd5024, %fd5022;
	selp.f64 	%fd5025, %fd5024, %fd5022, %p1189;
	selp.f64 	%fd5026, %fd5025, %fd5022, %p1155;
	cvt.rzi.f64.f64 	%fd5027, %fd5021;
	setp.neu.f64 	%p1190, %fd5021, %fd5027;
	selp.f64 	%fd5029, 0dFFF8000000000000, %fd5026, %p1190;
	selp.f64 	%fd6971, %fd5029, %fd5026, %p1155;
	add.f64 	%fd5030, %fd5021, 0d4024000000000000;
	{
	.reg .b32 %temp; 
	mov.b64 	{%temp, %r1290}, %fd5030;
	}
	and.b32  	%r1291, %r1290, 2146435072;
	setp.ne.s32 	%p1191, %r1291, 2146435072;
	@%p1191 bra 	$L__BB0_796;
	setp.num.f64 	%p1192, %fd5021, %fd5021;
	@%p1192 bra 	$L__BB0_794;
	mov.f64 	%fd5032, 0d4024000000000000;
	add.rn.f64 	%fd6971, %fd5032, %fd5021;
	bra.uni 	$L__BB0_796;
$L__BB0_794:
	abs.f64 	%fd5031, %fd5021;
	setp.neu.f64 	%p1193, %fd5031, 0d7FF0000000000000;
	@%p1193 bra 	$L__BB0_796;
	setp.lt.s32 	%p1194, %r241, 0;
	selp.b32 	%r1292, 0, 2146435072, %p1194;
	mov.b32 	%r1293, 0;
	mov.b64 	%fd6971, {%r1293, %r1292};
$L__BB0_796:
	setp.eq.f64 	%p1196, %fd5021, 0d0000000000000000;
	add.f64 	%fd5033, %fd6971, 0d3F40624DD2F1A9FC;
	selp.f64 	%fd5034, 0d3FF0020C49BA5E35, %fd5033, %p1196;
	mov.f64 	%fd5035, 0d0000000000000000;
	sub.f64 	%fd5036, %fd5035, %fd6975;
	mul.f64 	%fd5037, %fd5036, %fd5034;
	setp.ge.f64 	%p1197, %fd6970, %fd1159;
	selp.f64 	%fd5038, 0d3FF0000000000000, 0d0000000000000000, %p1197;
	mul.f64 	%fd5039, %fd6975, 0d3FA999999999999A;
	sub.f64 	%fd5040, %fd5039, %fd5038;
	sub.f64 	%fd5041, %fd5040, %fd5037;
	mul.f64 	%fd1199, %fd922, %fd5041;
	add.f64 	%fd1200, %fd923, %fd6970;
	fma.rn.f64 	%fd1201, %fd1199, 0d3FE0000000000000, %fd6975;
	add.f64 	%fd5042, %fd6963, %fd1200;
	fma.rn.f64 	%fd5043, %fd5042, 0d3FA374BC6A7EF9DB, 0dC0107AE147AE147B;
	{
	.reg .b32 %temp; 
	mov.b64 	{%temp, %r242}, %fd5043;
	}
	shr.u32 	%r1294, %r242, 20;
	and.b32  	%r1295, %r1294, 2047;
	add.s32 	%r1296, %r1295, -1012;
	mov.b64 	%rd299, %fd5043;
	shl.b64 	%rd300, %rd299, %r1296;
	setp.eq.s64 	%p1198, %rd300, -9223372036854775808;
	{ // callseq 99, 0
	.param .b64 param0;
	st.param.f64 	[param0], %fd5043;
	.param .b64 retval0;
	call.uni (retval0), 
	__internal_accurate_pow, 
	(
	param0
	);
	ld.param.f64 	%fd5044, [retval0];
	} // callseq 99
	neg.f64 	%fd5046, %fd5044;
	selp.f64 	%fd5047, %fd5046, %fd5044, %p1198;
	selp.f64 	%fd5048, %fd5047, %fd5044, %p1155;
	cvt.rzi.f64.f64 	%fd5049, %fd5043;
	setp.neu.f64 	%p1199, %fd5043, %fd5049;
	selp.f64 	%fd5051, 0dFFF8000000000000, %fd5048, %p1199;
	selp.f64 	%fd6973, %fd5051, %fd5048, %p1155;
	add.f64 	%fd5052, %fd5043, 0d4024000000000000;
	{
	.reg .b32 %temp; 
	mov.b64 	{%temp, %r1297}, %fd5052;
	}
	and.b32  	%r243, %r1297, 2146435072;
	setp.ne.s32 	%p1200, %r243, 2146435072;
	mov.f64 	%fd6972, %fd6973;
	@%p1200 bra 	$L__BB0_801;
	setp.num.f64 	%p1201, %fd5043, %fd5043;
	@%p1201 bra 	$L__BB0_799;
	mov.f64 	%fd5054, 0d4024000000000000;
	add.rn.f64 	%fd6972, %fd5054, %fd5043;
	bra.uni 	$L__BB0_801;
$L__BB0_799:
	abs.f64 	%fd5053, %fd5043;
	setp.neu.f64 	%p1202, %fd5053, 0d7FF0000000000000;
	mov.f64 	%fd6972, %fd6973;
	@%p1202 bra 	$L__BB0_801;
	setp.lt.s32 	%p1203, %r242, 0;
	selp.b32 	%r1298, 0, 2146435072, %p1203;
	mov.b32 	%r1299, 0;
	mov.b64 	%fd6972, {%r1299, %r1298};
$L__BB0_801:
	setp.ge.f64 	%p1204, %fd1200, %fd1159;
	selp.f64 	%fd1207, 0d3FF0000000000000, 0d0000000000000000, %p1204;
	setp.eq.f64 	%p1206, %fd5043, 0d0000000000000000;
	add.f64 	%fd5055, %fd6972, 0d3F40624DD2F1A9FC;
	selp.f64 	%fd5056, 0d3FF0020C49BA5E35, %fd5055, %p1206;
	mov.f64 	%fd5057, 0d0000000000000000;
	sub.f64 	%fd5058, %fd5057, %fd1201;
	mul.f64 	%fd5059, %fd5058, %fd5056;
	mul.f64 	%fd5060, %fd1201, 0d3FA999999999999A;
	sub.f64 	%fd5061, %fd5060, %fd1207;
	sub.f64 	%fd5062, %fd5061, %fd5059;
	mul.f64 	%fd1208, %fd922, %fd5062;
	fma.rn.f64 	%fd1209, %fd1208, 0d3FE0000000000000, %fd6975;
	@%p1200 bra 	$L__BB0_806;
	setp.num.f64 	%p1207, %fd5043, %fd5043;
	@%p1207 bra 	$L__BB0_804;
	mov.f64 	%fd5064, 0d4024000000000000;
	add.rn.f64 	%fd6973, %fd5064, %fd5043;
	bra.uni 	$L__BB0_806;
$L__BB0_804:
	abs.f64 	%fd5063, %fd5043;
	setp.neu.f64 	%p1208, %fd5063, 0d7FF0000000000000;
	@%p1208 bra 	$L__BB0_806;
	setp.lt.s32 	%p1209, %r242, 0;
	selp.b32 	%r1300, 0, 2146435072, %p1209;
	mov.b32 	%r1301, 0;
	mov.b64 	%fd6973, {%r1301, %r1300};
$L__BB0_806:
	add.f64 	%fd5065, %fd6973, 0d3F40624DD2F1A9FC;
	selp.f64 	%fd5066, 0d3FF0020C49BA5E35, %fd5065, %p1206;
	mov.f64 	%fd5067, 0d0000000000000000;
	sub.f64 	%fd5068, %fd5067, %fd1209;
	mul.f64 	%fd5069, %fd5068, %fd5066;
	mul.f64 	%fd5070, %fd1209, 0d3FA999999999999A;
	sub.f64 	%fd5071, %fd5070, %fd1207;
	sub.f64 	%fd5072, %fd5071, %fd5069;
	mul.f64 	%fd1213, %fd922, %fd5072;
	add.f64 	%fd6970, %fd922, %fd6970;
	add.f64 	%fd1215, %fd6975, %fd1213;
	add.f64 	%fd5073, %fd6963, %fd6970;
	fma.rn.f64 	%fd5074, %fd5073, 0d3FA374BC6A7EF9DB, 0dC0107AE147AE147B;
	{
	.reg .b32 %temp; 
	mov.b64 	{%temp, %r244}, %fd5074;
	}
	shr.u32 	%r1302, %r244, 20;
	and.b32  	%r1303, %r1302, 2047;
	add.s32 	%r1304, %r1303, -1012;
	mov.b64 	%rd302, %fd5074;
	shl.b64 	%rd303, %rd302, %r1304;
	setp.eq.s64 	%p1212, %rd303, -9223372036854775808;
	{ // callseq 100, 0
	.param .b64 param0;
	st.param.f64 	[param0], %fd5074;
	.param .b64 retval0;
	call.uni (retval0), 
	__internal_accurate_pow, 
	(
	param0
	);
	ld.param.f64 	%fd5075, [retval0];
	} // callseq 100
	neg.f64 	%fd5077, %fd5075;
	selp.f64 	%fd5078, %fd5077, %fd5075, %p1212;
	selp.f64 	%fd5079, %fd5078, %fd5075, %p1155;
	cvt.rzi.f64.f64 	%fd5080, %fd5074;
	setp.neu.f64 	%p1213, %fd5074, %fd5080;
	selp.f64 	%fd5082, 0dFFF8000000000000, %fd5079, %p1213;
	selp.f64 	%fd6974, %fd5082, %fd5079, %p1155;
	add.f64 	%fd5083, %fd5074, 0d4024000000000000;
	{
	.reg .b32 %temp; 
	mov.b64 	{%temp, %r1305}, %fd5083;
	}
	and.b32  	%r1306, %r1305, 2146435072;
	setp.ne.s32 	%p1214, %r1306, 2146435072;
	@%p1214 bra 	$L__BB0_811;
	setp.num.f64 	%p1215, %fd5074, %fd5074;
	@%p1215 bra 	$L__BB0_809;
	mov.f64 	%fd5085, 0d4024000000000000;
	add.rn.f64 	%fd6974, %fd5085, %fd5074;
	bra.uni 	$L__BB0_811;
$L__BB0_809:
	abs.f64 	%fd5084, %fd5074;
	setp.neu.f64 	%p1216, %fd5084, 0d7FF0000000000000;
	@%p1216 bra 	$L__BB0_811;
	setp.lt.s32 	%p1217, %r244, 0;
	selp.b32 	%r1307, 0, 2146435072, %p1217;
	mov.b32 	%r1308, 0;
	mov.b64 	%fd6974, {%r1308, %r1307};
$L__BB0_811:
	setp.eq.f64 	%p1218, %fd5074, 0d0000000000000000;
	add.f64 	%fd5086, %fd6974, 0d3F40624DD2F1A9FC;
	selp.f64 	%fd5087, 0d3FF0020C49BA5E35, %fd5086, %p1218;
	mov.f64 	%fd5088, 0d0000000000000000;
	sub.f64 	%fd5089, %fd5088, %fd1215;
	mul.f64 	%fd5090, %fd5089, %fd5087;
	setp.ge.f64 	%p1219, %fd6970, %fd1159;
	selp.f64 	%fd5091, 0d3FF0000000000000, 0d0000000000000000, %p1219;
	mul.f64 	%fd5092, %fd1215, 0d3FA999999999999A;
	sub.f64 	%fd5093, %fd5092, %fd5091;
	sub.f64 	%fd5094, %fd5093, %fd5090;
	mul.f64 	%fd5095, %fd922, %fd5094;
	div.rn.f64 	%fd5096, %fd1199, 0d4018000000000000;
	add.f64 	%fd5097, %fd6975, %fd5096;
	div.rn.f64 	%fd5098, %fd1208, 0d4008000000000000;
	add.f64 	%fd5099, %fd5097, %fd5098;
	div.rn.f64 	%fd5100, %fd1213, 0d4008000000000000;
	add.f64 	%fd5101, %fd5099, %fd5100;
	div.rn.f64 	%fd5102, %fd5095, 0d4018000000000000;
	add.f64 	%fd6975, %fd5101, %fd5102;
	add.s32 	%r1810, %r1810, 1;
	setp.ne.s32 	%p1220, %r1810, %r235;
	@%p1220 bra 	$L__BB0_791;
$L__BB0_812:
	setp.le.f64 	%p1221, %fd6963, 0d0000000000000000;
	setp.ge.f64 	%p1222, %fd6963, 0d405E000000000000;
	or.pred  	%p1223, %p1221, %p1222;
	mov.f64 	%fd6977, 0d0000000000000000;
	@%p1223 bra 	$L__BB0_817;
	sub.f64 	%fd5104, %fd1151, %fd6963;
	mul.f64 	%fd5105, %fd5104, %fd5104;
	mul.f64 	%fd1223, %fd5105, 0dBFAC71C71C71C71C;
	fma.rn.f64 	%fd5106, %fd1223, 0d3FF71547652B82FE, 0d4338000000000000;
	{
	.reg .b32 %temp; 
	mov.b64 	{%r246, %temp}, %fd5106;
	}
	mov.f64 	%fd5107, 0dC338000000000000;
	add.rn.f64 	%fd5108, %fd5106, %fd5107;
	fma.rn.f64 	%fd5109, %fd5108, 0dBFE62E42FEFA39EF, %fd1223;
	fma.rn.f64 	%fd5110, %fd5108, 0dBC7ABC9E3B39803F, %fd5109;
	fma.rn.f64 	%fd5111, %fd5110, 0d3E5ADE1569CE2BDF, 0d3E928AF3FCA213EA;
	fma.rn.f64 	%fd5112, %fd5111, %fd5110, 0d3EC71DEE62401315;
	fma.rn.f64 	%fd5113, %fd5112, %fd5110, 0d3EFA01997C89EB71;
	fma.rn.f64 	%fd5114, %fd5113, %fd5110, 0d3F2A01A014761F65;
	fma.rn.f64 	%fd5115, %fd5114, %fd5110, 0d3F56C16C1852B7AF;
	fma.rn.f64 	%fd5116, %fd5115, %fd5110, 0d3F81111111122322;
	fma.rn.f64 	%fd5117, %fd5116, %fd5110, 0d3FA55555555502A1;
	fma.rn.f64 	%fd5118, %fd5117, %fd5110, 0d3FC5555555555511;
	fma.rn.f64 	%fd5119, %fd5118, %fd5110, 0d3FE000000000000B;
	fma.rn.f64 	%fd5120, %fd5119, %fd5110, 0d3FF0000000000000;
	fma.rn.f64 	%fd5121, %fd5120, %fd5110, 0d3FF0000000000000;
	{
	.reg .b32 %temp; 
	mov.b64 	{%r247, %temp}, %fd5121;
	}
	{
	.reg .b32 %temp; 
	mov.b64 	{%temp, %r248}, %fd5121;
	}
	shl.b32 	%r1309, %r246, 20;
	add.s32 	%r1310, %r1309, %r248;
	mov.b64 	%fd6976, {%r247, %r1310};
	{
	.reg .b32 %temp; 
	mov.b64 	{%temp, %r1311}, %fd1223;
	}
	mov.b32 	%f40, %r1311;
	abs.f32 	%f16, %f40;
	setp.lt.f32 	%p1224, %f16, 0f4086232B;
	@%p1224 bra 	$L__BB0_816;
	setp.lt.f64 	%p1225, %fd1223, 0d0000000000000000;
	add.f64 	%fd5122, %fd1223, 0d7FF0000000000000;
	selp.f64 	%fd6976, 0d0000000000000000, %fd5122, %p1225;
	setp.geu.f32 	%p1226, %f16, 0f40874800;
	@%p1226 bra 	$L__BB0_816;
	shr.u32 	%r1312, %r246, 31;
	add.s32 	%r1313, %r246, %r1312;
	shr.s32 	%r1314, %r1313, 1;
	shl.b32 	%r1315, %r1314, 20;
	add.s32 	%r1316, %r248, %r1315;
	mov.b64 	%fd5123, {%r247, %r1316};
	sub.s32 	%r1317, %r246, %r1314;
	shl.b32 	%r1318, %r1317, 20;
	add.s32 	%r1319, %r1318, 1072693248;
	mov.b32 	%r1320, 0;
	mov.b64 	%fd5124, {%r1320, %r1319};
	mul.f64 	%fd6976, %fd5124, %fd5123;
$L__BB0_816:
	mul.f64 	%fd6977, %fd6976, 0d3FC1058377E2CEE1;
$L__BB0_817:
	mul.f64 	%fd5125, %fd1157, %fd6977;
	mul.f64 	%fd1230, %fd6975, %fd5125;
	add.f64 	%fd1231, %fd924, %fd6963;
	mov.f64 	%fd5126, 0d405E000000000000;
	sub.f64 	%fd1232, %fd5126, %fd1231;
	mul.f64 	%fd5127, %fd1232, %fd921;
	cvt.rmi.f64.f64 	%fd5128, %fd5127;
	cvt.rzi.s32.f64 	%r249, %fd5128;
	cvt.rn.f64.s32 	%fd5129, %r249;
	neg.f64 	%fd5130, %fd5129;
	mul.f64 	%fd5131, %fd922, %fd5130;
	sub.f64 	%fd1233, %fd5131, %fd1232;
	add.f64 	%fd5132, %fd1231, %fd1232;
	fma.rn.f64 	%fd5133, %fd5132, 0d3FA374BC6A7EF9DB, 0dC0107AE147AE147B;
	{
	.reg .b32 %temp; 
	mov.b64 	{%temp, %r250}, %fd5133;
	}
	shr.u32 	%r1321, %r250, 20;
	and.b32  	%r1322, %r1321, 2047;
	add.s32 	%r1323, %r1322, -1012;
	mov.b64 	%rd305, %fd5133;
	shl.b64 	%rd306, %rd305, %r1323;
	setp.eq.s64 	%p1228, %rd306, -9223372036854775808;
	{ // callseq 101, 0
	.param .b64 param0;
	st.param.f64 	[param0], %fd5133;
	.param .b64 retval0;
	call.uni (retval0), 
	__internal_accurate_pow, 
	(
	param0
	);
	ld.param.f64 	%fd5134, [retval0];
	} // callseq 101
	neg.f64 	%fd5136, %fd5134;
	selp.f64 	%fd5137, %fd5136, %fd5134, %p1228;
	selp.f64 	%fd5138, %fd5137, %fd5134, %p1155;
	cvt.rzi.f64.f64 	%fd5139, %fd5133;
	setp.neu.f64 	%p1229, %fd5133, %fd5139;
	selp.f64 	%fd5141, 0dFFF8000000000000, %fd5138, %p1229;
	selp.f64 	%fd6978, %fd5141, %fd5138, %p1155;
	add.f64 	%fd5142, %fd5133, 0d4024000000000000;
	{
	.reg .b32 %temp; 
	mov.b64 	{%temp, %r1324}, %fd5142;
	}
	and.b32  	%r1325, %r1324, 2146435072;
	setp.ne.s32 	%p1230, %r1325, 2146435072;
	@%p1230 bra 	$L__BB0_822;
	setp.num.f64 	%p1231, %fd5133, %fd5133;
	@%p1231 bra 	$L__BB0_820;
	mov.f64 	%fd5144, 0d4024000000000000;
	add.rn.f64 	%fd6978, %fd5144, %fd5133;
	bra.uni 	$L__BB0_822;
$L__BB0_820:
	abs.f64 	%fd5143, %fd5133;
	setp.neu.f64 	%p1232, %fd5143, 0d7FF0000000000000;
	@%p1232 bra 	$L__BB0_822;
	setp.lt.s32 	%p1233, %r250, 0;
	selp.b32 	%r1326, 0, 2146435072, %p1233;
	mov.b32 	%r1327, 0;
	mov.b64 	%fd6978, {%r1327, %r1326};
$L__BB0_822:
	setp.eq.f64 	%p1235, %fd5133, 0d0000000000000000;
	add.f64 	%fd5145, %fd6978, 0d3F40624DD2F1A9FC;
	mul.f64 	%fd5146, %fd5145, 0d0000000000000000;
	selp.f64 	%fd5147, 0d0000000000000000, %fd5146, %p1235;
	setp.ge.f64 	%p1236, %fd1232, %fd1159;
	selp.f64 	%fd5148, 0dBFF0000000000000, 0d0000000000000000, %p1236;
	sub.f64 	%fd5149, %fd5148, %fd5147;
	mul.f64 	%fd1239, %fd1233, %fd5149;
	fma.rn.f64 	%fd1240, %fd1233, 0d3FE0000000000000, %fd1232;
	fma.rn.f64 	%fd1241, %fd1239, 0d3FE0000000000000, 0d0000000000000000;
	add.f64 	%fd5150, %fd1231, %fd1240;
	fma.rn.f64 	%fd5151, %fd5150, 0d3FA374BC6A7EF9DB, 0dC0107AE147AE147B;
	{
	.reg .b32 %temp; 
	mov.b64 	{%temp, %r251}, %fd5151;
	}
	shr.u32 	%r1328, %r251, 20;
	and.b32  	%r1329, %r1328, 2047;
	add.s32 	%r1330, %r1329, -1012;
	mov.b64 	%rd308, %fd5151;
	shl.b64 	%rd309, %rd308, %r1330;
	setp.eq.s64 	%p1237, %rd309, -9223372036854775808;
	{ // callseq 102, 0
	.param .b64 param0;
	st.param.f64 	[param0], %fd5151;
	.param .b64 retval0;
	call.uni (retval0), 
	__internal_accurate_pow, 
	(
	param0
	);
	ld.param.f64 	%fd5152, [retval0];
	} // callseq 102
	neg.f64 	%fd5154, %fd5152;
	selp.f64 	%fd5155, %fd5154, %fd5152, %p1237;
	selp.f64 	%fd5156, %fd5155, %fd5152, %p1155;
	cvt.rzi.f64.f64 	%fd5157, %fd5151;
	setp.neu.f64 	%p1238, %fd5151, %fd5157;
	selp.f64 	%fd5159, 0dFFF8000000000000, %fd5156, %p1238;
	selp.f64 	%fd6980, %fd5159, %fd5156, %p1155;
	add.f64 	%fd5160, %fd5151, 0d4024000000000000;
	{
	.reg .b32 %temp; 
	mov.b64 	{%temp, %r1331}, %fd5160;
	}
	and.b32  	%r252, %r1331, 2146435072;
	setp.ne.s32 	%p1239, %r252, 2146435072;
	mov.f64 	%fd6979, %fd6980;
	@%p1239 bra 	$L__BB0_827;
	setp.num.f64 	%p1240, %fd5151, %fd5151;
	@%p1240 bra 	$L__BB0_825;
	mov.f64 	%fd5162, 0d4024000000000000;
	add.rn.f64 	%fd6979, %fd5162, %fd5151;
	bra.uni 	$L__BB0_827;
$L__BB0_825:
	abs.f64 	%fd5161, %fd5151;
	setp.neu.f64 	%p1241, %fd5161, 0d7FF0000000000000;
	mov.f64 	%fd6979, %fd6980;
	@%p1241 bra 	$L__BB0_827;
	setp.lt.s32 	%p1242, %r251, 0;
	selp.b32 	%r1332, 0, 2146435072, %p1242;
	mov.b32 	%r1333, 0;
	mov.b64 	%fd6979, {%r1333, %r1332};
$L__BB0_827:
	setp.ge.f64 	%p1243, %fd1240, %fd1159;
	selp.f64 	%fd1247, 0d3FF0000000000000, 0d0000000000000000, %p1243;
	setp.eq.f64 	%p1245, %fd5151, 0d0000000000000000;
	add.f64 	%fd5163, %fd6979, 0d3F40624DD2F1A9FC;
	selp.f64 	%fd5164, 0d3FF0020C49BA5E35, %fd5163, %p1245;
	mov.f64 	%fd5165, 0d0000000000000000;
	sub.f64 	%fd5166, %fd5165, %fd1241;
	mul.f64 	%fd5167, %fd5166, %fd5164;
	mul.f64 	%fd5168, %fd1241, 0d3FA999999999999A;
	sub.f64 	%fd5169, %fd5168, %fd1247;
	sub.f64 	%fd5170, %fd5169, %fd5167;
	mul.f64 	%fd1248, %fd1233, %fd5170;
	fma.rn.f64 	%fd1249, %fd1248, 0d3FE0000000000000, 0d0000000000000000;
	@%p1239 bra 	$L__BB0_832;
	setp.num.f64 	%p1246, %fd5151, %fd5151;
	@%p1246 bra 	$L__BB0_830;
	mov.f64 	%fd5172, 0d4024000000000000;
	add.rn.f64 	%fd6980, %fd5172, %fd5151;
	bra.uni 	$L__BB0_832;
$L__BB0_830:
	abs.f64 	%fd5171, %fd5151;
	setp.neu.f64 	%p1247, %fd5171, 0d7FF0000000000000;
	@%p1247 bra 	$L__BB0_832;
	setp.lt.s32 	%p1248, %r251, 0;
	selp.b32 	%r1334, 0, 2146435072, %p1248;
	mov.b32 	%r1335, 0;
	mov.b64 	%fd6980, {%r1335, %r1334};
$L__BB0_832:
	add.f64 	%fd5173, %fd6980, 0d3F40624DD2F1A9FC;
	selp.f64 	%fd5174, 0d3FF0020C49BA5E35, %fd5173, %p1245;
	mov.f64 	%fd5175, 0d0000000000000000;
	sub.f64 	%fd5176, %fd5175, %fd1249;
	mul.f64 	%fd5177, %fd5176, %fd5174;
	mul.f64 	%fd5178, %fd1249, 0d3FA999999999999A;
	sub.f64 	%fd5179, %fd5178, %fd1247;
	sub.f64 	%fd5180, %fd5179, %fd5177;
	mul.f64 	%fd1253, %fd1233, %fd5180;
	add.f64 	%fd6983, %fd1232, %fd1233;
	add.f64 	%fd1255, %fd1253, 0d0000000000000000;
	add.f64 	%fd5181, %fd1231, %fd6983;
	fma.rn.f64 	%fd5182, %fd5181, 0d3FA374BC6A7EF9DB, 0dC0107AE147AE147B;
	{
	.reg .b32 %temp; 
	mov.b64 	{%temp, %r253}, %fd5182;
	}
	shr.u32 	%r1336, %r253, 20;
	and.b32  	%r1337, %r1336, 2047;
	add.s32 	%r1338, %r1337, -1012;
	mov.b64 	%rd311, %fd5182;
	shl.b64 	%rd312, %rd311, %r1338;
	setp.eq.s64 	%p1251, %rd312, -9223372036854775808;
	{ // callseq 103, 0
	.param .b64 param0;
	st.param.f64 	[param0], %fd5182;
	.param .b64 retval0;
	call.uni (retval0), 
	__internal_accurate_pow, 
	(
	param0
	);
	ld.param.f64 	%fd5183, [retval0];
	} // callseq 103
	neg.f64 	%fd5185, %fd5183;
	selp.f64 	%fd5186, %fd5185, %fd5183, %p1251;
	selp.f64 	%fd5187, %fd5186, %fd5183, %p1155;
	cvt.rzi.f64.f64 	%fd5188, %fd5182;
	setp.neu.f64 	%p1252, %fd5182, %fd5188;
	selp.f64 	%fd5190, 0dFFF8000000000000, %fd5187, %p1252;
	selp.f64 	%fd6981, %fd5190, %fd5187, %p1155;
	add.f64 	%fd5191, %fd5182, 0d4024000000000000;
	{
	.reg .b32 %temp; 
	mov.b64 	{%temp, %r1339}, %fd5191;
	}
	and.b32  	%r1340, %r1339, 2146435072;
	setp.ne.s32 	%p1253, %r1340, 2146435072;
	@%p1253 bra 	$L__BB0_837;
	setp.num.f64 	%p1254, %fd5182, %fd5182;
	@%p1254 bra 	$L__BB0_835;
	mov.f64 	%fd5193, 0d4024000000000000;
	add.rn.f64 	%fd6981, %fd5193, %fd5182;
	bra.uni 	$L__BB0_837;
$L__BB0_835:
	abs.f64 	%fd5192, %fd5182;
	setp.neu.f64 	%p1255, %fd5192, 0d7FF0000000000000;
	@%p1255 bra 	$L__BB0_837;
	setp.lt.s32 	%p1256, %r253, 0;
	selp.b32 	%r1341, 0, 2146435072, %p1256;
	mov.b32 	%r1342, 0;
	mov.b64 	%fd6981, {%r1342, %r1341};
$L__BB0_837:
	setp.eq.f64 	%p1257, %fd5182, 0d0000000000000000;
	add.f64 	%fd5194, %fd6981, 0d3F40624DD2F1A9FC;
	selp.f64 	%fd5195, 0d3FF0020C49BA5E35, %fd5194, %p1257;
	mov.f64 	%fd5196, 0d0000000000000000;
	sub.f64 	%fd5197, %fd5196, %fd1255;
	mul.f64 	%fd5198, %fd5197, %fd5195;
	setp.ge.f64 	%p1258, %fd6983, %fd1159;
	selp.f64 	%fd5199, 0d3FF0000000000000, 0d0000000000000000, %p1258;
	mul.f64 	%fd5200, %fd1255, 0d3FA999999999999A;
	sub.f64 	%fd5201, %fd5200, %fd5199;
	sub.f64 	%fd5202, %fd5201, %fd5198;
	mul.f64 	%fd5203, %fd1233, %fd5202;
	div.rn.f64 	%fd5204, %fd1239, 0d4018000000000000;
	add.f64 	%fd5205, %fd5204, 0d0000000000000000;
	div.rn.f64 	%fd5206, %fd1248, 0d4008000000000000;
	add.f64 	%fd5207, %fd5205, %fd5206;
	div.rn.f64 	%fd5208, %fd1253, 0d4008000000000000;
	add.f64 	%fd5209, %fd5207, %fd5208;
	div.rn.f64 	%fd5210, %fd5203, 0d4018000000000000;
	add.f64 	%fd6988, %fd5209, %fd5210;
	setp.lt.s32 	%p1259, %r249, 1;
	@%p1259 bra 	$L__BB0_860;
	mov.b32 	%r1811, 0;
$L__BB0_839:
	add.f64 	%fd5211, %fd1231, %fd6983;
	fma.rn.f64 	%fd5212, %fd5211, 0d3FA374BC6A7EF9DB, 0dC0107AE147AE147B;
	{
	.reg .b32 %temp; 
	mov.b64 	{%temp, %r255}, %fd5212;
	}
	shr.u32 	%r1344, %r255, 20;
	and.b32  	%r1345, %r1344, 2047;
	add.s32 	%r1346, %r1345, -1012;
	mov.b64 	%rd314, %fd5212;
	shl.b64 	%rd315, %rd314, %r1346;
	setp.eq.s64 	%p1261, %rd315, -9223372036854775808;
	{ // callseq 104, 0
	.param .b64 param0;
	st.param.f64 	[param0], %fd5212;
	.param .b64 retval0;
	call.uni (retval0), 
	__internal_accurate_pow, 
	(
	param0
	);
	ld.param.f64 	%fd5213, [retval0];
	} // callseq 104
	neg.f64 	%fd5215, %fd5213;
	selp.f64 	%fd5216, %fd5215, %fd5213, %p1261;
	selp.f64 	%fd5217, %fd5216, %fd5213, %p1155;
	cvt.rzi.f64.f64 	%fd5218, %fd5212;
	setp.neu.f64 	%p1262, %fd5212, %fd5218;
	selp.f64 	%fd5220, 0dFFF8000000000000, %fd5217, %p1262;
	selp.f64 	%fd6984, %fd5220, %fd5217, %p1155;
	add.f64 	%fd5221, %fd5212, 0d4024000000000000;
	{
	.reg .b32 %temp; 
	mov.b64 	{%temp, %r1347}, %fd5221;
	}
	and.b32  	%r1348, %r1347, 2146435072;
	setp.ne.s32 	%p1263, %r1348, 2146435072;
	@%p1263 bra 	$L__BB0_844;
	setp.num.f64 	%p1264, %fd5212, %fd5212;
	@%p1264 bra 	$L__BB0_842;
	mov.f64 	%fd5223, 0d4024000000000000;
	add.rn.f64 	%fd6984, %fd5223, %fd5212;
	bra.uni 	$L__BB0_844;
$L__BB0_842:
	abs.f64 	%fd5222, %fd5212;
	setp.neu.f64 	%p1265, %fd5222, 0d7FF0000000000000;
	@%p1265 bra 	$L__BB0_844;
	setp.lt.s32 	%p1266, %r255, 0;
	selp.b32 	%r1349, 0, 2146435072, %p1266;
	mov.b32 	%r1350, 0;
	mov.b64 	%fd6984, {%r1350, %r1349};
$L__BB0_844:
	setp.eq.f64 	%p1268, %fd5212, 0d0000000000000000;
	add.f64 	%fd5224, %fd6984, 0d3F40624DD2F1A9FC;
	selp.f64 	%fd5225, 0d3FF0020C49BA5E35, %fd5224, %p1268;
	mov.f64 	%fd5226, 0d0000000000000000;
	sub.f64 	%fd5227, %fd5226, %fd6988;
	mul.f64 	%fd5228, %fd5227, %fd5225;
	setp.ge.f64 	%p1269, %fd6983, %fd1159;
	selp.f64 	%fd5229, 0d3FF0000000000000, 0d0000000000000000, %p1269;
	mul.f64 	%fd5230, %fd6988, 0d3FA999999999999A;
	sub.f64 	%fd5231, %fd5230, %fd5229;
	sub.f64 	%fd5232, %fd5231, %fd5228;
	mul.f64 	%fd1269, %fd922, %fd5232;
	add.f64 	%fd1270, %fd923, %fd6983;
	fma.rn.f64 	%fd1271, %fd1269, 0d3FE0000000000000, %fd6988;
	add.f64 	%fd5233, %fd1231, %fd1270;
	fma.rn.f64 	%fd5234, %fd5233, 0d3FA374BC6A7EF9DB, 0dC0107AE147AE147B;
	{
	.reg .b32 %temp; 
	mov.b64 	{%temp, %r256}, %fd5234;
	}
	shr.u32 	%r1351, %r256, 20;
	and.b32  	%r1352, %r1351, 2047;
	add.s32 	%r1353, %r1352, -1012;
	mov.b64 	%rd317, %fd5234;
	shl.b64 	%rd318, %rd317, %r1353;
	setp.eq.s64 	%p1270, %rd318, -9223372036854775808;
	{ // callseq 105, 0
	.param .b64 param0;
	st.param.f64 	[param0], %fd5234;
	.param .b64 retval0;
	call.uni (retval0), 
	__internal_accurate_pow, 
	(
	param0
	);
	ld.param.f64 	%fd5235, [retval0];
	} // callseq 105
	neg.f64 	%fd5237, %fd5235;
	selp.f64 	%fd5238, %fd5237, %fd5235, %p1270;
	selp.f64 	%fd5239, %fd5238, %fd5235, %p1155;
	cvt.rzi.f64.f64 	%fd5240, %fd5234;
	setp.neu.f64 	%p1271, %fd5234, %fd5240;
	selp.f64 	%fd5242, 0dFFF8000000000000, %fd5239, %p1271;
	selp.f64 	%fd6986, %fd5242, %fd5239, %p1155;
	add.f64 	%fd5243, %fd5234, 0d4024000000000000;
	{
	.reg .b32 %temp; 
	mov.b64 	{%temp, %r1354}, %fd5243;
	}
	and.b32  	%r257, %r1354, 2146435072;
	setp.ne.s32 	%p1272, %r257, 2146435072;
	mov.f64 	%fd6985, %fd6986;
	@%p1272 bra 	$L__BB0_849;
	setp.num.f64 	%p1273, %fd5234, %fd5234;
	@%p1273 bra 	$L__BB0_847;
	mov.f64 	%fd5245, 0d4024000000000000;
	add.rn.f64 	%fd6985, %fd5245, %fd5234;
	bra.uni 	$L__BB0_849;
$L__BB0_847:
	abs.f64 	%fd5244, %fd5234;
	setp.neu.f64 	%p1274, %fd5244, 0d7FF0000000000000;
	mov.f64 	%fd6985, %fd6986;
	@%p1274 bra 	$L__BB0_849;
	setp.lt.s32 	%p1275, %r256, 0;
	selp.b32 	%r1355, 0, 2146435072, %p1275;
	mov.b32 	%r1356, 0;
	mov.b64 	%fd6985, {%r1356, %r1355};
$L__BB0_849:
	setp.ge.f64 	%p1276, %fd1270, %fd1159;
	selp.f64 	%fd1277, 0d3FF0000000000000, 0d0000000000000000, %p1276;
	setp.eq.f64 	%p1278, %fd5234, 0d0000000000000000;
	add.f64 	%fd5246, %fd6985, 0d3F40624DD2F1A9FC;
	selp.f64 	%fd5247, 0d3FF0020C49BA5E35, %fd5246, %p1278;
	mov.f64 	%fd5248, 0d0000000000000000;
	sub.f64 	%fd5249, %fd5248, %fd1271;
	mul.f64 	%fd5250, %fd5249, %fd5247;
	mul.f64 	%fd5251, %fd1271, 0d3FA999999999999A;
	sub.f64 	%fd5252, %fd5251, %fd1277;
	sub.f64 	%fd5253, %fd5252, %fd5250;
	mul.f64 	%fd1278, %fd922, %fd5253;
	fma.rn.f64 	%fd1279, %fd1278, 0d3FE0000000000000, %fd6988;
	@%p1272 bra 	$L__BB0_854;
	setp.num.f64 	%p1279, %fd5234, %fd5234;
	@%p1279 bra 	$L__BB0_852;
	mov.f64 	%fd5255, 0d4024000000000000;
	add.rn.f64 	%fd6986, %fd5255, %fd5234;
	bra.uni 	$L__BB0_854;
$L__BB0_852:
	abs.f64 	%fd5254, %fd5234;
	setp.neu.f64 	%p1280, %fd5254, 0d7FF0000000000000;
	@%p1280 bra 	$L__BB0_854;
	setp.lt.s32 	%p1281, %r256, 0;
	selp.b32 	%r1357, 0, 2146435072, %p1281;
	mov.b32 	%r1358, 0;
	mov.b64 	%fd6986, {%r1358, %r1357};
$L__BB0_854:
	add.f64 	%fd5256, %fd6986, 0d3F40624DD2F1A9FC;
	selp.f64 	%fd5257, 0d3FF0020C49BA5E35, %fd5256, %p1278;
	mov.f64 	%fd5258, 0d0000000000000000;
	sub.f64 	%fd5259, %fd5258, %fd1279;
	mul.f64 	%fd5260, %fd5259, %fd5257;
	mul.f64 	%fd5261, %fd1279, 0d3FA999999999999A;
	sub.f64 	%fd5262, %fd5261, %fd1277;
	sub.f64 	%fd5263, %fd5262, %fd5260;
	mul.f64 	%fd1283, %fd922, %fd5263;
	add.f64 	%fd6983, %fd922, %fd6983;
	add.f64 	%fd1285, %fd6988, %fd1283;
	add.f64 	%fd5264, %fd1231, %fd6983;
	fma.rn.f64 	%fd5265, %fd5264, 0d3FA374BC6A7EF9DB, 0dC0107AE147AE147B;
	{
	.reg .b32 %temp; 
	mov.b64 	{%temp, %r258}, %fd5265;
	}
	shr.u32 	%r1359, %r258, 20;
	and.b32  	%r1360, %r1359, 2047;
	add.s32 	%r1361, %r1360, -1012;
	mov.b64 	%rd320, %fd5265;
	shl.b64 	%rd321, %rd320, %r1361;
	setp.eq.s64 	%p1284, %rd321, -9223372036854775808;
	{ // callseq 106, 0
	.param .b64 param0;
	st.param.f64 	[param0], %fd5265;
	.param .b64 retval0;
	call.uni (retval0), 
	__internal_accurate_pow, 
	(
	param0
	);
	ld.param.f64 	%fd5266, [retval0];
	} // callseq 106
	neg.f64 	%fd5268, %fd5266;
	selp.f64 	%fd5269, %fd5268, %fd5266, %p1284;
	selp.f64 	%fd5270, %fd5269, %fd5266, %p1155;
	cvt.rzi.f64.f64 	%fd5271, %fd5265;
	setp.neu.f64 	%p1285, %fd5265, %fd5271;
	selp.f64 	%fd5273, 0dFFF8000000000000, %fd5270, %p1285;
	selp.f64 	%fd6987, %fd5273, %fd5270, %p1155;
	add.f64 	%fd5274, %fd5265, 0d4024000000000000;
	{
	.reg .b32 %temp; 
	mov.b64 	{%temp, %r1362}, %fd5274;
	}
	and.b32  	%r1363, %r1362, 2146435072;
	setp.ne.s32 	%p1286, %r1363, 2146435072;
	@%p1286 bra 	$L__BB0_859;
	setp.num.f64 	%p1287, %fd5265, %fd5265;
	@%p1287 bra 	$L__BB0_857;
	mov.f64 	%fd5276, 0d4024000000000000;
	add.rn.f64 	%fd6987, %fd5276, %fd5265;
	bra.uni 	$L__BB0_859;
$L__BB0_857:
	abs.f64 	%fd5275, %fd5265;
	setp.neu.f64 	%p1288, %fd5275, 0d7FF0000000000000;
	@%p1288 bra 	$L__BB0_859;
	setp.lt.s32 	%p1289, %r258, 0;
	selp.b32 	%r1364, 0, 2146435072, %p1289;
	mov.b32 	%r1365, 0;
	mov.b64 	%fd6987, {%r1365, %r1364};
$L__BB0_859:
	setp.eq.f64 	%p1290, %fd5265, 0d0000000000000000;
	add.f64 	%fd5277, %fd6987, 0d3F40624DD2F1A9FC;
	selp.f64 	%fd5278, 0d3FF0020C49BA5E35, %fd5277, %p1290;
	mov.f64 	%fd5279, 0d0000000000000000;
	sub.f64 	%fd5280, %fd5279, %fd1285;
	mul.f64 	%fd5281, %fd5280, %fd5278;
	setp.ge.f64 	%p1291, %fd6983, %fd1159;
	selp.f64 	%fd5282, 0d3FF0000000000000, 0d0000000000000000, %p1291;
	mul.f64 	%fd5283, %fd1285, 0d3FA999999999999A;
	sub.f64 	%fd5284, %fd5283, %fd5282;
	sub.f64 	%fd5285, %fd5284, %fd5281;
	mul.f64 	%fd5286, %fd922, %fd5285;
	div.rn.f64 	%fd5287, %fd1269, 0d4018000000000000;
	add.f64 	%fd5288, %fd6988, %fd5287;
	div.rn.f64 	%fd5289, %fd1278, 0d4008000000000000;
	add.f64 	%fd5290, %fd5288, %fd5289;
	div.rn.f64 	%fd5291, %fd1283, 0d4008000000000000;
	add.f64 	%fd5292, %fd5290, %fd5291;
	div.rn.f64 	%fd5293, %fd5286, 0d4018000000000000;
	add.f64 	%fd6988, %fd5292, %fd5293;
	add.s32 	%r1811, %r1811, 1;
	setp.ne.s32 	%p1292, %r1811, %r249;
	@%p1292 bra 	$L__BB0_839;
$L__BB0_860:
	setp.le.f64 	%p1293, %fd1231, 0d0000000000000000;
	setp.ge.f64 	%p1294, %fd1231, 0d405E000000000000;
	or.pred  	%p1295, %p1293, %p1294;
	mov.f64 	%fd6990, 0d0000000000000000;
	@%p1295 bra 	$L__BB0_865;
	sub.f64 	%fd5295, %fd1151, %fd1231;
	mul.f64 	%fd5296, %fd5295, %fd5295;
	mul.f64 	%fd1293, %fd5296, 0dBFAC71C71C71C71C;
	fma.rn.f64 	%fd5297, %fd1293, 0d3FF71547652B82FE, 0d4338000000000000;
	{
	.reg .b32 %temp; 
	mov.b64 	{%r260, %temp}, %fd5297;
	}
	mov.f64 	%fd5298, 0dC338000000000000;
	add.rn.f64 	%fd5299, %fd5297, %fd5298;
	fma.rn.f64 	%fd5300, %fd5299, 0dBFE62E42FEFA39EF, %fd1293;
	fma.rn.f64 	%fd5301, %fd5299, 0dBC7ABC9E3B39803F, %fd5300;
	fma.rn.f64 	%fd5302, %fd5301, 0d3E5ADE1569CE2BDF, 0d3E928AF3FCA213EA;
	fma.rn.f64 	%fd5303, %fd5302, %fd5301, 0d3EC71DEE62401315;
	fma.rn.f64 	%fd5304, %fd5303, %fd5301, 0d3EFA01997C89EB71;
	fma.rn.f64 	%fd5305, %fd5304, %fd5301, 0d3F2A01A014761F65;
	fma.rn.f64 	%fd5306, %fd5305, %fd5301, 0d3F56C16C1852B7AF;
	fma.rn.f64 	%fd5307, %fd5306, %fd5301, 0d3F81111111122322;
	fma.rn.f64 	%fd5308, %fd5307, %fd5301, 0d3FA55555555502A1;
	fma.rn.f64 	%fd5309, %fd5308, %fd5301, 0d3FC5555555555511;
	fma.rn.f64 	%fd5310, %fd5309, %fd5301, 0d3FE000000000000B;
	fma.rn.f64 	%fd5311, %fd5310, %fd5301, 0d3FF0000000000000;
	fma.rn.f64 	%fd5312, %fd5311, %fd5301, 0d3FF0000000000000;
	{
	.reg .b32 %temp; 
	mov.b64 	{%r261, %temp}, %fd5312;
	}
	{
	.reg .b32 %temp; 
	mov.b64 	{%temp, %r262}, %fd5312;
	}
	shl.b32 	%r1366, %r260, 20;
	add.s32 	%r1367, %r1366, %r262;
	mov.b64 	%fd6989, {%r261, %r1367};
	{
	.reg .b32 %temp; 
	mov.b64 	{%temp, %r1368}, %fd1293;
	}
	mov.b32 	%f41, %r1368;
	abs.f32 	%f17, %f41;
	setp.lt.f32 	%p1296, %f17, 0f4086232B;
	@%p1296 bra 	$L__BB0_864;
	setp.lt.f64 	%p1297, %fd1293, 0d0000000000000000;
	add.f64 	%fd5313, %fd1293, 0d7FF0000000000000;
	selp.f64 	%fd6989, 0d0000000000000000, %fd5313, %p1297;
	setp.geu.f32 	%p1298, %f17, 0f40874800;
	@%p1298 bra 	$L__BB0_864;
	shr.u32 	%r1369, %r260, 31;
	add.s32 	%r1370, %r260, %r1369;
	shr.s32 	%r1371, %r1370, 1;
	shl.b32 	%r1372, %r1371, 20;
	add.s32 	%r1373, %r262, %r1372;
	mov.b64 	%fd5314, {%r261, %r1373};
	sub.s32 	%r1374, %r260, %r1371;
	shl.b32 	%r1375, %r1374, 20;
	add.s32 	%r1376, %r1375, 1072693248;
	mov.b32 	%r1377, 0;
	mov.b64 	%fd5315, {%r1377, %r1376};
	mul.f64 	%fd6989, %fd5315, %fd5314;
$L__BB0_864:
	mul.f64 	%fd6990, %fd6989, 0d3FC1058377E2CEE1;
$L__BB0_865:
	mul.f64 	%fd5316, %fd1158, %fd6990;
	mul.f64 	%fd1300, %fd6988, %fd5316;
	add.f64 	%fd6963, %fd696, %fd6963;
	mov.f64 	%fd5317, 0d405E000000000000;
	sub.f64 	%fd1302, %fd5317, %fd6963;
	mul.f64 	%fd5318, %fd1302, %fd921;
	cvt.rmi.f64.f64 	%fd5319, %fd5318;
	cvt.rzi.s32.f64 	%r263, %fd5319;
	cvt.rn.f64.s32 	%fd5320, %r263;
	neg.f64 	%fd5321, %fd5320;
	mul.f64 	%fd5322, %fd922, %fd5321;
	sub.f64 	%fd1303, %fd5322, %fd1302;
	add.f64 	%fd5323, %fd6963, %fd1302;
	fma.rn.f64 	%fd5324, %fd5323, 0d3FA374BC6A7EF9DB, 0dC0107AE147AE147B;
	{
	.reg .b32 %temp; 
	mov.b64 	{%temp, %r264}, %fd5324;
	}
	shr.u32 	%r1378, %r264, 20;
	and.b32  	%r1379, %r1378, 2047;
	add.s32 	%r1380, %r1379, -1012;
	mov.b64 	%rd323, %fd5324;
	shl.b64 	%rd324, %rd323, %r1380;
	setp.eq.s64 	%p1300, %rd324, -9223372036854775808;
	{ // callseq 107, 0
	.param .b64 param0;
	st.param.f64 	[param0], %fd5324;
	.param .b64 retval0;
	call.uni (retval0), 
	__internal_accurate_pow, 
	(
	param0
	);
	ld.param.f64 	%fd5325, [retval0];
	} // callseq 107
	neg.f64 	%fd5327, %fd5325;
	selp.f64 	%fd5328, %fd5327, %fd5325, %p1300;
	selp.f64 	%fd5329, %fd5328, %fd5325, %p1155;
	cvt.rzi.f64.f64 	%fd5330, %fd5324;
	setp.neu.f64 	%p1301, %fd5324, %fd5330;
	selp.f64 	%fd5332, 0dFFF8000000000000, %fd5329, %p1301;
	selp.f64 	%fd6991, %fd5332, %fd5329, %p1155;
	add.f64 	%fd5333, %fd5324, 0d4024000000000000;
	{
	.reg .b32 %temp; 
	mov.b64 	{%temp, %r1381}, %fd5333;
	}
	and.b32  	%r1382, %r1381, 2146435072;
	setp.ne.s32 	%p1302, %r1382, 2146435072;
	@%p1302 bra 	$L__BB0_870;
	setp.num.f64 	%p1303, %fd5324, %fd5324;
	@%p1303 bra 	$L__BB0_868;
	mov.f64 	%fd5335, 0d4024000000000000;
	add.rn.f64 	%fd6991, %fd5335, %fd5324;
	bra.uni 	$L__BB0_870;
$L__BB0_868:
	abs.f64 	%fd5334, %fd5324;
	setp.neu.f64 	%p1304, %fd5334, 0d7FF0000000000000;
	@%p1304 bra 	$L__BB0_870;
	setp.lt.s32 	%p1305, %r264, 0;
	selp.b32 	%r1383, 0, 2146435072, %p1305;
	mov.b32 	%r1384, 0;
	mov.b64 	%fd6991, {%r1384, %r1383};
$L__BB0_870:
	setp.eq.f64 	%p1307, %fd5324, 0d0000000000000000;
	add.f64 	%fd5336, %fd6991, 0d3F40624DD2F1A9FC;
	mul.f64 	%fd5337, %fd5336, 0d0000000000000000;
	selp.f64 	%fd5338, 0d0000000000000000, %fd5337, %p1307;
	setp.ge.f64 	%p1308, %fd1302, %fd1159;
	selp.f64 	%fd5339, 0dBFF0000000000000, 0d0000000000000000, %p1308;
	sub.f64 	%fd5340, %fd5339, %fd5338;
	mul.f64 	%fd1309, %fd1303, %fd5340;
	fma.rn.f64 	%fd1310, %fd1303, 0d3FE0000000000000, %fd1302;
	fma.rn.f64 	%fd1311, %fd1309, 0d3FE0000000000000, 0d0000000000000000;
	add.f64 	%fd5341, %fd6963, %fd1310;
	fma.rn.f64 	%fd5342, %fd5341, 0d3FA374BC6A7EF9DB, 0dC0107AE147AE147B;
	{
	.reg .b32 %temp; 
	mov.b64 	{%temp, %r265}, %fd5342;
	}
	shr.u32 	%r1385, %r265, 20;
	and.b32  	%r1386, %r1385, 2047;
	add.s32 	%r1387, %r1386, -1012;
	mov.b64 	%rd326, %fd5342;
	shl.b64 	%rd327, %rd326, %r1387;
	setp.eq.s64 	%p1309, %rd327, -9223372036854775808;
	{ // callseq 108, 0
	.param .b64 param0;
	st.param.f64 	[param0], %fd5342;
	.param .b64 retval0;
	call.uni (retval0), 
	__internal_accurate_pow, 
	(
	param0
	);
	ld.param.f64 	%fd5343, [retval0];
	} // callseq 108
	neg.f64 	%fd5345, %fd5343;
	selp.f64 	%fd5346, %fd5345, %fd5343, %p1309;
	selp.f64 	%fd5347, %fd5346, %fd5343, %p1155;
	cvt.rzi.f64.f64 	%fd5348, %fd5342;
	setp.neu.f64 	%p1310, %fd5342, %fd5348;
	selp.f64 	%fd5350, 0dFFF8000000000000, %fd5347, %p1310;
	selp.f64 	%fd6993, %fd5350, %fd5347, %p1155;
	add.f64 	%fd5351, %fd5342, 0d4024000000000000;
	{
	.reg .b32 %temp; 
	mov.b64 	{%temp, %r1388}, %fd5351;
	}
	and.b32  	%r266, %r1388, 2146435072;
	setp.ne.s32 	%p1311, %r266, 2146435072;
	mov.f64 	%fd6992, %fd6993;
	@%p1311 bra 	$L__BB0_875;
	setp.num.f64 	%p1312, %fd5342, %fd5342;
	@%p1312 bra 	$L__BB0_873;
	mov.f64 	%fd5353, 0d4024000000000000;
	add.rn.f64 	%fd6992, %fd5353, %fd5342;
	bra.uni 	$L__BB0_875;
$L__BB0_873:
	abs.f64 	%fd5352, %fd5342;
	setp.neu.f64 	%p1313, %fd5352, 0d7FF0000000000000;
	mov.f64 	%fd6992, %fd6993;
	@%p1313 bra 	$L__BB0_875;
	setp.lt.s32 	%p1314, %r265, 0;
	selp.b32 	%r1389, 0, 2146435072, %p1314;
	mov.b32 	%r1390, 0;
	mov.b64 	%fd6992, {%r1390, %r1389};
$L__BB0_875:
	setp.ge.f64 	%p1315, %fd1310, %fd1159;
	selp.f64 	%fd1317, 0d3FF0000000000000, 0d0000000000000000, %p1315;
	setp.eq.f64 	%p1317, %fd5342, 0d0000000000000000;
	add.f64 	%fd5354, %fd6992, 0d3F40624DD2F1A9FC;
	selp.f64 	%fd5355, 0d3FF0020C49BA5E35, %fd5354, %p1317;
	mov.f64 	%fd5356, 0d0000000000000000;
	sub.f64 	%fd5357, %fd5356, %fd1311;
	mul.f64 	%fd5358, %fd5357, %fd5355;
	mul.f64 	%fd5359, %fd1311, 0d3FA999999999999A;
	sub.f64 	%fd5360, %fd5359, %fd1317;
	sub.f64 	%fd5361, %fd5360, %fd5358;
	mul.f64 	%fd1318, %fd1303, %fd5361;
	fma.rn.f64 	%fd1319, %fd1318, 0d3FE0000000000000, 0d0000000000000000;
	@%p1311 bra 	$L__BB0_880;
	setp.num.f64 	%p1318, %fd5342, %fd5342;
	@%p1318 bra 	$L__BB0_878;
	mov.f64 	%fd5363, 0d4024000000000000;
	add.rn.f64 	%fd6993, %fd5363, %fd5342;
	bra.uni 	$L__BB0_880;
$L__BB0_878:
	abs.f64 	%fd5362, %fd5342;
	setp.neu.f64 	%p1319, %fd5362, 0d7FF0000000000000;
	@%p1319 bra 	$L__BB0_880;
	setp.lt.s32 	%p1320, %r265, 0;
	selp.b32 	%r1391, 0, 2146435072, %p1320;
	mov.b32 	%r1392, 0;
	mov.b64 	%fd6993, {%r1392, %r1391};
$L__BB0_880:
	add.f64 	%fd5364, %fd6993, 0d3F40624DD2F1A9FC;
	selp.f64 	%fd5365, 0d3FF0020C49BA5E35, %fd5364, %p1317;
	mov.f64 	%fd5366, 0d0000000000000000;
	sub.f64 	%fd5367, %fd5366, %fd1319;
	mul.f64 	%fd5368, %fd5367, %fd5365;
	mul.f64 	%fd5369, %fd1319, 0d3FA999999999999A;
	sub.f64 	%fd5370, %fd5369, %fd1317;
	sub.f64 	%fd5371, %fd5370, %fd5368;
	mul.f64 	%fd1323, %fd1303, %fd5371;
	add.f64 	%fd6996, %fd1302, %fd1303;
	add.f64 	%fd1325, %fd1323, 0d0000000000000000;
	add.f64 	%fd5372, %fd6963, %fd6996;
	fma.rn.f64 	%fd5373, %fd5372, 0d3FA374BC6A7EF9DB, 0dC0107AE147AE147B;
	{
	.reg .b32 %temp; 
	mov.b64 	{%temp, %r267}, %fd5373;
	}
	shr.u32 	%r1393, %r267, 20;
	and.b32  	%r1394, %r1393, 2047;
	add.s32 	%r1395, %r1394, -1012;
	mov.b64 	%rd329, %fd5373;
	shl.b64 	%rd330, %rd329, %r1395;
	setp.eq.s64 	%p1323, %rd330, -9223372036854775808;
	{ // callseq 109, 0
	.param .b64 param0;
	st.param.f64 	[param0], %fd5373;
	.param .b64 retval0;
	call.uni (retval0), 
	__internal_accurate_pow, 
	(
	param0
	);
	ld.param.f64 	%fd5374, [retval0];
	} // callseq 109
	neg.f64 	%fd5376, %fd5374;
	selp.f64 	%fd5377, %fd5376, %fd5374, %p1323;
	selp.f64 	%fd5378, %fd5377, %fd5374, %p1155;
	cvt.rzi.f64.f64 	%fd5379, %fd5373;
	setp.neu.f64 	%p1324, %fd5373, %fd5379;
	selp.f64 	%fd5381, 0dFFF8000000000000, %fd5378, %p1324;
	selp.f64 	%fd6994, %fd5381, %fd5378, %p1155;
	add.f64 	%fd5382, %fd5373, 0d4024000000000000;
	{
	.reg .b32 %temp; 
	mov.b64 	{%temp, %r1396}, %fd5382;
	}
	and.b32  	%r1397, %r1396, 2146435072;
	setp.ne.s32 	%p1325, %r1397, 2146435072;
	@%p1325 bra 	$L__BB0_885;
	setp.num.f64 	%p1326, %fd5373, %fd5373;
	@%p1326 bra 	$L__BB0_883;
	mov.f64 	%fd5384, 0d4024000000000000;
	add.rn.f64 	%fd6994, %fd5384, %fd5373;
	bra.uni 	$L__BB0_885;
$L__BB0_883:
	abs.f64 	%fd5383, %fd5373;
	setp.neu.f64 	%p1327, %fd5383, 0d7FF0000000000000;
	@%p1327 bra 	$L__BB0_885;
	setp.lt.s32 	%p1328, %r267, 0;
	selp.b32 	%r1398, 0, 2146435072, %p1328;
	mov.b32 	%r1399, 0;
	mov.b64 	%fd6994, {%r1399, %r1398};
$L__BB0_885:
	setp.eq.f64 	%p1329, %fd5373, 0d0000000000000000;
	add.f64 	%fd5385, %fd6994, 0d3F40624DD2F1A9FC;
	selp.f64 	%fd5386, 0d3FF0020C49BA5E35, %fd5385, %p1329;
	mov.f64 	%fd5387, 0d0000000000000000;
	sub.f64 	%fd5388, %fd5387, %fd1325;
	mul.f64 	%fd5389, %fd5388, %fd5386;
	setp.ge.f64 	%p1330, %fd6996, %fd1159;
	selp.f64 	%fd5390, 0d3FF0000000000000, 0d0000000000000000, %p1330;
	mul.f64 	%fd5391, %fd1325, 0d3FA999999999999A;
	sub.f64 	%fd5392, %fd5391, %fd5390;
	sub.f64 	%fd5393, %fd5392, %fd5389;
	mul.f64 	%fd5394, %fd1303, %fd5393;
	div.rn.f64 	%fd5395, %fd1309, 0d4018000000000000;
	add.f64 	%fd5396, %fd5395, 0d0000000000000000;
	div.rn.f64 	%fd5397, %fd1318, 0d4008000000000000;
	add.f64 	%fd5398, %fd5396, %fd5397;
	div.rn.f64 	%fd5399, %fd1323, 0d4008000000000000;
	add.f64 	%fd5400, %fd5398, %fd5399;
	div.rn.f64 	%fd5401, %fd5394, 0d4018000000000000;
	add.f64 	%fd7001, %fd5400, %fd5401;
	setp.lt.s32 	%p1331, %r263, 1;
	@%p1331 bra 	$L__BB0_908;
	mov.b32 	%r1812, 0;
$L__BB0_887:
	add.f64 	%fd5402, %fd6963, %fd6996;
	fma.rn.f64 	%fd5403, %fd5402, 0d3FA374BC6A7EF9DB, 0dC0107AE147AE147B;
	{
	.reg .b32 %temp; 
	mov.b64 	{%temp, %r269}, %fd5403;
	}
	shr.u32 	%r1401, %r269, 20;
	and.b32  	%r1402, %r1401, 2047;
	add.s32 	%r1403, %r1402, -1012;
	mov.b64 	%rd332, %fd5403;
	shl.b64 	%rd333, %rd332, %r1403;
	setp.eq.s64 	%p1333, %rd333, -9223372036854775808;
	{ // callseq 110, 0
	.param .b64 param0;
	st.param.f64 	[param0], %fd5403;
	.param .b64 retval0;
	call.uni (retval0), 
	__internal_accurate_pow, 
	(
	param0
	);
	ld.param.f64 	%fd5404, [retval0];
	} // callseq 110
	neg.f64 	%fd5406, %fd5404;
	selp.f64 	%fd5407, %fd5406, %fd5404, %p1333;
	selp.f64 	%fd5408, %fd5407, %fd5404, %p1155;
	cvt.rzi.f64.f64 	%fd5409, %fd5403;
	setp.neu.f64 	%p1334, %fd5403, %fd5409;
	selp.f64 	%fd5411, 0dFFF8000000000000, %fd5408, %p1334;
	selp.f64 	%fd6997, %fd5411, %fd5408, %p1155;
	add.f64 	%fd5412, %fd5403, 0d4024000000000000;
	{
	.reg .b32 %temp; 
	mov.b64 	{%temp, %r1404}, %fd5412;
	}
	and.b32  	%r1405, %r1404, 2146435072;
	setp.ne.s32 	%p1335, %r1405, 2146435072;
	@%p1335 bra 	$L__BB0_892;
	setp.num.f64 	%p1336, %fd5403, %fd5403;
	@%p1336 bra 	$L__BB0_890;
	mov.f64 	%fd5414, 0d4024000000000000;
	add.rn.f64 	%fd6997, %fd5414, %fd5403;
	bra.uni 	$L__BB0_892;
$L__BB0_890:
	abs.f64 	%fd5413, %fd5403;
	setp.neu.f64 	%p1337, %fd5413, 0d7FF0000000000000;
	@%p1337 bra 	$L__BB0_892;
	setp.lt.s32 	%p1338, %r269, 0;
	selp.b32 	%r1406, 0, 2146435072, %p1338;
	mov.b32 	%r1407, 0;
	mov.b64 	%fd6997, {%r1407, %r1406};
$L__BB0_892:
	setp.eq.f64 	%p1340, %fd5403, 0d0000000000000000;
	add.f64 	%fd5415, %fd6997, 0d3F40624DD2F1A9FC;
	selp.f64 	%fd5416, 0d3FF0020C49BA5E35, %fd5415, %p1340;
	mov.f64 	%fd5417, 0d0000000000000000;
	sub.f64 	%fd5418, %fd5417, %fd7001;
	mul.f64 	%fd5419, %fd5418, %fd5416;
	setp.ge.f64 	%p1341, %fd6996, %fd1159;
	selp.f64 	%fd5420, 0d3FF0000000000000, 0d0000000000000000, %p1341;
	mul.f64 	%fd5421, %fd7001, 0d3FA999999999999A;
	sub.f64 	%fd5422, %fd5421, %fd5420;
	sub.f64 	%fd5423, %fd5422, %fd5419;
	mul.f64 	%fd1339, %fd922, %fd5423;
	add.f64 	%fd1340, %fd923, %fd6996;
	fma.rn.f64 	%fd1341, %fd1339, 0d3FE0000000000000, %fd7001;
	add.f64 	%fd5424, %fd6963, %fd1340;
	fma.rn.f64 	%fd5425, %fd5424, 0d3FA374BC6A7EF9DB, 0dC0107AE147AE147B;
	{
	.reg .b32 %temp; 
	mov.b64 	{%temp, %r270}, %fd5425;
	}
	shr.u32 	%r1408, %r270, 20;
	and.b32  	%r1409, %r1408, 2047;
	add.s32 	%r1410, %r1409, -1012;
	mov.b64 	%rd335, %fd5425;
	shl.b64 	%rd336, %rd335, %r1410;
	setp.eq.s64 	%p1342, %rd336, -9223372036854775808;
	{ // callseq 111, 0
	.param .b64 param0;
	st.param.f64 	[param0], %fd5425;
	.param .b64 retval0;
	call.uni (retval0), 
	__internal_accurate_pow, 
	(
	param0
	);
	ld.param.f64 	%fd5426, [retval0];
	} // callseq 111
	neg.f64 	%fd5428, %fd5426;
	selp.f64 	%fd5429, %fd5428, %fd5426, %p1342;
	selp.f64 	%fd5430, %fd5429, %fd5426, %p1155;
	cvt.rzi.f64.f64 	%fd5431, %fd5425;
	setp.neu.f64 	%p1343, %fd5425, %fd5431;
	selp.f64 	%fd5433, 0dFFF8000000000000, %fd5430, %p1343;
	selp.f64 	%fd6999, %fd5433, %fd5430, %p1155;
	add.f64 	%fd5434, %fd5425, 0d4024000000000000;
	{
	.reg .b32 %temp; 
	mov.b64 	{%temp, %r1411}, %fd5434;
	}
	and.b32  	%r271, %r1411, 2146435072;
	setp.ne.s32 	%p1344, %r271, 2146435072;
	mov.f64 	%fd6998, %fd6999;
	@%p1344 bra 	$L__BB0_897;
	setp.num.f64 	%p1345, %fd5425, %fd5425;
	@%p1345 bra 	$L__BB0_895;
	mov.f64 	%fd5436, 0d4024000000000000;
	add.rn.f64 	%fd6998, %fd5436, %fd5425;
	bra.uni 	$L__BB0_897;
$L__BB0_895:
	abs.f64 	%fd5435, %fd5425;
	setp.neu.f64 	%p1346, %fd5435, 0d7FF0000000000000;
	mov.f64 	%fd6998, %fd6999;
	@%p1346 bra 	$L__BB0_897;
	setp.lt.s32 	%p1347, %r270, 0;
	selp.b32 	%r1412, 0, 2146435072, %p1347;
	mov.b32 	%r1413, 0;
	mov.b64 	%fd6998, {%r1413, %r1412};
$L__BB0_897:
	setp.ge.f64 	%p1348, %fd1340, %fd1159;
	selp.f64 	%fd1347, 0d3FF0000000000000, 0d0000000000000000, %p1348;
	setp.eq.f64 	%p1350, %fd5425, 0d0000000000000000;
	add.f64 	%fd5437, %fd6998, 0d3F40624DD2F1A9FC;
	selp.f64 	%fd5438, 0d3FF0020C49BA5E35, %fd5437, %p1350;
	mov.f64 	%fd5439, 0d0000000000000000;
	sub.f64 	%fd5440, %fd5439, %fd1341;
	mul.f64 	%fd5441, %fd5440, %fd5438;
	mul.f64 	%fd5442, %fd1341, 0d3FA999999999999A;
	sub.f64 	%fd5443, %fd5442, %fd1347;
	sub.f64 	%fd5444, %fd5443, %fd5441;
	mul.f64 	%fd1348, %fd922, %fd5444;
	fma.rn.f64 	%fd1349, %fd1348, 0d3FE0000000000000, %fd7001;
	@%p1344 bra 	$L__BB0_902;
	setp.num.f64 	%p1351, %fd5425, %fd5425;
	@%p1351 bra 	$L__BB0_900;
	mov.f64 	%fd5446, 0d4024000000000000;
	add.rn.f64 	%fd6999, %fd5446, %fd5425;
	bra.uni 	$L__BB0_902;
$L__BB0_900:
	abs.f64 	%fd5445, %fd5425;
	setp.neu.f64 	%p1352, %fd5445, 0d7FF0000000000000;
	@%p1352 bra 	$L__BB0_902;
	setp.lt.s32 	%p1353, %r270, 0;
	selp.b32 	%r1414, 0, 2146435072, %p1353;
	mov.b32 	%r1415, 0;
	mov.b64 	%fd6999, {%r1415, %r1414};
$L__BB0_902:
	add.f64 	%fd5447, %fd6999, 0d3F40624DD2F1A9FC;
	selp.f64 	%fd5448, 0d3FF0020C49BA5E35, %fd5447, %p1350;
	mov.f64 	%fd5449, 0d0000000000000000;
	sub.f64 	%fd5450, %fd5449, %fd1349;
	mul.f64 	%fd5451, %fd5450, %fd5448;
	mul.f64 	%fd5452, %fd1349, 0d3FA999999999999A;
	sub.f64 	%fd5453, %fd5452, %fd1347;
	sub.f64 	%fd5454, %fd5453, %fd5451;
	mul.f64 	%fd1353, %fd922, %fd5454;
	add.f64 	%fd6996, %fd922, %fd6996;
	add.f64 	%fd1355, %fd7001, %fd1353;
	add.f64 	%fd5455, %fd6963, %fd6996;
	fma.rn.f64 	%fd5456, %fd5455, 0d3FA374BC6A7EF9DB, 0dC0107AE147AE147B;
	{
	.reg .b32 %temp; 
	mov.b64 	{%temp, %r272}, %fd5456;
	}
	shr.u32 	%r1416, %r272, 20;
	and.b32  	%r1417, %r1416, 2047;
	add.s32 	%r1418, %r1417, -1012;
	mov.b64 	%rd338, %fd5456;
	shl.b64 	%rd339, %rd338, %r1418;
	setp.eq.s64 	%p1356, %rd339, -9223372036854775808;
	{ // callseq 112, 0
	.param .b64 param0;
	st.param.f64 	[param0], %fd5456;
	.param .b64 retval0;
	call.uni (retval0), 
	__internal_accurate_pow, 
	(
	param0
	);
	ld.param.f64 	%fd5457, [retval0];
	} // callseq 112
	neg.f64 	%fd5459, %fd5457;
	selp.f64 	%fd5460, %fd5459, %fd5457, %p1356;
	selp.f64 	%fd5461, %fd5460, %fd5457, %p1155;
	cvt.rzi.f64.f64 	%fd5462, %fd5456;
	setp.neu.f64 	%p1357, %fd5456, %fd5462;
	selp.f64 	%fd5464, 0dFFF8000000000000, %fd5461, %p1357;
	selp.f64 	%fd7000, %fd5464, %fd5461, %p1155;
	add.f64 	%fd5465, %fd5456, 0d4024000000000000;
	{
	.reg .b32 %temp; 
	mov.b64 	{%temp, %r1419}, %fd5465;
	}
	and.b32  	%r1420, %r1419, 2146435072;
	setp.ne.s32 	%p1358, %r1420, 2146435072;
	@%p1358 bra 	$L__BB0_907;
	setp.num.f64 	%p1359, %fd5456, %fd5456;
	@%p1359 bra 	$L__BB0_905;
	mov.f64 	%fd5467, 0d4024000000000000;
	add.rn.f64 	%fd7000, %fd5467, %fd5456;
	bra.uni 	$L__BB0_907;
$L__BB0_905:
	abs.f64 	%fd5466, %fd5456;
	setp.neu.f64 	%p1360, %fd5466, 0d7FF0000000000000;
	@%p1360 bra 	$L__BB0_907;
	setp.lt.s32 	%p1361, %r272, 0;
	selp.b32 	%r1421, 0, 2146435072, %p1361;
	mov.b32 	%r1422, 0;
	mov.b64 	%fd7000, {%r1422, %r1421};
$L__BB0_907:
	setp.eq.f64 	%p1362, %fd5456, 0d0000000000000000;
	add.f64 	%fd5468, %fd7000, 0d3F40624DD2F1A9FC;
	selp.f64 	%fd5469, 0d3FF0020C49BA5E35, %fd5468, %p1362;
	mov.f64 	%fd5470, 0d0000000000000000;
	sub.f64 	%fd5471, %fd5470, %fd1355;
	mul.f64 	%fd5472, %fd5471, %fd5469;
	setp.ge.f64 	%p1363, %fd6996, %fd1159;
	selp.f64 	%fd5473, 0d3FF0000000000000, 0d0000000000000000, %p1363;
	mul.f64 	%fd5474, %fd1355, 0d3FA999999999999A;
	sub.f64 	%fd5475, %fd5474, %fd5473;
	sub.f64 	%fd5476, %fd5475, %fd5472;
	mul.f64 	%fd5477, %fd922, %fd5476;
	div.rn.f64 	%fd5478, %fd1339, 0d4018000000000000;
	add.f64 	%fd5479, %fd7001, %fd5478;
	div.rn.f64 	%fd5480, %fd1348, 0d4008000000000000;
	add.f64 	%fd5481, %fd5479, %fd5480;
	div.rn.f64 	%fd5482, %fd1353, 0d4008000000000000;
	add.f64 	%fd5483, %fd5481, %fd5482;
	div.rn.f64 	%fd5484, %fd5477, 0d4018000000000000;
	add.f64 	%fd7001, %fd5483, %fd5484;
	add.s32 	%r1812, %r1812, 1;
	setp.ne.s32 	%p1364, %r1812, %r263;
	@%p1364 bra 	$L__BB0_887;
$L__BB0_908:
	setp.le.f64 	%p1365, %fd6963, 0d0000000000000000;
	setp.ge.f64 	%p1366, %fd6963, 0d405E000000000000;
	or.pred  	%p1367, %p1365, %p1366;
	mov.f64 	%fd7003, 0d0000000000000000;
	@%p1367 bra 	$L__BB0_913;
	sub.f64 	%fd5486, %fd1151, %fd6963;
	mul.f64 	%fd5487, %fd5486, %fd5486;
	mul.f64 	%fd1363, %fd5487, 0dBFAC71C71C71C71C;
	fma.rn.f64 	%fd5488, %fd1363, 0d3FF71547652B82FE, 0d4338000000000000;
	{
	.reg .b32 %temp; 
	mov.b64 	{%r274, %temp}, %fd5488;
	}
	mov.f64 	%fd5489, 0dC338000000000000;
	add.rn.f64 	%fd5490, %fd5488, %fd5489;
	fma.rn.f64 	%fd5491, %fd5490, 0dBFE62E42FEFA39EF, %fd1363;
	fma.rn.f64 	%fd5492, %fd5490, 0dBC7ABC9E3B39803F, %fd5491;
	fma.rn.f64 	%fd5493, %fd5492, 0d3E5ADE1569CE2BDF, 0d3E928AF3FCA213EA;
	fma.rn.f64 	%fd5494, %fd5493, %fd5492, 0d3EC71DEE62401315;
	fma.rn.f64 	%fd5495, %fd5494, %fd5492, 0d3EFA01997C89EB71;
	fma.rn.f64 	%fd5496, %fd5495, %fd5492, 0d3F2A01A014761F65;
	fma.rn.f64 	%fd5497, %fd5496, %fd5492, 0d3F56C16C1852B7AF;
	fma.rn.f64 	%fd5498, %fd5497, %fd5492, 0d3F81111111122322;
	fma.rn.f64 	%fd5499, %fd5498, %fd5492, 0d3FA55555555502A1;
	fma.rn.f64 	%fd5500, %fd5499, %fd5492, 0d3FC5555555555511;
	fma.rn.f64 	%fd5501, %fd5500, %fd5492, 0d3FE000000000000B;
	fma.rn.f64 	%fd5502, %fd5501, %fd5492, 0d3FF0000000000000;
	fma.rn.f64 	%fd5503, %fd5502, %fd5492, 0d3FF0000000000000;
	{
	.reg .b32 %temp; 
	mov.b64 	{%r275, %temp}, %fd5503;
	}
	{
	.reg .b32 %temp; 
	mov.b64 	{%temp, %r276}, %fd5503;
	}
	shl.b32 	%r1423, %r274, 20;
	add.s32 	%r1424, %r1423, %r276;
	mov.b64 	%fd7002, {%r275, %r1424};
	{
	.reg .b32 %temp; 
	mov.b64 	{%temp, %r1425}, %fd1363;
	}
	mov.b32 	%f42, %r1425;
	abs.f32 	%f18, %f42;
	setp.lt.f32 	%p1368, %f18, 0f4086232B;
	@%p1368 bra 	$L__BB0_912;
	setp.lt.f64 	%p1369, %fd1363, 0d0000000000000000;
	add.f64 	%fd5504, %fd1363, 0d7FF0000000000000;
	selp.f64 	%fd7002, 0d0000000000000000, %fd5504, %p1369;
	setp.geu.f32 	%p1370, %f18, 0f40874800;
	@%p1370 bra 	$L__BB0_912;
	shr.u32 	%r1426, %r274, 31;
	add.s32 	%r1427, %r274, %r1426;
	shr.s32 	%r1428, %r1427, 1;
	shl.b32 	%r1429, %r1428, 20;
	add.s32 	%r1430, %r276, %r1429;
	mov.b64 	%fd5505, {%r275, %r1430};
	sub.s32 	%r1431, %r274, %r1428;
	shl.b32 	%r1432, %r1431, 20;
	add.s32 	%r1433, %r1432, 1072693248;
	mov.b32 	%r1434, 0;
	mov.b64 	%fd5506, {%r1434, %r1433};
	mul.f64 	%fd7002, %fd5506, %fd5505;
$L__BB0_912:
	mul.f64 	%fd7003, %fd7002, 0d3FC1058377E2CEE1;
$L__BB0_913:
	mul.f64 	%fd5507, %fd1157, %fd7003;
	mul.f64 	%fd5508, %fd7001, %fd5507;
	mul.f64 	%fd5509, %fd696, %fd5508;
	mul.f64 	%fd5510, %fd696, %fd1230;
	div.rn.f64 	%fd5511, %fd5510, 0d4018000000000000;
	sub.f64 	%fd5512, %fd7004, %fd5511;
	mul.f64 	%fd5513, %fd696, %fd1300;
	div.rn.f64 	%fd5514, %fd5513, 0d4008000000000000;
	add.f64 	%fd5515, %fd5512, %fd5514;
	add.f64 	%fd5516, %fd5514, %fd5515;
	div.rn.f64 	%fd5517, %fd5509, 0d4018000000000000;
	sub.f64 	%fd7004, %fd5516, %fd5517;
	add.s32 	%r1809, %r1809, 1;
	setp.ne.s32 	%p1371, %r1809, %r140;
	@%p1371 bra 	$L__BB0_769;
$L__BB0_914:
	setp.ne.s32 	%p1372, %r233, 2146435072;
	sub.f64 	%fd5518, %fd7004, %fd1150;
	add.f64 	%fd5519, %fd6962, 0d3F40624DD2F1A9FC;
	setp.eq.f64 	%p1373, %fd4912, 0d0000000000000000;
	selp.f64 	%fd5520, 0d3FF0020C49BA5E35, %fd5519, %p1373;
	mul.f64 	%fd5521, %fd5520, %fd5518;
	mul.f64 	%fd5522, %fd1150, 0d3FA999999999999A;
	sub.f64 	%fd5523, %fd5522, %fd5521;
	mul.f64 	%fd1372, %fd1, %fd5523;
	fma.rn.f64 	%fd1373, %fd1372, 0d3FE0000000000000, %fd7092;
	@%p1372 bra 	$L__BB0_919;
	setp.num.f64 	%p1374, %fd4912, %fd4912;
	@%p1374 bra 	$L__BB0_917;
	mov.f64 	%fd5525, 0d4024000000000000;
	add.rn.f64 	%fd7005, %fd5525, %fd4912;
	bra.uni 	$L__BB0_919;
$L__BB0_917:
	abs.f64 	%fd5524, %fd4912;
	setp.neu.f64 	%p1375, %fd5524, 0d7FF0000000000000;
	@%p1375 bra 	$L__BB0_919;
	setp.lt.s32 	%p1376, %r232, 0;
	selp.b32 	%r1435, 0, 2146435072, %p1376;
	mov.b32 	%r1436, 0;
	mov.b64 	%fd7005, {%r1436, %r1435};
$L__BB0_919:
	setp.eq.f64 	%p1377, %fd4912, 0d0000000000000000;
	setp.lt.s32 	%p1378, %r140, 1;
	add.f64 	%fd5527, %fd7005, 0d3F40624DD2F1A9FC;
	selp.f64 	%fd1377, 0d3FF0020C49BA5E35, %fd5527, %p1377;
	mov.f64 	%fd7047, 0d0000000000000000;
	@%p1378 bra 	$L__BB0_1066;
	setp.lt.f64 	%p1379, %fd1151, %fd918;
	setp.le.f64 	%p1380, %fd918, %fd1151;
	setp.lt.f64 	%p1381, %fd1151, %fd920;
	sub.f64 	%fd5530, %fd920, %fd1151;
	selp.f64 	%fd5531, %fd5530, 0d0000000000000000, %p1381;
	selp.f64 	%fd5532, %fd5531, 0d0000000000000000, %p1380;
	mov.f64 	%fd5533, 0d402E000000000000;
	sub.f64 	%fd5534, %fd5533, %fd1151;
	add.f64 	%fd5535, %fd1151, 0dC05E000000000000;
	mul.f64 	%fd5536, %fd5534, %fd5535;
	max.f64 	%fd5537, %fd5536, 0d0000000000000000;
	div.rn.f64 	%fd1378, %fd5537, 0d40A7ED0000000000;
	div.rn.f64 	%fd1379, %fd5537, 0dC0A7ED0000000000;
	selp.f64 	%fd1380, %fd919, %fd5532, %p1379;
	mov.f64 	%fd7047, 0d0000000000000000;
	mov.b32 	%r1813, 0;
	mov.f64 	%fd7006, 0d405E000000000000;
$L__BB0_921:
	setp.lt.s32 	%p1382, %r2, 0;
	mov.f64 	%fd5538, 0d405E000000000000;
	sub.f64 	%fd1383, %fd5538, %fd7006;
	mul.f64 	%fd5539, %fd1383, %fd921;
	cvt.rmi.f64.f64 	%fd5540, %fd5539;
	cvt.rzi.s32.f64 	%r279, %fd5540;
	cvt.rn.f64.s32 	%fd5541, %r279;
	neg.f64 	%fd5542, %fd5541;
	mul.f64 	%fd5543, %fd922, %fd5542;
	sub.f64 	%fd1384, %fd5543, %fd1383;
	add.f64 	%fd5544, %fd7006, %fd1383;
	fma.rn.f64 	%fd5545, %fd5544, 0d3FA374BC6A7EF9DB, 0dC0107AE147AE147B;
	{
	.reg .b32 %temp; 
	mov.b64 	{%temp, %r280}, %fd5545;
	}
	shr.u32 	%r1438, %r280, 20;
	and.b32  	%r1439, %r1438, 2047;
	add.s32 	%r1440, %r1439, -1012;
	mov.b64 	%rd341, %fd5545;
	shl.b64 	%rd342, %rd341, %r1440;
	setp.eq.s64 	%p1383, %rd342, -9223372036854775808;
	{ // callseq 113, 0
	.param .b64 param0;
	st.param.f64 	[param0], %fd5545;
	.param .b64 retval0;
	call.uni (retval0), 
	__internal_accurate_pow, 
	(
	param0
	);
	ld.param.f64 	%fd5546, [retval0];
	} // callseq 113
	neg.f64 	%fd5548, %fd5546;
	selp.f64 	%fd5549, %fd5548, %fd5546, %p1383;
	selp.f64 	%fd5550, %fd5549, %fd5546, %p1382;
	cvt.rzi.f64.f64 	%fd5551, %fd5545;
	setp.neu.f64 	%p1384, %fd5545, %fd5551;
	selp.f64 	%fd5553, 0dFFF8000000000000, %fd5550, %p1384;
	selp.f64 	%fd7008, %fd5553, %fd5550, %p1382;
	add.f64 	%fd5554, %fd5545, 0d4024000000000000;
	{
	.reg .b32 %temp; 
	mov.b64 	{%temp, %r1441}, %fd5554;
	}
	and.b32  	%r1442, %r1441, 2146435072;
	setp.ne.s32 	%p1385, %r1442, 2146435072;
	@%p1385 bra 	$L__BB0_926;
	setp.num.f64 	%p1386, %fd5545, %fd5545;
	@%p1386 bra 	$L__BB0_924;
	mov.f64 	%fd5556, 0d4024000000000000;
	add.rn.f64 	%fd7008, %fd5556, %fd5545;
	bra.uni 	$L__BB0_926;
$L__BB0_924:
	abs.f64 	%fd5555, %fd5545;
	setp.neu.f64 	%p1387, %fd5555, 0d7FF0000000000000;
	@%p1387 bra 	$L__BB0_926;
	setp.lt.s32 	%p1388, %r280, 0;
	selp.b32 	%r1443, 0, 2146435072, %p1388;
	mov.b32 	%r1444, 0;
	mov.b64 	%fd7008, {%r1444, %r1443};
$L__BB0_926:
	setp.eq.f64 	%p1390, %fd5545, 0d0000000000000000;
	add.f64 	%fd5557, %fd7008, 0d3F40624DD2F1A9FC;
	mul.f64 	%fd5558, %fd5557, 0d0000000000000000;
	selp.f64 	%fd5559, 0d0000000000000000, %fd5558, %p1390;
	setp.ge.f64 	%p1391, %fd1383, %fd1380;
	selp.f64 	%fd5560, 0dBFF0000000000000, 0d0000000000000000, %p1391;
	sub.f64 	%fd5561, %fd5560, %fd5559;
	mul.f64 	%fd1390, %fd1384, %fd5561;
	fma.rn.f64 	%fd1391, %fd1384, 0d3FE0000000000000, %fd1383;
	fma.rn.f64 	%fd1392, %fd1390, 0d3FE0000000000000, 0d0000000000000000;
	add.f64 	%fd5562, %fd7006, %fd1391;
	fma.rn.f64 	%fd5563, %fd5562, 0d3FA374BC6A7EF9DB, 0dC0107AE147AE147B;
	{
	.reg .b32 %temp; 
	mov.b64 	{%temp, %r281}, %fd5563;
	}
	shr.u32 	%r1445, %r281, 20;
	and.b32  	%r1446, %r1445, 2047;
	add.s32 	%r1447, %r1446, -1012;
	mov.b64 	%rd344, %fd5563;
	shl.b64 	%rd345, %rd344, %r1447;
	setp.eq.s64 	%p1392, %rd345, -9223372036854775808;
	{ // callseq 114, 0
	.param .b64 param0;
	st.param.f64 	[param0], %fd5563;
	.param .b64 retval0;
	call.uni (retval0), 
	__internal_accurate_pow, 
	(
	param0
	);
	ld.param.f64 	%fd5564, [retval0];
	} // callseq 114
	neg.f64 	%fd5566, %fd5564;
	selp.f64 	%fd5567, %fd5566, %fd5564, %p1392;
	selp.f64 	%fd5568, %fd5567, %fd5564, %p1382;
	cvt.rzi.f64.f64 	%fd5569, %fd5563;
	setp.neu.f64 	%p1393, %fd5563, %fd5569;
	selp.f64 	%fd5571, 0dFFF8000000000000, %fd5568, %p1393;
	selp.f64 	%fd7010, %fd5571, %fd5568, %p1382;
	add.f64 	%fd5572, %fd5563, 0d4024000000000000;
	{
	.reg .b32 %temp; 
	mov.b64 	{%temp, %r1448}, %fd5572;
	}
	and.b32  	%r282, %r1448, 2146435072;
	setp.ne.s32 	%p1394, %r282, 2146435072;
	mov.f64 	%fd7009, %fd7010;
	@%p1394 bra 	$L__BB0_931;
	setp.num.f64 	%p1395, %fd5563, %fd5563;
	@%p1395 bra 	$L__BB0_929;
	mov.f64 	%fd5574, 0d4024000000000000;
	add.rn.f64 	%fd7009, %fd5574, %fd5563;
	bra.uni 	$L__BB0_931;
$L__BB0_929:
	abs.f64 	%fd5573, %fd5563;
	setp.neu.f64 	%p1396, %fd5573, 0d7FF0000000000000;
	mov.f64 	%fd7009, %fd7010;
	@%p1396 bra 	$L__BB0_931;
	setp.lt.s32 	%p1397, %r281, 0;
	selp.b32 	%r1449, 0, 2146435072, %p1397;
	mov.b32 	%r1450, 0;
	mov.b64 	%fd7009, {%r1450, %r1449};
$L__BB0_931:
	setp.ge.f64 	%p1398, %fd1391, %fd1380;
	selp.f64 	%fd1398, 0d3FF0000000000000, 0d0000000000000000, %p1398;
	setp.eq.f64 	%p1400, %fd5563, 0d0000000000000000;
	add.f64 	%fd5575, %fd7009, 0d3F40624DD2F1A9FC;
	selp.f64 	%fd5576, 0d3FF0020C49BA5E35, %fd5575, %p1400;
	mov.f64 	%fd5577, 0d0000000000000000;
	sub.f64 	%fd5578, %fd5577, %fd1392;
	mul.f64 	%fd5579, %fd5578, %fd5576;
	mul.f64 	%fd5580, %fd1392, 0d3FA999999999999A;
	sub.f64 	%fd5581, %fd5580, %fd1398;
	sub.f64 	%fd5582, %fd5581, %fd5579;
	mul.f64 	%fd1399, %fd1384, %fd5582;
	fma.rn.f64 	%fd1400, %fd1399, 0d3FE0000000000000, 0d0000000000000000;
	@%p1394 bra 	$L__BB0_936;
	setp.num.f64 	%p1401, %fd5563, %fd5563;
	@%p1401 bra 	$L__BB0_934;
	mov.f64 	%fd5584, 0d4024000000000000;
	add.rn.f64 	%fd7010, %fd5584, %fd5563;
	bra.uni 	$L__BB0_936;
$L__BB0_934:
	abs.f64 	%fd5583, %fd5563;
	setp.neu.f64 	%p1402, %fd5583, 0d7FF0000000000000;
	@%p1402 bra 	$L__BB0_936;
	setp.lt.s32 	%p1403, %r281, 0;
	selp.b32 	%r1451, 0, 2146435072, %p1403;
	mov.b32 	%r1452, 0;
	mov.b64 	%fd7010, {%r1452, %r1451};
$L__BB0_936:
	add.f64 	%fd5585, %fd7010, 0d3F40624DD2F1A9FC;
	selp.f64 	%fd5586, 0d3FF0020C49BA5E35, %fd5585, %p1400;
	mov.f64 	%fd5587, 0d0000000000000000;
	sub.f64 	%fd5588, %fd5587, %fd1400;
	mul.f64 	%fd5589, %fd5588, %fd5586;
	mul.f64 	%fd5590, %fd1400, 0d3FA999999999999A;
	sub.f64 	%fd5591, %fd5590, %fd1398;
	sub.f64 	%fd5592, %fd5591, %fd5589;
	mul.f64 	%fd1404, %fd1384, %fd5592;
	add.f64 	%fd7013, %fd1383, %fd1384;
	add.f64 	%fd1406, %fd1404, 0d0000000000000000;
	add.f64 	%fd5593, %fd7006, %fd7013;
	fma.rn.f64 	%fd5594, %fd5593, 0d3FA374BC6A7EF9DB, 0dC0107AE147AE147B;
	{
	.reg .b32 %temp; 
	mov.b64 	{%temp, %r283}, %fd5594;
	}
	shr.u32 	%r1453, %r283, 20;
	and.b32  	%r1454, %r1453, 2047;
	add.s32 	%r1455, %r1454, -1012;
	mov.b64 	%rd347, %fd5594;
	shl.b64 	%rd348, %rd347, %r1455;
	setp.eq.s64 	%p1406, %rd348, -9223372036854775808;
	{ // callseq 115, 0
	.param .b64 param0;
	st.param.f64 	[param0], %fd5594;
	.param .b64 retval0;
	call.uni (retval0), 
	__internal_accurate_pow, 
	(
	param0
	);
	ld.param.f64 	%fd5595, [retval0];
	} // callseq 115
	neg.f64 	%fd5597, %fd5595;
	selp.f64 	%fd5598, %fd5597, %fd5595, %p1406;
	selp.f64 	%fd5599, %fd5598, %fd5595, %p1382;
	cvt.rzi.f64.f64 	%fd5600, %fd5594;
	setp.neu.f64 	%p1407, %fd5594, %fd5600;
	selp.f64 	%fd5602, 0dFFF8000000000000, %fd5599, %p1407;
	selp.f64 	%fd7011, %fd5602, %fd5599, %p1382;
	add.f64 	%fd5603, %fd5594, 0d4024000000000000;
	{
	.reg .b32 %temp; 
	mov.b64 	{%temp, %r1456}, %fd5603;
	}
	and.b32  	%r1457, %r1456, 2146435072;
	setp.ne.s32 	%p1408, %r1457, 2146435072;
	@%p1408 bra 	$L__BB0_941;
	setp.num.f64 	%p1409, %fd5594, %fd5594;
	@%p1409 bra 	$L__BB0_939;
	mov.f64 	%fd5605, 0d4024000000000000;
	add.rn.f64 	%fd7011, %fd5605, %fd5594;
	bra.uni 	$L__BB0_941;
$L__BB0_939:
	abs.f64 	%fd5604, %fd5594;
	setp.neu.f64 	%p1410, %fd5604, 0d7FF0000000000000;
	@%p1410 bra 	$L__BB0_941;
	setp.lt.s32 	%p1411, %r283, 0;
	selp.b32 	%r1458, 0, 2146435072, %p1411;
	mov.b32 	%r1459, 0;
	mov.b64 	%fd7011, {%r1459, %r1458};
$L__BB0_941:
	setp.eq.f64 	%p1412, %fd5594, 0d0000000000000000;
	add.f64 	%fd5606, %fd7011, 0d3F40624DD2F1A9FC;
	selp.f64 	%fd5607, 0d3FF0020C49BA5E35, %fd5606, %p1412;
	mov.f64 	%fd5608, 0d0000000000000000;
	sub.f64 	%fd5609, %fd5608, %fd1406;
	mul.f64 	%fd5610, %fd5609, %fd5607;
	setp.ge.f64 	%p1413, %fd7013, %fd1380;
	selp.f64 	%fd5611, 0d3FF0000000000000, 0d0000000000000000, %p1413;
	mul.f64 	%fd5612, %fd1406, 0d3FA999999999999A;
	sub.f64 	%fd5613, %fd5612, %fd5611;
	sub.f64 	%fd5614, %fd5613, %fd5610;
	mul.f64 	%fd5615, %fd1384, %fd5614;
	div.rn.f64 	%fd5616, %fd1390, 0d4018000000000000;
	add.f64 	%fd5617, %fd5616, 0d0000000000000000;
	div.rn.f64 	%fd5618, %fd1399, 0d4008000000000000;
	add.f64 	%fd5619, %fd5617, %fd5618;
	div.rn.f64 	%fd5620, %fd1404, 0d4008000000000000;
	add.f64 	%fd5621, %fd5619, %fd5620;
	div.rn.f64 	%fd5622, %fd5615, 0d4018000000000000;
	add.f64 	%fd7018, %fd5621, %fd5622;
	setp.lt.s32 	%p1414, %r279, 1;
	@%p1414 bra 	$L__BB0_964;
	mov.b32 	%r1814, 0;
$L__BB0_943:
	add.f64 	%fd5623, %fd7006, %fd7013;
	fma.rn.f64 	%fd5624, %fd5623, 0d3FA374BC6A7EF9DB, 0dC0107AE147AE147B;
	{
	.reg .b32 %temp; 
	mov.b64 	{%temp, %r285}, %fd5624;
	}
	shr.u32 	%r1461, %r285, 20;
	and.b32  	%r1462, %r1461, 2047;
	add.s32 	%r1463, %r1462, -1012;
	mov.b64 	%rd350, %fd5624;
	shl.b64 	%rd351, %rd350, %r1463;
	setp.eq.s64 	%p1416, %rd351, -9223372036854775808;
	{ // callseq 116, 0
	.param .b64 param0;
	st.param.f64 	[param0], %fd5624;
	.param .b64 retval0;
	call.uni (retval0), 
	__internal_accurate_pow, 
	(
	param0
	);
	ld.param.f64 	%fd5625, [retval0];
	} // callseq 116
	neg.f64 	%fd5627, %fd5625;
	selp.f64 	%fd5628, %fd5627, %fd5625, %p1416;
	selp.f64 	%fd5629, %fd5628, %fd5625, %p1382;
	cvt.rzi.f64.f64 	%fd5630, %fd5624;
	setp.neu.f64 	%p1417, %fd5624, %fd5630;
	selp.f64 	%fd5632, 0dFFF8000000000000, %fd5629, %p1417;
	selp.f64 	%fd7014, %fd5632, %fd5629, %p1382;
	add.f64 	%fd5633, %fd5624, 0d4024000000000000;
	{
	.reg .b32 %temp; 
	mov.b64 	{%temp, %r1464}, %fd5633;
	}
	and.b32  	%r1465, %r1464, 2146435072;
	setp.ne.s32 	%p1418, %r1465, 2146435072;
	@%p1418 bra 	$L__BB0_948;
	setp.num.f64 	%p1419, %fd5624, %fd5624;
	@%p1419 bra 	$L__BB0_946;
	mov.f64 	%fd5635, 0d4024000000000000;
	add.rn.f64 	%fd7014, %fd5635, %fd5624;
	bra.uni 	$L__BB0_948;
$L__BB0_946:
	abs.f64 	%fd5634, %fd5624;
	setp.neu.f64 	%p1420, %fd5634, 0d7FF0000000000000;
	@%p1420 bra 	$L__BB0_948;
	setp.lt.s32 	%p1421, %r285, 0;
	selp.b32 	%r1466, 0, 2146435072, %p1421;
	mov.b32 	%r1467, 0;
	mov.b64 	%fd7014, {%r1467, %r1466};
$L__BB0_948:
	setp.eq.f64 	%p1423, %fd5624, 0d0000000000000000;
	add.f64 	%fd5636, %fd7014, 0d3F40624DD2F1A9FC;
	selp.f64 	%fd5637, 0d3FF0020C49BA5E35, %fd5636, %p1423;
	mov.f64 	%fd5638, 0d0000000000000000;
	sub.f64 	%fd5639, %fd5638, %fd7018;
	mul.f64 	%fd5640, %fd5639, %fd5637;
	setp.ge.f64 	%p1424, %fd7013, %fd1380;
	selp.f64 	%fd5641, 0d3FF0000000000000, 0d0000000000000000, %p1424;
	mul.f64 	%fd5642, %fd7018, 0d3FA999999999999A;
	sub.f64 	%fd5643, %fd5642, %fd5641;
	sub.f64 	%fd5644, %fd5643, %fd5640;
	mul.f64 	%fd1420, %fd922, %fd5644;
	add.f64 	%fd1421, %fd923, %fd7013;
	fma.rn.f64 	%fd1422, %fd1420, 0d3FE0000000000000, %fd7018;
	add.f64 	%fd5645, %fd7006, %fd1421;
	fma.rn.f64 	%fd5646, %fd5645, 0d3FA374BC6A7EF9DB, 0dC0107AE147AE147B;
	{
	.reg .b32 %temp; 
	mov.b64 	{%temp, %r286}, %fd5646;
	}
	shr.u32 	%r1468, %r286, 20;
	and.b32  	%r1469, %r1468, 2047;
	add.s32 	%r1470, %r1469, -1012;
	mov.b64 	%rd353, %fd5646;
	shl.b64 	%rd354, %rd353, %r1470;
	setp.eq.s64 	%p1425, %rd354, -9223372036854775808;
	{ // callseq 117, 0
	.param .b64 param0;
	st.param.f64 	[param0], %fd5646;
	.param .b64 retval0;
	call.uni (retval0), 
	__internal_accurate_pow, 
	(
	param0
	);
	ld.param.f64 	%fd5647, [retval0];
	} // callseq 117
	neg.f64 	%fd5649, %fd5647;
	selp.f64 	%fd5650, %fd5649, %fd5647, %p1425;
	selp.f64 	%fd5651, %fd5650, %fd5647, %p1382;
	cvt.rzi.f64.f64 	%fd5652, %fd5646;
	setp.neu.f64 	%p1426, %fd5646, %fd5652;
	selp.f64 	%fd5654, 0dFFF8000000000000, %fd5651, %p1426;
	selp.f64 	%fd7016, %fd5654, %fd5651, %p1382;
	add.f64 	%fd5655, %fd5646, 0d4024000000000000;
	{
	.reg .b32 %temp; 
	mov.b64 	{%temp, %r1471}, %fd5655;
	}
	and.b32  	%r287, %r1471, 2146435072;
	setp.ne.s32 	%p1427, %r287, 2146435072;
	mov.f64 	%fd7015, %fd7016;
	@%p1427 bra 	$L__BB0_953;
	setp.num.f64 	%p1428, %fd5646, %fd5646;
	@%p1428 bra 	$L__BB0_951;
	mov.f64 	%fd5657, 0d4024000000000000;
	add.rn.f64 	%fd7015, %fd5657, %fd5646;
	bra.uni 	$L__BB0_953;
$L__BB0_951:
	abs.f64 	%fd5656, %fd5646;
	setp.neu.f64 	%p1429, %fd5656, 0d7FF0000000000000;
	mov.f64 	%fd7015, %fd7016;
	@%p1429 bra 	$L__BB0_953;
	setp.lt.s32 	%p1430, %r286, 0;
	selp.b32 	%r1472, 0, 2146435072, %p1430;
	mov.b32 	%r1473, 0;
	mov.b64 	%fd7015, {%r1473, %r1472};
$L__BB0_953:
	setp.ge.f64 	%p1431, %fd1421, %fd1380;
	selp.f64 	%fd1428, 0d3FF0000000000000, 0d0000000000000000, %p1431;
	setp.eq.f64 	%p1433, %fd5646, 0d0000000000000000;
	add.f64 	%fd5658, %fd7015, 0d3F40624DD2F1A9FC;
	selp.f64 	%fd5659, 0d3FF0020C49BA5E35, %fd5658, %p1433;
	mov.f64 	%fd5660, 0d0000000000000000;
	sub.f64 	%fd5661, %fd5660, %fd1422;
	mul.f64 	%fd5662, %fd5661, %fd5659;
	mul.f64 	%fd5663, %fd1422, 0d3FA999999999999A;
	sub.f64 	%fd5664, %fd5663, %fd1428;
	sub.f64 	%fd5665, %fd5664, %fd5662;
	mul.f64 	%fd1429, %fd922, %fd5665;
	fma.rn.f64 	%fd1430, %fd1429, 0d3FE0000000000000, %fd7018;
	@%p1427 bra 	$L__BB0_958;
	setp.num.f64 	%p1434, %fd5646, %fd5646;
	@%p1434 bra 	$L__BB0_956;
	mov.f64 	%fd5667, 0d4024000000000000;
	add.rn.f64 	%fd7016, %fd5667, %fd5646;
	bra.uni 	$L__BB0_958;
$L__BB0_956:
	abs.f64 	%fd5666, %fd5646;
	setp.neu.f64 	%p1435, %fd5666, 0d7FF0000000000000;
	@%p1435 bra 	$L__BB0_958;
	setp.lt.s32 	%p1436, %r286, 0;
	selp.b32 	%r1474, 0, 2146435072, %p1436;
	mov.b32 	%r1475, 0;
	mov.b64 	%fd7016, {%r1475, %r1474};
$L__BB0_958:
	add.f64 	%fd5668, %fd7016, 0d3F40624DD2F1A9FC;
	selp.f64 	%fd5669, 0d3FF0020C49BA5E35, %fd5668, %p1433;
	mov.f64 	%fd5670, 0d0000000000000000;
	sub.f64 	%fd5671, %fd5670, %fd1430;
	mul.f64 	%fd5672, %fd5671, %fd5669;
	mul.f64 	%fd5673, %fd1430, 0d3FA999999999999A;
	sub.f64 	%fd5674, %fd5673, %fd1428;
	sub.f64 	%fd5675, %fd5674, %fd5672;
	mul.f64 	%fd1434, %fd922, %fd5675;
	add.f64 	%fd7013, %fd922, %fd7013;
	add.f64 	%fd1436, %fd7018, %fd1434;
	add.f64 	%fd5676, %fd7006, %fd7013;
	fma.rn.f64 	%fd5677, %fd5676, 0d3FA374BC6A7EF9DB, 0dC0107AE147AE147B;
	{
	.reg .b32 %temp; 
	mov.b64 	{%temp, %r288}, %fd5677;
	}
	shr.u32 	%r1476, %r288, 20;
	and.b32  	%r1477, %r1476, 2047;
	add.s32 	%r1478, %r1477, -1012;
	mov.b64 	%rd356, %fd5677;
	shl.b64 	%rd357, %rd356, %r1478;
	setp.eq.s64 	%p1439, %rd357, -9223372036854775808;
	{ // callseq 118, 0
	.param .b64 param0;
	st.param.f64 	[param0], %fd5677;
	.param .b64 retval0;
	call.uni (retval0), 
	__internal_accurate_pow, 
	(
	param0
	);
	ld.param.f64 	%fd5678, [retval0];
	} // callseq 118
	neg.f64 	%fd5680, %fd5678;
	selp.f64 	%fd5681, %fd5680, %fd5678, %p1439;
	selp.f64 	%fd5682, %fd5681, %fd5678, %p1382;
	cvt.rzi.f64.f64 	%fd5683, %fd5677;
	setp.neu.f64 	%p1440, %fd5677, %fd5683;
	selp.f64 	%fd5685, 0dFFF8000000000000, %fd5682, %p1440;
	selp.f64 	%fd7017, %fd5685, %fd5682, %p1382;
	add.f64 	%fd5686, %fd5677, 0d4024000000000000;
	{
	.reg .b32 %temp; 
	mov.b64 	{%temp, %r1479}, %fd5686;
	}
	and.b32  	%r1480, %r1479, 2146435072;
	setp.ne.s32 	%p1441, %r1480, 2146435072;
	@%p1441 bra 	$L__BB0_963;
	setp.num.f64 	%p1442, %fd5677, %fd5677;
	@%p1442 bra 	$L__BB0_961;
	mov.f64 	%fd5688, 0d4024000000000000;
	add.rn.f64 	%fd7017, %fd5688, %fd5677;
	bra.uni 	$L__BB0_963;
$L__BB0_961:
	abs.f64 	%fd5687, %fd5677;
	setp.neu.f64 	%p1443, %fd5687, 0d7FF0000000000000;
	@%p1443 bra 	$L__BB0_963;
	setp.lt.s32 	%p1444, %r288, 0;
	selp.b32 	%r1481, 0, 2146435072, %p1444;
	mov.b32 	%r1482, 0;
	mov.b64 	%fd7017, {%r1482, %r1481};
$L__BB0_963:
	setp.eq.f64 	%p1445, %fd5677, 0d0000000000000000;
	add.f64 	%fd5689, %fd7017, 0d3F40624DD2F1A9FC;
	selp.f64 	%fd5690, 0d3FF0020C49BA5E35, %fd5689, %p1445;
	mov.f64 	%fd5691, 0d0000000000000000;
	sub.f64 	%fd5692, %fd5691, %fd1436;
	mul.f64 	%fd5693, %fd5692, %fd5690;
	setp.ge.f64 	%p1446, %fd7013, %fd1380;
	selp.f64 	%fd5694, 0d3FF0000000000000, 0d0000000000000000, %p1446;
	mul.f64 	%fd5695, %fd1436, 0d3FA999999999999A;
	sub.f64 	%fd5696, %fd5695, %fd5694;
	sub.f64 	%fd5697, %fd5696, %fd5693;
	mul.f64 	%fd5698, %fd922, %fd5697;
	div.rn.f64 	%fd5699, %fd1420, 0d4018000000000000;
	add.f64 	%fd5700, %fd7018, %fd5699;
	div.rn.f64 	%fd5701, %fd1429, 0d4008000000000000;
	add.f64 	%fd5702, %fd5700, %fd5701;
	div.rn.f64 	%fd5703, %fd1434, 0d4008000000000000;
	add.f64 	%fd5704, %fd5702, %fd5703;
	div.rn.f64 	%fd5705, %fd5698, 0d4018000000000000;
	add.f64 	%fd7018, %fd5704, %fd5705;
	add.s32 	%r1814, %r1814, 1;
	setp.ne.s32 	%p1447, %r1814, %r279;
	@%p1447 bra 	$L__BB0_943;
$L__BB0_964:
	setp.le.f64 	%p1448, %fd7006, 0d0000000000000000;
	setp.ge.f64 	%p1449, %fd7006, 0d405E000000000000;
	or.pred  	%p1450, %p1448, %p1449;
	mov.f64 	%fd7020, 0d0000000000000000;
	@%p1450 bra 	$L__BB0_969;
	sub.f64 	%fd5707, %fd1151, %fd7006;
	mul.f64 	%fd5708, %fd5707, %fd5707;
	mul.f64 	%fd1444, %fd5708, 0dBFAC71C71C71C71C;
	fma.rn.f64 	%fd5709, %fd1444, 0d3FF71547652B82FE, 0d4338000000000000;
	{
	.reg .b32 %temp; 
	mov.b64 	{%r290, %temp}, %fd5709;
	}
	mov.f64 	%fd5710, 0dC338000000000000;
	add.rn.f64 	%fd5711, %fd5709, %fd5710;
	fma.rn.f64 	%fd5712, %fd5711, 0dBFE62E42FEFA39EF, %fd1444;
	fma.rn.f64 	%fd5713, %fd5711, 0dBC7ABC9E3B39803F, %fd5712;
	fma.rn.f64 	%fd5714, %fd5713, 0d3E5ADE1569CE2BDF, 0d3E928AF3FCA213EA;
	fma.rn.f64 	%fd5715, %fd5714, %fd5713, 0d3EC71DEE62401315;
	fma.rn.f64 	%fd5716, %fd5715, %fd5713, 0d3EFA01997C89EB71;
	fma.rn.f64 	%fd5717, %fd5716, %fd5713, 0d3F2A01A014761F65;
	fma.rn.f64 	%fd5718, %fd5717, %fd5713, 0d3F56C16C1852B7AF;
	fma.rn.f64 	%fd5719, %fd5718, %fd5713, 0d3F81111111122322;
	fma.rn.f64 	%fd5720, %fd5719, %fd5713, 0d3FA55555555502A1;
	fma.rn.f64 	%fd5721, %fd5720, %fd5713, 0d3FC5555555555511;
	fma.rn.f64 	%fd5722, %fd5721, %fd5713, 0d3FE000000000000B;
	fma.rn.f64 	%fd5723, %fd5722, %fd5713, 0d3FF0000000000000;
	fma.rn.f64 	%fd5724, %fd5723, %fd5713, 0d3FF0000000000000;
	{
	.reg .b32 %temp; 
	mov.b64 	{%r291, %temp}, %fd5724;
	}
	{
	.reg .b32 %temp; 
	mov.b64 	{%temp, %r292}, %fd5724;
	}
	shl.b32 	%r1483, %r290, 20;
	add.s32 	%r1484, %r1483, %r292;
	mov.b64 	%fd7019, {%r291, %r1484};
	{
	.reg .b32 %temp; 
	mov.b64 	{%temp, %r1485}, %fd1444;
	}
	mov.b32 	%f43, %r1485;
	abs.f32 	%f19, %f43;
	setp.lt.f32 	%p1451, %f19, 0f4086232B;
	@%p1451 bra 	$L__BB0_968;
	setp.lt.f64 	%p1452, %fd1444, 0d0000000000000000;
	add.f64 	%fd5725, %fd1444, 0d7FF0000000000000;
	selp.f64 	%fd7019, 0d0000000000000000, %fd5725, %p1452;
	setp.geu.f32 	%p1453, %f19, 0f40874800;
	@%p1453 bra 	$L__BB0_968;
	shr.u32 	%r1486, %r290, 31;
	add.s32 	%r1487, %r290, %r1486;
	shr.s32 	%r1488, %r1487, 1;
	shl.b32 	%r1489, %r1488, 20;
	add.s32 	%r1490, %r292, %r1489;
	mov.b64 	%fd5726, {%r291, %r1490};
	sub.s32 	%r1491, %r290, %r1488;
	shl.b32 	%r1492, %r1491, 20;
	add.s32 	%r1493, %r1492, 1072693248;
	mov.b32 	%r1494, 0;
	mov.b64 	%fd5727, {%r1494, %r1493};
	mul.f64 	%fd7019, %fd5727, %fd5726;
$L__BB0_968:
	mul.f64 	%fd7020, %fd7019, 0d3FC1058377E2CEE1;
$L__BB0_969:
	mul.f64 	%fd5728, %fd1378, %fd7020;
	mul.f64 	%fd1451, %fd7018, %fd5728;
	add.f64 	%fd1452, %fd924, %fd7006;
	mov.f64 	%fd5729, 0d405E000000000000;
	sub.f64 	%fd1453, %fd5729, %fd1452;
	mul.f64 	%fd5730, %fd1453, %fd921;
	cvt.rmi.f64.f64 	%fd5731, %fd5730;
	cvt.rzi.s32.f64 	%r293, %fd5731;
	cvt.rn.f64.s32 	%fd5732, %r293;
	neg.f64 	%fd5733, %fd5732;
	mul.f64 	%fd5734, %fd922, %fd5733;
	sub.f64 	%fd1454, %fd5734, %fd1453;
	add.f64 	%fd5735, %fd1452, %fd1453;
	fma.rn.f64 	%fd5736, %fd5735, 0d3FA374BC6A7EF9DB, 0dC0107AE147AE147B;
	{
	.reg .b32 %temp; 
	mov.b64 	{%temp, %r294}, %fd5736;
	}
	shr.u32 	%r1495, %r294, 20;
	and.b32  	%r1496, %r1495, 2047;
	add.s32 	%r1497, %r1496, -1012;
	mov.b64 	%rd359, %fd5736;
	shl.b64 	%rd360, %rd359, %r1497;
	setp.eq.s64 	%p1455, %rd360, -9223372036854775808;
	{ // callseq 119, 0
	.param .b64 param0;
	st.param.f64 	[param0], %fd5736;
	.param .b64 retval0;
	call.uni (retval0), 
	__internal_accurate_pow, 
	(
	param0
	);
	ld.param.f64 	%fd5737, [retval0];
	} // callseq 119
	neg.f64 	%fd5739, %fd5737;
	selp.f64 	%fd5740, %fd5739, %fd5737, %p1455;
	selp.f64 	%fd5741, %fd5740, %fd5737, %p1382;
	cvt.rzi.f64.f64 	%fd5742, %fd5736;
	setp.neu.f64 	%p1456, %fd5736, %fd5742;
	selp.f64 	%fd5744, 0dFFF8000000000000, %fd5741, %p1456;
	selp.f64 	%fd7021, %fd5744, %fd5741, %p1382;
	add.f64 	%fd5745, %fd5736, 0d4024000000000000;
	{
	.reg .b32 %temp; 
	mov.b64 	{%temp, %r1498}, %fd5745;
	}
	and.b32  	%r1499, %r1498, 2146435072;
	setp.ne.s32 	%p1457, %r1499, 2146435072;
	@%p1457 bra 	$L__BB0_974;
	setp.num.f64 	%p1458, %fd5736, %fd5736;
	@%p1458 bra 	$L__BB0_972;
	mov.f64 	%fd5747, 0d4024000000000000;
	add.rn.f64 	%fd7021, %fd5747, %fd5736;
	bra.uni 	$L__BB0_974;
$L__BB0_972:
	abs.f64 	%fd5746, %fd5736;
	setp.neu.f64 	%p1459, %fd5746, 0d7FF0000000000000;
	@%p1459 bra 	$L__BB0_974;
	setp.lt.s32 	%p1460, %r294, 0;
	selp.b32 	%r1500, 0, 2146435072, %p1460;
	mov.b32 	%r1501, 0;
	mov.b64 	%fd7021, {%r1501, %r1500};
$L__BB0_974:
	setp.eq.f64 	%p1462, %fd5736, 0d0000000000000000;
	add.f64 	%fd5748, %fd7021, 0d3F40624DD2F1A9FC;
	mul.f64 	%fd5749, %fd5748, 0d0000000000000000;
	selp.f64 	%fd5750, 0d0000000000000000, %fd5749, %p1462;
	setp.ge.f64 	%p1463, %fd1453, %fd1380;
	selp.f64 	%fd5751, 0dBFF0000000000000, 0d0000000000000000, %p1463;
	sub.f64 	%fd5752, %fd5751, %fd5750;
	mul.f64 	%fd1460, %fd1454, %fd5752;
	fma.rn.f64 	%fd1461, %fd1454, 0d3FE0000000000000, %fd1453;
	fma.rn.f64 	%fd1462, %fd1460, 0d3FE0000000000000, 0d0000000000000000;
	add.f64 	%fd5753, %fd1452, %fd1461;
	fma.rn.f64 	%fd5754, %fd5753, 0d3FA374BC6A7EF9DB, 0dC0107AE147AE147B;
	{
	.reg .b32 %temp; 
	mov.b64 	{%temp, %r295}, %fd5754;
	}
	shr.u32 	%r1502, %r295, 20;
	and.b32  	%r1503, %r1502, 2047;
	add.s32 	%r1504, %r1503, -1012;
	mov.b64 	%rd362, %fd5754;
	shl.b64 	%rd363, %rd362, %r1504;
	setp.eq.s64 	%p1464, %rd363, -9223372036854775808;
	{ // callseq 120, 0
	.param .b64 param0;
	st.param.f64 	[param0], %fd5754;
	.param .b64 retval0;
	call.uni (retval0), 
	__internal_accurate_pow, 
	(
	param0
	);
	ld.param.f64 	%fd5755, [retval0];
	} // callseq 120
	neg.f64 	%fd5757, %fd5755;
	selp.f64 	%fd5758, %fd5757, %fd5755, %p1464;
	selp.f64 	%fd5759, %fd5758, %fd5755, %p1382;
	cvt.rzi.f64.f64 	%fd5760, %fd5754;
	setp.neu.f64 	%p1465, %fd5754, %fd5760;
	selp.f64 	%fd5762, 0dFFF8000000000000, %fd5759, %p1465;
	selp.f64 	%fd7023, %fd5762, %fd5759, %p1382;
	add.f64 	%fd5763, %fd5754, 0d4024000000000000;
	{
	.reg .b32 %temp; 
	mov.b64 	{%temp, %r1505}, %fd5763;
	}
	and.b32  	%r296, %r1505, 2146435072;
	setp.ne.s32 	%p1466, %r296, 2146435072;
	mov.f64 	%fd7022, %fd7023;
	@%p1466 bra 	$L__BB0_979;
	setp.num.f64 	%p1467, %fd5754, %fd5754;
	@%p1467 bra 	$L__BB0_977;
	mov.f64 	%fd5765, 0d4024000000000000;
	add.rn.f64 	%fd7022, %fd5765, %fd5754;
	bra.uni 	$L__BB0_979;
$L__BB0_977:
	abs.f64 	%fd5764, %fd5754;
	setp.neu.f64 	%p1468, %fd5764, 0d7FF0000000000000;
	mov.f64 	%fd7022, %fd7023;
	@%p1468 bra 	$L__BB0_979;
	setp.lt.s32 	%p1469, %r295, 0;
	selp.b32 	%r1506, 0, 2146435072, %p1469;
	mov.b32 	%r1507, 0;
	mov.b64 	%fd7022, {%r1507, %r1506};
$L__BB0_979:
	setp.ge.f64 	%p1470, %fd1461, %fd1380;
	selp.f64 	%fd1468, 0d3FF0000000000000, 0d0000000000000000, %p1470;
	setp.eq.f64 	%p1472, %fd5754, 0d0000000000000000;
	add.f64 	%fd5766, %fd7022, 0d3F40624DD2F1A9FC;
	selp.f64 	%fd5767, 0d3FF0020C49BA5E35, %fd5766, %p1472;
	mov.f64 	%fd5768, 0d0000000000000000;
	sub.f64 	%fd5769, %fd5768, %fd1462;
	mul.f64 	%fd5770, %fd5769, %fd5767;
	mul.f64 	%fd5771, %fd1462, 0d3FA999999999999A;
	sub.f64 	%fd5772, %fd5771, %fd1468;
	sub.f64 	%fd5773, %fd5772, %fd5770;
	mul.f64 	%fd1469, %fd1454, %fd5773;
	fma.rn.f64 	%fd1470, %fd1469, 0d3FE0000000000000, 0d0000000000000000;
	@%p1466 bra 	$L__BB0_984;
	setp.num.f64 	%p1473, %fd5754, %fd5754;
	@%p1473 bra 	$L__BB0_982;
	mov.f64 	%fd5775, 0d4024000000000000;
	add.rn.f64 	%fd7023, %fd5775, %fd5754;
	bra.uni 	$L__BB0_984;
$L__BB0_982:
	abs.f64 	%fd5774, %fd5754;
	setp.neu.f64 	%p1474, %fd5774, 0d7FF0000000000000;
	@%p1474 bra 	$L__BB0_984;
	setp.lt.s32 	%p1475, %r295, 0;
	selp.b32 	%r1508, 0, 2146435072, %p1475;
	mov.b32 	%r1509, 0;
	mov.b64 	%fd7023, {%r1509, %r1508};
$L__BB0_984:
	add.f64 	%fd5776, %fd7023, 0d3F40624DD2F1A9FC;
	selp.f64 	%fd5777, 0d3FF0020C49BA5E35, %fd5776, %p1472;
	mov.f64 	%fd5778, 0d0000000000000000;
	sub.f64 	%fd5779, %fd5778, %fd1470;
	mul.f64 	%fd5780, %fd5779, %fd5777;
	mul.f64 	%fd5781, %fd1470, 0d3FA999999999999A;
	sub.f64 	%fd5782, %fd5781, %fd1468;
	sub.f64 	%fd5783, %fd5782, %fd5780;
	mul.f64 	%fd1474, %fd1454, %fd5783;
	add.f64 	%fd7026, %fd1453, %fd1454;
	add.f64 	%fd1476, %fd1474, 0d0000000000000000;
	add.f64 	%fd5784, %fd1452, %fd7026;
	fma.rn.f64 	%fd5785, %fd5784, 0d3FA374BC6A7EF9DB, 0dC0107AE147AE147B;
	{
	.reg .b32 %temp; 
	mov.b64 	{%temp, %r297}, %fd5785;
	}
	shr.u32 	%r1510, %r297, 20;
	and.b32  	%r1511, %r1510, 2047;
	add.s32 	%r1512, %r1511, -1012;
	mov.b64 	%rd365, %fd5785;
	shl.b64 	%rd366, %rd365, %r1512;
	setp.eq.s64 	%p1478, %rd366, -9223372036854775808;
	{ // callseq 121, 0
	.param .b64 param0;
	st.param.f64 	[param0], %fd5785;
	.param .b64 retval0;
	call.uni (retval0), 
	__internal_accurate_pow, 
	(
	param0
	);
	ld.param.f64 	%fd5786, [retval0];
	} // callseq 121
	neg.f64 	%fd5788, %fd5786;
	selp.f64 	%fd5789, %fd5788, %fd5786, %p1478;
	selp.f64 	%fd5790, %fd5789, %fd5786, %p1382;
	cvt.rzi.f64.f64 	%fd5791, %fd5785;
	setp.neu.f64 	%p1479, %fd5785, %fd5791;
	selp.f64 	%fd5793, 0dFFF8000000000000, %fd5790, %p1479;
	selp.f64 	%fd7024, %fd5793, %fd5790, %p1382;
	add.f64 	%fd5794, %fd5785, 0d4024000000000000;
	{
	.reg .b32 %temp; 
	mov.b64 	{%temp, %r1513}, %fd5794;
	}
	and.b32  	%r1514, %r1513, 2146435072;
	setp.ne.s32 	%p1480, %r1514, 2146435072;
	@%p1480 bra 	$L__BB0_989;
	setp.num.f64 	%p1481, %fd5785, %fd5785;
	@%p1481 bra 	$L__BB0_987;
	mov.f64 	%fd5796, 0d4024000000000000;
	add.rn.f64 	%fd7024, %fd5796, %fd5785;
	bra.uni 	$L__BB0_989;
$L__BB0_987:
	abs.f64 	%fd5795, %fd5785;
	setp.neu.f64 	%p1482, %fd5795, 0d7FF0000000000000;
	@%p1482 bra 	$L__BB0_989;
	setp.lt.s32 	%p1483, %r297, 0;
	selp.b32 	%r1515, 0, 2146435072, %p1483;
	mov.b32 	%r1516, 0;
	mov.b64 	%fd7024, {%r1516, %r1515};
$L__BB0_989:
	setp.eq.f64 	%p1484, %fd5785, 0d0000000000000000;
	add.f64 	%fd5797, %fd7024, 0d3F40624DD2F1A9FC;
	selp.f64 	%fd5798, 0d3FF0020C49BA5E35, %fd5797, %p1484;
	mov.f64 	%fd5799, 0d0000000000000000;
	sub.f64 	%fd5800, %fd5799, %fd1476;
	mul.f64 	%fd5801, %fd5800, %fd5798;
	setp.ge.f64 	%p1485, %fd7026, %fd1380;
	selp.f64 	%fd5802, 0d3FF0000000000000, 0d0000000000000000, %p1485;
	mul.f64 	%fd5803, %fd1476, 0d3FA999999999999A;
	sub.f64 	%fd5804, %fd5803, %fd5802;
	sub.f64 	%fd5805, %fd5804, %fd5801;
	mul.f64 	%fd5806, %fd1454, %fd5805;
	div.rn.f64 	%fd5807, %fd1460, 0d4018000000000000;
	add.f64 	%fd5808, %fd5807, 0d0000000000000000;
	div.rn.f64 	%fd5809, %fd1469, 0d4008000000000000;
	add.f64 	%fd5810, %fd5808, %fd5809;
	div.rn.f64 	%fd5811, %fd1474, 0d4008000000000000;
	add.f64 	%fd5812, %fd5810, %fd5811;
	div.rn.f64 	%fd5813, %fd5806, 0d4018000000000000;
	add.f64 	%fd7031, %fd5812, %fd5813;
	setp.lt.s32 	%p1486, %r293, 1;
	@%p1486 bra 	$L__BB0_1012;
	mov.b32 	%r1815, 0;
$L__BB0_991:
	add.f64 	%fd5814, %fd1452, %fd7026;
	fma.rn.f64 	%fd5815, %fd5814, 0d3FA374BC6A7EF9DB, 0dC0107AE147AE147B;
	{
	.reg .b32 %temp; 
	mov.b64 	{%temp, %r299}, %fd5815;
	}
	shr.u32 	%r1518, %r299, 20;
	and.b32  	%r1519, %r1518, 2047;
	add.s32 	%r1520, %r1519, -1012;
	mov.b64 	%rd368, %fd5815;
	shl.b64 	%rd369, %rd368, %r1520;
	setp.eq.s64 	%p1488, %rd369, -9223372036854775808;
	{ // callseq 122, 0
	.param .b64 param0;
	st.param.f64 	[param0], %fd5815;
	.param .b64 retval0;
	call.uni (retval0), 
	__internal_accurate_pow, 
	(
	param0
	);
	ld.param.f64 	%fd5816, [retval0];
	} // callseq 122
	neg.f64 	%fd5818, %fd5816;
	selp.f64 	%fd5819, %fd5818, %fd5816, %p1488;
	selp.f64 	%fd5820, %fd5819, %fd5816, %p1382;
	cvt.rzi.f64.f64 	%fd5821, %fd5815;
	setp.neu.f64 	%p1489, %fd5815, %fd5821;
	selp.f64 	%fd5823, 0dFFF8000000000000, %fd5820, %p1489;
	selp.f64 	%fd7027, %fd5823, %fd5820, %p1382;
	add.f64 	%fd5824, %fd5815, 0d4024000000000000;
	{
	.reg .b32 %temp; 
	mov.b64 	{%temp, %r1521}, %fd5824;
	}
	and.b32  	%r1522, %r1521, 2146435072;
	setp.ne.s32 	%p1490, %r1522, 2146435072;
	@%p1490 bra 	$L__BB0_996;
	setp.num.f64 	%p1491, %fd5815, %fd5815;
	@%p1491 bra 	$L__BB0_994;
	mov.f64 	%fd5826, 0d4024000000000000;
	add.rn.f64 	%fd7027, %fd5826, %fd5815;
	bra.uni 	$L__BB0_996;
$L__BB0_994:
	abs.f64 	%fd5825, %fd5815;
	setp.neu.f64 	%p1492, %fd5825, 0d7FF0000000000000;
	@%p1492 bra 	$L__BB0_996;
	setp.lt.s32 	%p1493, %r299, 0;
	selp.b32 	%r1523, 0, 2146435072, %p1493;
	mov.b32 	%r1524, 0;
	mov.b64 	%fd7027, {%r1524, %r1523};
$L__BB0_996:
	setp.eq.f64 	%p1495, %fd5815, 0d0000000000000000;
	add.f64 	%fd5827, %fd7027, 0d3F40624DD2F1A9FC;
	selp.f64 	%fd5828, 0d3FF0020C49BA5E35, %fd5827, %p1495;
	mov.f64 	%fd5829, 0d0000000000000000;
	sub.f64 	%fd5830, %fd5829, %fd7031;
	mul.f64 	%fd5831, %fd5830, %fd5828;
	setp.ge.f64 	%p1496, %fd7026, %fd1380;
	selp.f64 	%fd5832, 0d3FF0000000000000, 0d0000000000000000, %p1496;
	mul.f64 	%fd5833, %fd7031, 0d3FA999999999999A;
	sub.f64 	%fd5834, %fd5833, %fd5832;
	sub.f64 	%fd5835, %fd5834, %fd5831;
	mul.f64 	%fd1490, %fd922, %fd5835;
	add.f64 	%fd1491, %fd923, %fd7026;
	fma.rn.f64 	%fd1492, %fd1490, 0d3FE0000000000000, %fd7031;
	add.f64 	%fd5836, %fd1452, %fd1491;
	fma.rn.f64 	%fd5837, %fd5836, 0d3FA374BC6A7EF9DB, 0dC0107AE147AE147B;
	{
	.reg .b32 %temp; 
	mov.b64 	{%temp, %r300}, %fd5837;
	}
	shr.u32 	%r1525, %r300, 20;
	and.b32  	%r1526, %r1525, 2047;
	add.s32 	%r1527, %r1526, -1012;
	mov.b64 	%rd371, %fd5837;
	shl.b64 	%rd372, %rd371, %r1527;
	setp.eq.s64 	%p1497, %rd372, -9223372036854775808;
	{ // callseq 123, 0
	.param .b64 param0;
	st.param.f64 	[param0], %fd5837;
	.param .b64 retval0;
	call.uni (retval0), 
	__internal_accurate_pow, 
	(
	param0
	);
	ld.param.f64 	%fd5838, [retval0];
	} // callseq 123
	neg.f64 	%fd5840, %fd5838;
	selp.f64 	%fd5841, %fd5840, %fd5838, %p1497;
	selp.f64 	%fd5842, %fd5841, %fd5838, %p1382;
	cvt.rzi.f64.f64 	%fd5843, %fd5837;
	setp.neu.f64 	%p1498, %fd5837, %fd5843;
	selp.f64 	%fd5845, 0dFFF8000000000000, %fd5842, %p1498;
	selp.f64 	%fd7029, %fd5845, %fd5842, %p1382;
	add.f64 	%fd5846, %fd5837, 0d4024000000000000;
	{
	.reg .b32 %temp; 
	mov.b64 	{%temp, %r1528}, %fd5846;
	}
	and.b32  	%r301, %r1528, 2146435072;
	setp.ne.s32 	%p1499, %r301, 2146435072;
	mov.f64 	%fd7028, %fd7029;
	@%p1499 bra 	$L__BB0_1001;
	setp.num.f64 	%p1500, %fd5837, %fd5837;
	@%p1500 bra 	$L__BB0_999;
	mov.f64 	%fd5848, 0d4024000000000000;
	add.rn.f64 	%fd7028, %fd5848, %fd5837;
	bra.uni 	$L__BB0_1001;
$L__BB0_999:
	abs.f64 	%fd5847, %fd5837;
	setp.neu.f64 	%p1501, %fd5847, 0d7FF0000000000000;
	mov.f64 	%fd7028, %fd7029;
	@%p1501 bra 	$L__BB0_1001;
	setp.lt.s32 	%p1502, %r300, 0;
	selp.b32 	%r1529, 0, 2146435072, %p1502;
	mov.b32 	%r1530, 0;
	mov.b64 	%fd7028, {%r1530, %r1529};
$L__BB0_1001:
	setp.ge.f64 	%p1503, %fd1491, %fd1380;
	selp.f64 	%fd1498, 0d3FF0000000000000, 0d0000000000000000, %p1503;
	setp.eq.f64 	%p1505, %fd5837, 0d0000000000000000;
	add.f64 	%fd5849, %fd7028, 0d3F40624DD2F1A9FC;
	selp.f64 	%fd5850, 0d3FF0020C49BA5E35, %fd5849, %p1505;
	mov.f64 	%fd5851, 0d0000000000000000;
	sub.f64 	%fd5852, %fd5851, %fd1492;
	mul.f64 	%fd5853, %fd5852, %fd5850;
	mul.f64 	%fd5854, %fd1492, 0d3FA999999999999A;
	sub.f64 	%fd5855, %fd5854, %fd1498;
	sub.f64 	%fd5856, %fd5855, %fd5853;
	mul.f64 	%fd1499, %fd922, %fd5856;
	fma.rn.f64 	%fd1500, %fd1499, 0d3FE0000000000000, %fd7031;
	@%p1499 bra 	$L__BB0_1006;
	setp.num.f64 	%p1506, %fd5837, %fd5837;
	@%p1506 bra 	$L__BB0_1004;
	mov.f64 	%fd5858, 0d4024000000000000;
	add.rn.f64 	%fd7029, %fd5858, %fd5837;
	bra.uni 	$L__BB0_1006;
$L__BB0_1004:
	abs.f64 	%fd5857, %fd5837;
	setp.neu.f64 	%p1507, %fd5857, 0d7FF0000000000000;
	@%p1507 bra 	$L__BB0_1006;
	setp.lt.s32 	%p1508, %r300, 0;
	selp.b32 	%r1531, 0, 2146435072, %p1508;
	mov.b32 	%r1532, 0;
	mov.b64 	%fd7029, {%r1532, %r1531};
$L__BB0_1006:
	add.f64 	%fd5859, %fd7029, 0d3F40624DD2F1A9FC;
	selp.f64 	%fd5860, 0d3FF0020C49BA5E35, %fd5859, %p1505;
	mov.f64 	%fd5861, 0d0000000000000000;
	sub.f64 	%fd5862, %fd5861, %fd1500;
	mul.f64 	%fd5863, %fd5862, %fd5860;
	mul.f64 	%fd5864, %fd1500, 0d3FA999999999999A;
	sub.f64 	%fd5865, %fd5864, %fd1498;
	sub.f64 	%fd5866, %fd5865, %fd5863;
	mul.f64 	%fd1504, %fd922, %fd5866;
	add.f64 	%fd7026, %fd922, %fd7026;
	add.f64 	%fd1506, %fd7031, %fd1504;
	add.f64 	%fd5867, %fd1452, %fd7026;
	fma.rn.f64 	%fd5868, %fd5867, 0d3FA374BC6A7EF9DB, 0dC0107AE147AE147B;
	{
	.reg .b32 %temp; 
	mov.b64 	{%temp, %r302}, %fd5868;
	}
	shr.u32 	%r1533, %r302, 20;
	and.b32  	%r1534, %r1533, 2047;
	add.s32 	%r1535, %r1534, -1012;
	mov.b64 	%rd374, %fd5868;
	shl.b64 	%rd375, %rd374, %r1535;
	setp.eq.s64 	%p1511, %rd375, -9223372036854775808;
	{ // callseq 124, 0
	.param .b64 param0;
	st.param.f64 	[param0], %fd5868;
	.param .b64 retval0;
	call.uni (retval0), 
	__internal_accurate_pow, 
	(
	param0
	);
	ld.param.f64 	%fd5869, [retval0];
	} // callseq 124
	neg.f64 	%fd5871, %fd5869;
	selp.f64 	%fd5872, %fd5871, %fd5869, %p1511;
	selp.f64 	%fd5873, %fd5872, %fd5869, %p1382;
	cvt.rzi.f64.f64 	%fd5874, %fd5868;
	setp.neu.f64 	%p1512, %fd5868, %fd5874;
	selp.f64 	%fd5876, 0dFFF8000000000000, %fd5873, %p1512;
	selp.f64 	%fd7030, %fd5876, %fd5873, %p1382;
	add.f64 	%fd5877, %fd5868, 0d4024000000000000;
	{
	.reg .b32 %temp; 
	mov.b64 	{%temp, %r1536}, %fd5877;
	}
	and.b32  	%r1537, %r1536, 2146435072;
	setp.ne.s32 	%p1513, %r1537, 2146435072;
	@%p1513 bra 	$L__BB0_1011;
	setp.num.f64 	%p1514, %fd5868, %fd5868;
	@%p1514 bra 	$L__BB0_1009;
	mov.f64 	%fd5879, 0d4024000000000000;
	add.rn.f64 	%fd7030, %fd5879, %fd5868;
	bra.uni 	$L__BB0_1011;
$L__BB0_1009:
	abs.f64 	%fd5878, %fd5868;
	setp.neu.f64 	%p1515, %fd5878, 0d7FF0000000000000;
	@%p1515 bra 	$L__BB0_1011;
	setp.lt.s32 	%p1516, %r302, 0;
	selp.b32 	%r1538, 0, 2146435072, %p1516;
	mov.b32 	%r1539, 0;
	mov.b64 	%fd7030, {%r1539, %r1538};
$L__BB0_1011:
	setp.eq.f64 	%p1517, %fd5868, 0d0000000000000000;
	add.f64 	%fd5880, %fd7030, 0d3F40624DD2F1A9FC;
	selp.f64 	%fd5881, 0d3FF0020C49BA5E35, %fd5880, %p1517;
	mov.f64 	%fd5882, 0d0000000000000000;
	sub.f64 	%fd5883, %fd5882, %fd1506;
	mul.f64 	%fd5884, %fd5883, %fd5881;
	setp.ge.f64 	%p1518, %fd7026, %fd1380;
	selp.f64 	%fd5885, 0d3FF0000000000000, 0d0000000000000000, %p1518;
	mul.f64 	%fd5886, %fd1506, 0d3FA999999999999A;
	sub.f64 	%fd5887, %fd5886, %fd5885;
	sub.f64 	%fd5888, %fd5887, %fd5884;
	mul.f64 	%fd5889, %fd922, %fd5888;
	div.rn.f64 	%fd5890, %fd1490, 0d4018000000000000;
	add.f64 	%fd5891, %fd7031, %fd5890;
	div.rn.f64 	%fd5892, %fd1499, 0d4008000000000000;
	add.f64 	%fd5893, %fd5891, %fd5892;
	div.rn.f64 	%fd5894, %fd1504, 0d4008000000000000;
	add.f64 	%fd5895, %fd5893, %fd5894;
	div.rn.f64 	%fd5896, %fd5889, 0d4018000000000000;
	add.f64 	%fd7031, %fd5895, %fd5896;
	add.s32 	%r1815, %r1815, 1;
	setp.ne.s32 	%p1519, %r1815, %r293;
	@%p1519 bra 	$L__BB0_991;
$L__BB0_1012:
	setp.le.f64 	%p1520, %fd1452, 0d0000000000000000;
	setp.ge.f64 	%p1521, %fd1452, 0d405E000000000000;
	or.pred  	%p1522, %p1520, %p1521;
	mov.f64 	%fd7033, 0d0000000000000000;
	@%p1522 bra 	$L__BB0_1017;
	sub.f64 	%fd5898, %fd1151, %fd1452;
	mul.f64 	%fd5899, %fd5898, %fd5898;
	mul.f64 	%fd1514, %fd5899, 0dBFAC71C71C71C71C;
	fma.rn.f64 	%fd5900, %fd1514, 0d3FF71547652B82FE, 0d4338000000000000;
	{
	.reg .b32 %temp; 
	mov.b64 	{%r304, %temp}, %fd5900;
	}
	mov.f64 	%fd5901, 0dC338000000000000;
	add.rn.f64 	%fd5902, %fd5900, %fd5901;
	fma.rn.f64 	%fd5903, %fd5902, 0dBFE62E42FEFA39EF, %fd1514;
	fma.rn.f64 	%fd5904, %fd5902, 0dBC7ABC9E3B39803F, %fd5903;
	fma.rn.f64 	%fd5905, %fd5904, 0d3E5ADE1569CE2BDF, 0d3E928AF3FCA213EA;
	fma.rn.f64 	%fd5906, %fd5905, %fd5904, 0d3EC71DEE62401315;
	fma.rn.f64 	%fd5907, %fd5906, %fd5904, 0d3EFA01997C89EB71;
	fma.rn.f64 	%fd5908, %fd5907, %fd5904, 0d3F2A01A014761F65;
	fma.rn.f64 	%fd5909, %fd5908, %fd5904, 0d3F56C16C1852B7AF;
	fma.rn.f64 	%fd5910, %fd5909, %fd5904, 0d3F81111111122322;
	fma.rn.f64 	%fd5911, %fd5910, %fd5904, 0d3FA55555555502A1;
	fma.rn.f64 	%fd5912, %fd5911, %fd5904, 0d3FC5555555555511;
	fma.rn.f64 	%fd5913, %fd5912, %fd5904, 0d3FE000000000000B;
	fma.rn.f64 	%fd5914, %fd5913, %fd5904, 0d3FF0000000000000;
	fma.rn.f64 	%fd5915, %fd5914, %fd5904, 0d3FF0000000000000;
	{
	.reg .b32 %temp; 
	mov.b64 	{%r305, %temp}, %fd5915;
	}
	{
	.reg .b32 %temp; 
	mov.b64 	{%temp, %r306}, %fd5915;
	}
	shl.b32 	%r1540, %r304, 20;
	add.s32 	%r1541, %r1540, %r306;
	mov.b64 	%fd7032, {%r305, %r1541};
	{
	.reg .b32 %temp; 
	mov.b64 	{%temp, %r1542}, %fd1514;
	}
	mov.b32 	%f44, %r1542;
	abs.f32 	%f20, %f44;
	setp.lt.f32 	%p1523, %f20, 0f4086232B;
	@%p1523 bra 	$L__BB0_1016;
	setp.lt.f64 	%p1524, %fd1514, 0d0000000000000000;
	add.f64 	%fd5916, %fd1514, 0d7FF0000000000000;
	selp.f64 	%fd7032, 0d0000000000000000, %fd5916, %p1524;
	setp.geu.f32 	%p1525, %f20, 0f40874800;
	@%p1525 bra 	$L__BB0_1016;
	shr.u32 	%r1543, %r304, 31;
	add.s32 	%r1544, %r304, %r1543;
	shr.s32 	%r1545, %r1544, 1;
	shl.b32 	%r1546, %r1545, 20;
	add.s32 	%r1547, %r306, %r1546;
	mov.b64 	%fd5917, {%r305, %r1547};
	sub.s32 	%r1548, %r304, %r1545;
	shl.b32 	%r1549, %r1548, 20;
	add.s32 	%r1550, %r1549, 1072693248;
	mov.b32 	%r1551, 0;
	mov.b64 	%fd5918, {%r1551, %r1550};
	mul.f64 	%fd7032, %fd5918, %fd5917;
$L__BB0_1016:
	mul.f64 	%fd7033, %fd7032, 0d3FC1058377E2CEE1;
$L__BB0_1017:
	mul.f64 	%fd5919, %fd1379, %fd7033;
	mul.f64 	%fd1521, %fd7031, %fd5919;
	add.f64 	%fd7006, %fd696, %fd7006;
	mov.f64 	%fd5920, 0d405E000000000000;
	sub.f64 	%fd1523, %fd5920, %fd7006;
	mul.f64 	%fd5921, %fd1523, %fd921;
	cvt.rmi.f64.f64 	%fd5922, %fd5921;
	cvt.rzi.s32.f64 	%r307, %fd5922;
	cvt.rn.f64.s32 	%fd5923, %r307;
	neg.f64 	%fd5924, %fd5923;
	mul.f64 	%fd5925, %fd922, %fd5924;
	sub.f64 	%fd1524, %fd5925, %fd1523;
	add.f64 	%fd5926, %fd7006, %fd1523;
	fma.rn.f64 	%fd5927, %fd5926, 0d3FA374BC6A7EF9DB, 0dC0107AE147AE147B;
	{
	.reg .b32 %temp; 
	mov.b64 	{%temp, %r308}, %fd5927;
	}
	shr.u32 	%r1552, %r308, 20;
	and.b32  	%r1553, %r1552, 2047;
	add.s32 	%r1554, %r1553, -1012;
	mov.b64 	%rd377, %fd5927;
	shl.b64 	%rd378, %rd377, %r1554;
	setp.eq.s64 	%p1527, %rd378, -9223372036854775808;
	{ // callseq 125, 0
	.param .b64 param0;
	st.param.f64 	[param0], %fd5927;
	.param .b64 retval0;
	call.uni (retval0), 
	__internal_accurate_pow, 
	(
	param0
	);
	ld.param.f64 	%fd5928, [retval0];
	} // callseq 125
	neg.f64 	%fd5930, %fd5928;
	selp.f64 	%fd5931, %fd5930, %fd5928, %p1527;
	selp.f64 	%fd5932, %fd5931, %fd5928, %p1382;
	cvt.rzi.f64.f64 	%fd5933, %fd5927;
	setp.neu.f64 	%p1528, %fd5927, %fd5933;
	selp.f64 	%fd5935, 0dFFF8000000000000, %fd5932, %p1528;
	selp.f64 	%fd7034, %fd5935, %fd5932, %p1382;
	add.f64 	%fd5936, %fd5927, 0d4024000000000000;
	{
	.reg .b32 %temp; 
	mov.b64 	{%temp, %r1555}, %fd5936;
	}
	and.b32  	%r1556, %r1555, 2146435072;
	setp.ne.s32 	%p1529, %r1556, 2146435072;
	@%p1529 bra 	$L__BB0_1022;
	setp.num.f64 	%p1530, %fd5927, %fd5927;
	@%p1530 bra 	$L__BB0_1020;
	mov.f64 	%fd5938, 0d4024000000000000;
	add.rn.f64 	%fd7034, %fd5938, %fd5927;
	bra.uni 	$L__BB0_1022;
$L__BB0_1020:
	abs.f64 	%fd5937, %fd5927;
	setp.neu.f64 	%p1531, %fd5937, 0d7FF0000000000000;
	@%p1531 bra 	$L__BB0_1022;
	setp.lt.s32 	%p1532, %r308, 0;
	selp.b32 	%r1557, 0, 2146435072, %p1532;
	mov.b32 	%r1558, 0;
	mov.b64 	%fd7034, {%r1558, %r1557};
$L__BB0_1022:
	setp.eq.f64 	%p1534, %fd5927, 0d0000000000000000;
	add.f64 	%fd5939, %fd7034, 0d3F40624DD2F1A9FC;
	mul.f64 	%fd5940, %fd5939, 0d0000000000000000;
	selp.f64 	%fd5941, 0d0000000000000000, %fd5940, %p1534;
	setp.ge.f64 	%p1535, %fd1523, %fd1380;
	selp.f64 	%fd5942, 0dBFF0000000000000, 0d0000000000000000, %p1535;
	sub.f64 	%fd5943, %fd5942, %fd5941;
	mul.f64 	%fd1530, %fd1524, %fd5943;
	fma.rn.f64 	%fd1531, %fd1524, 0d3FE0000000000000, %fd1523;
	fma.rn.f64 	%fd1532, %fd1530, 0d3FE0000000000000, 0d0000000000000000;
	add.f64 	%fd5944, %fd7006, %fd1531;
	fma.rn.f64 	%fd5945, %fd5944, 0d3FA374BC6A7EF9DB, 0dC0107AE147AE147B;
	{
	.reg .b32 %temp; 
	mov.b64 	{%temp, %r309}, %fd5945;
	}
	shr.u32 	%r1559, %r309, 20;
	and.b32  	%r1560, %r1559, 2047;
	add.s32 	%r1561, %r1560, -1012;
	mov.b64 	%rd380, %fd5945;
	shl.b64 	%rd381, %rd380, %r1561;
	setp.eq.s64 	%p1536, %rd381, -9223372036854775808;
	{ // callseq 126, 0
	.param .b64 param0;
	st.param.f64 	[param0], %fd5945;
	.param .b64 retval0;
	call.uni (retval0), 
	__internal_accurate_pow, 
	(
	param0
	);
	ld.param.f64 	%fd5946, [retval0];
	} // callseq 126
	neg.f64 	%fd5948, %fd5946;
	selp.f64 	%fd5949, %fd5948, %fd5946, %p1536;
	selp.f64 	%fd5950, %fd5949, %fd5946, %p1382;
	cvt.rzi.f64.f64 	%fd5951, %fd5945;
	setp.neu.f64 	%p1537, %fd5945, %fd5951;
	selp.f64 	%fd5953, 0dFFF8000000000000, %fd5950, %p1537;
	selp.f64 	%fd7036, %fd5953, %fd5950, %p1382;
	add.f64 	%fd5954, %fd5945, 0d4024000000000000;
	{
	.reg .b32 %temp; 
	mov.b64 	{%temp, %r1562}, %fd5954;
	}
	and.b32  	%r310, %r1562, 2146435072;
	setp.ne.s32 	%p1538, %r310, 2146435072;
	mov.f64 	%fd7035, %fd7036;
	@%p1538 bra 	$L__BB0_1027;
	setp.num.f64 	%p1539, %fd5945, %fd5945;
	@%p1539 bra 	$L__BB0_1025;
	mov.f64 	%fd5956, 0d4024000000000000;
	add.rn.f64 	%fd7035, %fd5956, %fd5945;
	bra.uni 	$L__BB0_1027;
$L__BB0_1025:
	abs.f64 	%fd5955, %fd5945;
	setp.neu.f64 	%p1540, %fd5955, 0d7FF0000000000000;
	mov.f64 	%fd7035, %fd7036;
	@%p1540 bra 	$L__BB0_1027;
	setp.lt.s32 	%p1541, %r309, 0;
	selp.b32 	%r1563, 0, 2146435072, %p1541;
	mov.b32 	%r1564, 0;
	mov.b64 	%fd7035, {%r1564, %r1563};
$L__BB0_1027:
	setp.ge.f64 	%p1542, %fd1531, %fd1380;
	selp.f64 	%fd1538, 0d3FF0000000000000, 0d0000000000000000, %p1542;
	setp.eq.f64 	%p1544, %fd5945, 0d0000000000000000;
	add.f64 	%fd5957, %fd7035, 0d3F40624DD2F1A9FC;
	selp.f64 	%fd5958, 0d3FF0020C49BA5E35, %fd5957, %p1544;
	mov.f64 	%fd5959, 0d0000000000000000;
	sub.f64 	%fd5960, %fd5959, %fd1532;
	mul.f64 	%fd5961, %fd5960, %fd5958;
	mul.f64 	%fd5962, %fd1532, 0d3FA999999999999A;
	sub.f64 	%fd5963, %fd5962, %fd1538;
	sub.f64 	%fd5964, %fd5963, %fd5961;
	mul.f64 	%fd1539, %fd1524, %fd5964;
	fma.rn.f64 	%fd1540, %fd1539, 0d3FE0000000000000, 0d0000000000000000;
	@%p1538 bra 	$L__BB0_1032;
	setp.num.f64 	%p1545, %fd5945, %fd5945;
	@%p1545 bra 	$L__BB0_1030;
	mov.f64 	%fd5966, 0d4024000000000000;
	add.rn.f64 	%fd7036, %fd5966, %fd5945;
	bra.uni 	$L__BB0_1032;
$L__BB0_1030:
	abs.f64 	%fd5965, %fd5945;
	setp.neu.f64 	%p1546, %fd5965, 0d7FF0000000000000;
	@%p1546 bra 	$L__BB0_1032;
	setp.lt.s32 	%p1547, %r309, 0;
	selp.b32 	%r1565, 0, 2146435072, %p1547;
	mov.b32 	%r1566, 0;
	mov.b64 	%fd7036, {%r1566, %r1565};
$L__BB0_1032:
	add.f64 	%fd5967, %fd7036, 0d3F40624DD2F1A9FC;
	selp.f64 	%fd5968, 0d3FF0020C49BA5E35, %fd5967, %p1544;
	mov.f64 	%fd5969, 0d0000000000000000;
	sub.f64 	%fd5970, %fd5969, %fd1540;
	mul.f64 	%fd5971, %fd5970, %fd5968;
	mul.f64 	%fd5972, %fd1540, 0d3FA999999999999A;
	sub.f64 	%fd5973, %fd5972, %fd1538;
	sub.f64 	%fd5974, %fd5973, %fd5971;
	mul.f64 	%fd1544, %fd1524, %fd5974;
	add.f64 	%fd7039, %fd1523, %fd1524;
	add.f64 	%fd1546, %fd1544, 0d0000000000000000;
	add.f64 	%fd5975, %fd7006, %fd7039;
	fma.rn.f64 	%fd5976, %fd5975, 0d3FA374BC6A7EF9DB, 0dC0107AE147AE147B;
	{
	.reg .b32 %temp; 
	mov.b64 	{%temp, %r311}, %fd5976;
	}
	shr.u32 	%r1567, %r311, 20;
	and.b32  	%r1568, %r1567, 2047;
	add.s32 	%r1569, %r1568, -1012;
	mov.b64 	%rd383, %fd5976;
	shl.b64 	%rd384, %rd383, %r1569;
	setp.eq.s64 	%p1550, %rd384, -9223372036854775808;
	{ // callseq 127, 0
	.param .b64 param0;
	st.param.f64 	[param0], %fd5976;
	.param .b64 retval0;
	call.uni (retval0), 
	__internal_accurate_pow, 
	(
	param0
	);
	ld.param.f64 	%fd5977, [retval0];
	} // callseq 127
	neg.f64 	%fd5979, %fd5977;
	selp.f64 	%fd5980, %fd5979, %fd5977, %p1550;
	selp.f64 	%fd5981, %fd5980, %fd5977, %p1382;
	cvt.rzi.f64.f64 	%fd5982, %fd5976;
	setp.neu.f64 	%p1551, %fd5976, %fd5982;
	selp.f64 	%fd5984, 0dFFF8000000000000, %fd5981, %p1551;
	selp.f64 	%fd7037, %fd5984, %fd5981, %p1382;
	add.f64 	%fd5985, %fd5976, 0d4024000000000000;
	{
	.reg .b32 %temp; 
	mov.b64 	{%temp, %r1570}, %fd5985;
	}
	and.b32  	%r1571, %r1570, 2146435072;
	setp.ne.s32 	%p1552, %r1571, 2146435072;
	@%p1552 bra 	$L__BB0_1037;
	setp.num.f64 	%p1553, %fd5976, %fd5976;
	@%p1553 bra 	$L__BB0_1035;
	mov.f64 	%fd5987, 0d4024000000000000;
	add.rn.f64 	%fd7037, %fd5987, %fd5976;
	bra.uni 	$L__BB0_1037;
$L__BB0_1035:
	abs.f64 	%fd5986, %fd5976;
	setp.neu.f64 	%p1554, %fd5986, 0d7FF0000000000000;
	@%p1554 bra 	$L__BB0_1037;
	setp.lt.s32 	%p1555, %r311, 0;
	selp.b32 	%r1572, 0, 2146435072, %p1555;
	mov.b32 	%r1573, 0;
	mov.b64 	%fd7037, {%r1573, %r1572};
$L__BB0_1037:
	setp.eq.f64 	%p1556, %fd5976, 0d0000000000000000;
	add.f64 	%fd5988, %fd7037, 0d3F40624DD2F1A9FC;
	selp.f64 	%fd5989, 0d3FF0020C49BA5E35, %fd5988, %p1556;
	mov.f64 	%fd5990, 0d0000000000000000;
	sub.f64 	%fd5991, %fd5990, %fd1546;
	mul.f64 	%fd5992, %fd5991, %fd5989;
	setp.ge.f64 	%p1557, %fd7039, %fd1380;
	selp.f64 	%fd5993, 0d3FF0000000000000, 0d0000000000000000, %p1557;
	mul.f64 	%fd5994, %fd1546, 0d3FA999999999999A;
	sub.f64 	%fd5995, %fd5994, %fd5993;
	sub.f64 	%fd5996, %fd5995, %fd5992;
	mul.f64 	%fd5997, %fd1524, %fd5996;
	div.rn.f64 	%fd5998, %fd1530, 0d4018000000000000;
	add.f64 	%fd5999, %fd5998, 0d0000000000000000;
	div.rn.f64 	%fd6000, %fd1539, 0d4008000000000000;
	add.f64 	%fd6001, %fd5999, %fd6000;
	div.rn.f64 	%fd6002, %fd1544, 0d4008000000000000;
	add.f64 	%fd6003, %fd6001, %fd6002;
	div.rn.f64 	%fd6004, %fd5997, 0d4018000000000000;
	add.f64 	%fd7044, %fd6003, %fd6004;
	setp.lt.s32 	%p1558, %r307, 1;
	@%p1558 bra 	$L__BB0_1060;
	mov.b32 	%r1816, 0;
$L__BB0_1039:
	add.f64 	%fd6005, %fd7006, %fd7039;
	fma.rn.f64 	%fd6006, %fd6005, 0d3FA374BC6A7EF9DB, 0dC0107AE147AE147B;
	{
	.reg .b32 %temp; 
	mov.b64 	{%temp, %r313}, %fd6006;
	}
	shr.u32 	%r1575, %r313, 20;
	and.b32  	%r1576, %r1575, 2047;
	add.s32 	%r1577, %r1576, -1012;
	mov.b64 	%rd386, %fd6006;
	shl.b64 	%rd387, %rd386, %r1577;
	setp.eq.s64 	%p1560, %rd387, -9223372036854775808;
	{ // callseq 128, 0
	.param .b64 param0;
	st.param.f64 	[param0], %fd6006;
	.param .b64 retval0;
	call.uni (retval0), 
	__internal_accurate_pow, 
	(
	param0
	);
	ld.param.f64 	%fd6007, [retval0];
	} // callseq 128
	neg.f64 	%fd6009, %fd6007;
	selp.f64 	%fd6010, %fd6009, %fd6007, %p1560;
	selp.f64 	%fd6011, %fd6010, %fd6007, %p1382;
	cvt.rzi.f64.f64 	%fd6012, %fd6006;
	setp.neu.f64 	%p1561, %fd6006, %fd6012;
	selp.f64 	%fd6014, 0dFFF8000000000000, %fd6011, %p1561;
	selp.f64 	%fd7040, %fd6014, %fd6011, %p1382;
	add.f64 	%fd6015, %fd6006, 0d4024000000000000;
	{
	.reg .b32 %temp; 
	mov.b64 	{%temp, %r1578}, %fd6015;
	}
	and.b32  	%r1579, %r1578, 2146435072;
	setp.ne.s32 	%p1562, %r1579, 2146435072;
	@%p1562 bra 	$L__BB0_1044;
	setp.num.f64 	%p1563, %fd6006, %fd6006;
	@%p1563 bra 	$L__BB0_1042;
	mov.f64 	%fd6017, 0d4024000000000000;
	add.rn.f64 	%fd7040, %fd6017, %fd6006;
	bra.uni 	$L__BB0_1044;
$L__BB0_1042:
	abs.f64 	%fd6016, %fd6006;
	setp.neu.f64 	%p1564, %fd6016, 0d7FF0000000000000;
	@%p1564 bra 	$L__BB0_1044;
	setp.lt.s32 	%p1565, %r313, 0;
	selp.b32 	%r1580, 0, 2146435072, %p1565;
	mov.b32 	%r1581, 0;
	mov.b64 	%fd7040, {%r1581, %r1580};
$L__BB0_1044:
	setp.eq.f64 	%p1567, %fd6006, 0d0000000000000000;
	add.f64 	%fd6018, %fd7040, 0d3F40624DD2F1A9FC;
	selp.f64 	%fd6019, 0d3FF0020C49BA5E35, %fd6018, %p1567;
	mov.f64 	%fd6020, 0d0000000000000000;
	sub.f64 	%fd6021, %fd6020, %fd7044;
	mul.f64 	%fd6022, %fd6021, %fd6019;
	setp.ge.f64 	%p1568, %fd7039, %fd1380;
	selp.f64 	%fd6023, 0d3FF0000000000000, 0d0000000000000000, %p1568;
	mul.f64 	%fd6024, %fd7044, 0d3FA999999999999A;
	sub.f64 	%fd6025, %fd6024, %fd6023;
	sub.f64 	%fd6026, %fd6025, %fd6022;
	mul.f64 	%fd1560, %fd922, %fd6026;
	add.f64 	%fd1561, %fd923, %fd7039;
	fma.rn.f64 	%fd1562, %fd1560, 0d3FE0000000000000, %fd7044;
	add.f64 	%fd6027, %fd7006, %fd1561;
	fma.rn.f64 	%fd6028, %fd6027, 0d3FA374BC6A7EF9DB, 0dC0107AE147AE147B;
	{
	.reg .b32 %temp; 
	mov.b64 	{%temp, %r314}, %fd6028;
	}
	shr.u32 	%r1582, %r314, 20;
	and.b32  	%r1583, %r1582, 2047;
	add.s32 	%r1584, %r1583, -1012;
	mov.b64 	%rd389, %fd6028;
	shl.b64 	%rd390, %rd389, %r1584;
	setp.eq.s64 	%p1569, %rd390, -9223372036854775808;
	{ // callseq 129, 0
	.param .b64 param0;
	st.param.f64 	[param0], %fd6028;
	.param .b64 retval0;
	call.uni (retval0), 
	__internal_accurate_pow, 
	(
	param0
	);
	ld.param.f64 	%fd6029, [retval0];
	} // callseq 129
	neg.f64 	%fd6031, %fd6029;
	selp.f64 	%fd6032, %fd6031, %fd6029, %p1569;
	selp.f64 	%fd6033, %fd6032, %fd6029, %p1382;
	cvt.rzi.f64.f64 	%fd6034, %fd6028;
	setp.neu.f64 	%p1570, %fd6028, %fd6034;
	selp.f64 	%fd6036, 0dFFF8000000000000, %fd6033, %p1570;
	selp.f64 	%fd7042, %fd6036, %fd6033, %p1382;
	add.f64 	%fd6037, %fd6028, 0d4024000000000000;
	{
	.reg .b32 %temp; 
	mov.b64 	{%temp, %r1585}, %fd6037;
	}
	and.b32  	%r315, %r1585, 2146435072;
	setp.ne.s32 	%p1571, %r315, 2146435072;
	mov.f64 	%fd7041, %fd7042;
	@%p1571 bra 	$L__BB0_1049;
	setp.num.f64 	%p1572, %fd6028, %fd6028;
	@%p1572 bra 	$L__BB0_1047;
	mov.f64 	%fd6039, 0d4024000000000000;
	add.rn.f64 	%fd7041, %fd6039, %fd6028;
	bra.uni 	$L__BB0_1049;
$L__BB0_1047:
	abs.f64 	%fd6038, %fd6028;
	setp.neu.f64 	%p1573, %fd6038, 0d7FF0000000000000;
	mov.f64 	%fd7041, %fd7042;
	@%p1573 bra 	$L__BB0_1049;
	setp.lt.s32 	%p1574, %r314, 0;
	selp.b32 	%r1586, 0, 2146435072, %p1574;
	mov.b32 	%r1587, 0;
	mov.b64 	%fd7041, {%r1587, %r1586};
$L__BB0_1049:
	setp.ge.f64 	%p1575, %fd1561, %fd1380;
	selp.f64 	%fd1568, 0d3FF0000000000000, 0d0000000000000000, %p1575;
	setp.eq.f64 	%p1577, %fd6028, 0d0000000000000000;
	add.f64 	%fd6040, %fd7041, 0d3F40624DD2F1A9FC;
	selp.f64 	%fd6041, 0d3FF0020C49BA5E35, %fd6040, %p1577;
	mov.f64 	%fd6042, 0d0000000000000000;
	sub.f64 	%fd6043, %fd6042, %fd1562;
	mul.f64 	%fd6044, %fd6043, %fd6041;
	mul.f64 	%fd6045, %fd1562, 0d3FA999999999999A;
	sub.f64 	%fd6046, %fd6045, %fd1568;
	sub.f64 	%fd6047, %fd6046, %fd6044;
	mul.f64 	%fd1569, %fd922, %fd6047;
	fma.rn.f64 	%fd1570, %fd1569, 0d3FE0000000000000, %fd7044;
	@%p1571 bra 	$L__BB0_1054;
	setp.num.f64 	%p1578, %fd6028, %fd6028;
	@%p1578 bra 	$L__BB0_1052;
	mov.f64 	%fd6049, 0d4024000000000000;
	add.rn.f64 	%fd7042, %fd6049, %fd6028;
	bra.uni 	$L__BB0_1054;
$L__BB0_1052:
	abs.f64 	%fd6048, %fd6028;
	setp.neu.f64 	%p1579, %fd6048, 0d7FF0000000000000;
	@%p1579 bra 	$L__BB0_1054;
	setp.lt.s32 	%p1580, %r314, 0;
	selp.b32 	%r1588, 0, 2146435072, %p1580;
	mov.b32 	%r1589, 0;
	mov.b64 	%fd7042, {%r1589, %r1588};
$L__BB0_1054:
	add.f64 	%fd6050, %fd7042, 0d3F40624DD2F1A9FC;
	selp.f64 	%fd6051, 0d3FF0020C49BA5E35, %fd6050, %p1577;
	mov.f64 	%fd6052, 0d0000000000000000;
	sub.f64 	%fd6053, %fd6052, %fd1570;
	mul.f64 	%fd6054, %fd6053, %fd6051;
	mul.f64 	%fd6055, %fd1570, 0d3FA999999999999A;
	sub.f64 	%fd6056, %fd6055, %fd1568;
	sub.f64 	%fd6057, %fd6056, %fd6054;
	mul.f64 	%fd1574, %fd922, %fd6057;
	add.f64 	%fd7039, %fd922, %fd7039;
	add.f64 	%fd1576, %fd7044, %fd1574;
	add.f64 	%fd6058, %fd7006, %fd7039;
	fma.rn.f64 	%fd6059, %fd6058, 0d3FA374BC6A7EF9DB, 0dC0107AE147AE147B;
	{
	.reg .b32 %temp; 
	mov.b64 	{%temp, %r316}, %fd6059;
	}
	shr.u32 	%r1590, %r316, 20;
	and.b32  	%r1591, %r1590, 2047;
	add.s32 	%r1592, %r1591, -1012;
	mov.b64 	%rd392, %fd6059;
	shl.b64 	%rd393, %rd392, %r1592;
	setp.eq.s64 	%p1583, %rd393, -9223372036854775808;
	{ // callseq 130, 0
	.param .b64 param0;
	st.param.f64 	[param0], %fd6059;
	.param .b64 retval0;
	call.uni (retval0), 
	__internal_accurate_pow, 
	(
	param0
	);
	ld.param.f64 	%fd6060, [retval0];
	} // callseq 130
	neg.f64 	%fd6062, %fd6060;
	selp.f64 	%fd6063, %fd6062, %fd6060, %p1583;
	selp.f64 	%fd6064, %fd6063, %fd6060, %p1382;
	cvt.rzi.f64.f64 	%fd6065, %fd6059;
	setp.neu.f64 	%p1584, %fd6059, %fd6065;
	selp.f64 	%fd6067, 0dFFF8000000000000, %fd6064, %p1584;
	selp.f64 	%fd7043, %fd6067, %fd6064, %p1382;
	add.f64 	%fd6068, %fd6059, 0d4024000000000000;
	{
	.reg .b32 %temp; 
	mov.b64 	{%temp, %r1593}, %fd6068;
	}
	and.b32  	%r1594, %r1593, 2146435072;
	setp.ne.s32 	%p1585, %r1594, 2146435072;
	@%p1585 bra 	$L__BB0_1059;
	setp.num.f64 	%p1586, %fd6059, %fd6059;
	@%p1586 bra 	$L__BB0_1057;
	mov.f64 	%fd6070, 0d4024000000000000;
	add.rn.f64 	%fd7043, %fd6070, %fd6059;
	bra.uni 	$L__BB0_1059;
$L__BB0_1057:
	abs.f64 	%fd6069, %fd6059;
	setp.neu.f64 	%p1587, %fd6069, 0d7FF0000000000000;
	@%p1587 bra 	$L__BB0_1059;
	setp.lt.s32 	%p1588, %r316, 0;
	selp.b32 	%r1595, 0, 2146435072, %p1588;
	mov.b32 	%r1596, 0;
	mov.b64 	%fd7043, {%r1596, %r1595};
$L__BB0_1059:
	setp.eq.f64 	%p1589, %fd6059, 0d0000000000000000;
	add.f64 	%fd6071, %fd7043, 0d3F40624DD2F1A9FC;
	selp.f64 	%fd6072, 0d3FF0020C49BA5E35, %fd6071, %p1589;
	mov.f64 	%fd6073, 0d0000000000000000;
	sub.f64 	%fd6074, %fd6073, %fd1576;
	mul.f64 	%fd6075, %fd6074, %fd6072;
	setp.ge.f64 	%p1590, %fd7039, %fd1380;
	selp.f64 	%fd6076, 0d3FF0000000000000, 0d0000000000000000, %p1590;
	mul.f64 	%fd6077, %fd1576, 0d3FA999999999999A;
	sub.f64 	%fd6078, %fd6077, %fd6076;
	sub.f64 	%fd6079, %fd6078, %fd6075;
	mul.f64 	%fd6080, %fd922, %fd6079;
	div.rn.f64 	%fd6081, %fd1560, 0d4018000000000000;
	add.f64 	%fd6082, %fd7044, %fd6081;
	div.rn.f64 	%fd6083, %fd1569, 0d4008000000000000;
	add.f64 	%fd6084, %fd6082, %fd6083;
	div.rn.f64 	%fd6085, %fd1574, 0d4008000000000000;
	add.f64 	%fd6086, %fd6084, %fd6085;
	div.rn.f64 	%fd6087, %fd6080, 0d4018000000000000;
	add.f64 	%fd7044, %fd6086, %fd6087;
	add.s32 	%r1816, %r1816, 1;
	setp.ne.s32 	%p1591, %r1816, %r307;
	@%p1591 bra 	$L__BB0_1039;
$L__BB0_1060:
	setp.le.f64 	%p1592, %fd7006, 0d0000000000000000;
	setp.ge.f64 	%p1593, %fd7006, 0d405E000000000000;
	or.pred  	%p1594, %p1592, %p1593;
	mov.f64 	%fd7046, 0d0000000000000000;
	@%p1594 bra 	$L__BB0_1065;
	sub.f64 	%fd6089, %fd1151, %fd7006;
	mul.f64 	%fd6090, %fd6089, %fd6089;
	mul.f64 	%fd1584, %fd6090, 0dBFAC71C71C71C71C;
	fma.rn.f64 	%fd6091, %fd1584, 0d3FF71547652B82FE, 0d4338000000000000;
	{
	.reg .b32 %temp; 
	mov.b64 	{%r318, %temp}, %fd6091;
	}
	mov.f64 	%fd6092, 0dC338000000000000;
	add.rn.f64 	%fd6093, %fd6091, %fd6092;
	fma.rn.f64 	%fd6094, %fd6093, 0dBFE62E42FEFA39EF, %fd1584;
	fma.rn.f64 	%fd6095, %fd6093, 0dBC7ABC9E3B39803F, %fd6094;
	fma.rn.f64 	%fd6096, %fd6095, 0d3E5ADE1569CE2BDF, 0d3E928AF3FCA213EA;
	fma.rn.f64 	%fd6097, %fd6096, %fd6095, 0d3EC71DEE62401315;
	fma.rn.f64 	%fd6098, %fd6097, %fd6095, 0d3EFA01997C89EB71;
	fma.rn.f64 	%fd6099, %fd6098, %fd6095, 0d3F2A01A014761F65;
	fma.rn.f64 	%fd6100, %fd6099, %fd6095, 0d3F56C16C1852B7AF;
	fma.rn.f64 	%fd6101, %fd6100, %fd6095, 0d3F81111111122322;
	fma.rn.f64 	%fd6102, %fd6101, %fd6095, 0d3FA55555555502A1;
	fma.rn.f64 	%fd6103, %fd6102, %fd6095, 0d3FC5555555555511;
	fma.rn.f64 	%fd6104, %fd6103, %fd6095, 0d3FE000000000000B;
	fma.rn.f64 	%fd6105, %fd6104, %fd6095, 0d3FF0000000000000;
	fma.rn.f64 	%fd6106, %fd6105, %fd6095, 0d3FF0000000000000;
	{
	.reg .b32 %temp; 
	mov.b64 	{%r319, %temp}, %fd6106;
	}
	{
	.reg .b32 %temp; 
	mov.b64 	{%temp, %r320}, %fd6106;
	}
	shl.b32 	%r1597, %r318, 20;
	add.s32 	%r1598, %r1597, %r320;
	mov.b64 	%fd7045, {%r319, %r1598};
	{
	.reg .b32 %temp; 
	mov.b64 	{%temp, %r1599}, %fd1584;
	}
	mov.b32 	%f45, %r1599;
	abs.f32 	%f21, %f45;
	setp.lt.f32 	%p1595, %f21, 0f4086232B;
	@%p1595 bra 	$L__BB0_1064;
	setp.lt.f64 	%p1596, %fd1584, 0d0000000000000000;
	add.f64 	%fd6107, %fd1584, 0d7FF0000000000000;
	selp.f64 	%fd7045, 0d0000000000000000, %fd6107, %p1596;
	setp.geu.f32 	%p1597, %f21, 0f40874800;
	@%p1597 bra 	$L__BB0_1064;
	shr.u32 	%r1600, %r318, 31;
	add.s32 	%r1601, %r318, %r1600;
	shr.s32 	%r1602, %r1601, 1;
	shl.b32 	%r1603, %r1602, 20;
	add.s32 	%r1604, %r320, %r1603;
	mov.b64 	%fd6108, {%r319, %r1604};
	sub.s32 	%r1605, %r318, %r1602;
	shl.b32 	%r1606, %r1605, 20;
	add.s32 	%r1607, %r1606, 1072693248;
	mov.b32 	%r1608, 0;
	mov.b64 	%fd6109, {%r1608, %r1607};
	mul.f64 	%fd7045, %fd6109, %fd6108;
$L__BB0_1064:
	mul.f64 	%fd7046, %fd7045, 0d3FC1058377E2CEE1;
$L__BB0_1065:
	mul.f64 	%fd6110, %fd1378, %fd7046;
	mul.f64 	%fd6111, %fd7044, %fd6110;
	mul.f64 	%fd6112, %fd696, %fd6111;
	mul.f64 	%fd6113, %fd696, %fd1451;
	div.rn.f64 	%fd6114, %fd6113, 0d4018000000000000;
	sub.f64 	%fd6115, %fd7047, %fd6114;
	mul.f64 	%fd6116, %fd696, %fd1521;
	div.rn.f64 	%fd6117, %fd6116, 0d4008000000000000;
	add.f64 	%fd6118, %fd6115, %fd6117;
	add.f64 	%fd6119, %fd6117, %fd6118;
	div.rn.f64 	%fd6120, %fd6112, 0d4018000000000000;
	sub.f64 	%fd7047, %fd6119, %fd6120;
	add.s32 	%r1813, %r1813, 1;
	setp.ne.s32 	%p1598, %r1813, %r140;
	@%p1598 bra 	$L__BB0_921;
$L__BB0_1066:
	setp.lt.s32 	%p1599, %r2, 0;
	sub.f64 	%fd6121, %fd7047, %fd1373;
	mul.f64 	%fd6122, %fd1377, %fd6121;
	mul.f64 	%fd6123, %fd1373, 0d3FA999999999999A;
	sub.f64 	%fd6124, %fd6123, %fd6122;
	mul.f64 	%fd1593, %fd1, %fd6124;
	add.f64 	%fd7091, %fd1, %fd7091;
	add.f64 	%fd1595, %fd7092, %fd1593;
	add.f64 	%fd1596, %fd7091, %fd917;
	fma.rn.f64 	%fd6125, %fd1596, 0d3FA374BC6A7EF9DB, 0dC01116872B020C4A;
	{
	.reg .b32 %temp; 
	mov.b64 	{%temp, %r322}, %fd6125;
	}
	shr.u32 	%r1609, %r322, 20;
	and.b32  	%r1610, %r1609, 2047;
	add.s32 	%r1611, %r1610, -1012;
	mov.b64 	%rd395, %fd6125;
	shl.b64 	%rd396, %rd395, %r1611;
	setp.eq.s64 	%p1600, %rd396, -9223372036854775808;
	{ // callseq 131, 0
	.param .b64 param0;
	st.param.f64 	[param0], %fd6125;
	.param .b64 retval0;
	call.uni (retval0), 
	__internal_accurate_pow, 
	(
	param0
	);
	ld.param.f64 	%fd6126, [retval0];
	} // callseq 131
	neg.f64 	%fd6128, %fd6126;
	selp.f64 	%fd6129, %fd6128, %fd6126, %p1600;
	selp.f64 	%fd6130, %fd6129, %fd6126, %p1599;
	cvt.rzi.f64.f64 	%fd6131, %fd6125;
	setp.neu.f64 	%p1601, %fd6125, %fd6131;
	selp.f64 	%fd6133, 0dFFF8000000000000, %fd6130, %p1601;
	selp.f64 	%fd7048, %fd6133, %fd6130, %p1599;
	add.f64 	%fd6134, %fd6125, 0d4024000000000000;
	{
	.reg .b32 %temp; 
	mov.b64 	{%temp, %r1612}, %fd6134;
	}
	and.b32  	%r1613, %r1612, 2146435072;
	setp.ne.s32 	%p1602, %r1613, 2146435072;
	@%p1602 bra 	$L__BB0_1071;
	setp.num.f64 	%p1603, %fd6125, %fd6125;
	@%p1603 bra 	$L__BB0_1069;
	mov.f64 	%fd6136, 0d4024000000000000;
	add.rn.f64 	%fd7048, %fd6136, %fd6125;
	bra.uni 	$L__BB0_1071;
$L__BB0_1069:
	abs.f64 	%fd6135, %fd6125;
	setp.neu.f64 	%p1604, %fd6135, 0d7FF0000000000000;
	@%p1604 bra 	$L__BB0_1071;
	setp.lt.s32 	%p1605, %r322, 0;
	selp.b32 	%r1614, 0, 2146435072, %p1605;
	mov.b32 	%r1615, 0;
	mov.b64 	%fd7048, {%r1615, %r1614};
$L__BB0_1071:
	setp.lt.s32 	%p1606, %r140, 1;
	setp.eq.f64 	%p1607, %fd6125, 0d0000000000000000;
	add.f64 	%fd6138, %fd7048, 0d3F40624DD2F1A9FC;
	selp.f64 	%fd1602, 0d3FF0020C49BA5E35, %fd6138, %p1607;
	mov.f64 	%fd7090, 0d0000000000000000;
	@%p1606 bra 	$L__BB0_1218;
	setp.lt.f64 	%p1608, %fd1596, %fd918;
	setp.le.f64 	%p1609, %fd918, %fd1596;
	setp.lt.f64 	%p1610, %fd1596, %fd920;
	sub.f64 	%fd6141, %fd920, %fd1596;
	selp.f64 	%fd6142, %fd6141, 0d0000000000000000, %p1610;
	selp.f64 	%fd6143, %fd6142, 0d0000000000000000, %p1609;
	mov.f64 	%fd6144, 0d402E000000000000;
	sub.f64 	%fd6145, %fd6144, %fd1596;
	add.f64 	%fd6146, %fd1596, 0dC05E000000000000;
	mul.f64 	%fd6147, %fd6145, %fd6146;
	max.f64 	%fd6148, %fd6147, 0d0000000000000000;
	div.rn.f64 	%fd1603, %fd6148, 0d40A7ED0000000000;
	div.rn.f64 	%fd1604, %fd6148, 0dC0A7ED0000000000;
	selp.f64 	%fd1605, %fd919, %fd6143, %p1608;
	mov.f64 	%fd7090, 0d0000000000000000;
	mov.b32 	%r1817, 0;
	mov.f64 	%fd7049, 0d405E000000000000;
$L__BB0_1073:
	setp.lt.s32 	%p1611, %r2, 0;
	mov.f64 	%fd6149, 0d405E000000000000;
	sub.f64 	%fd1608, %fd6149, %fd7049;
	mul.f64 	%fd6150, %fd1608, %fd921;
	cvt.rmi.f64.f64 	%fd6151, %fd6150;
	cvt.rzi.s32.f64 	%r324, %fd6151;
	cvt.rn.f64.s32 	%fd6152, %r324;
	neg.f64 	%fd6153, %fd6152;
	mul.f64 	%fd6154, %fd922, %fd6153;
	sub.f64 	%fd1609, %fd6154, %fd1608;
	add.f64 	%fd6155, %fd7049, %fd1608;
	fma.rn.f64 	%fd6156, %fd6155, 0d3FA374BC6A7EF9DB, 0dC0107AE147AE147B;
	{
	.reg .b32 %temp; 
	mov.b64 	{%temp, %r325}, %fd6156;
	}
	shr.u32 	%r1617, %r325, 20;
	and.b32  	%r1618, %r1617, 2047;
	add.s32 	%r1619, %r1618, -1012;
	mov.b64 	%rd398, %fd6156;
	shl.b64 	%rd399, %rd398, %r1619;
	setp.eq.s64 	%p1612, %rd399, -9223372036854775808;
	{ // callseq 132, 0
	.param .b64 param0;
	st.param.f64 	[param0], %fd6156;
	.param .b64 retval0;
	call.uni (retval0), 
	__internal_accurate_pow, 
	(
	param0
	);
	ld.param.f64 	%fd6157, [retval0];
	} // callseq 132
	neg.f64 	%fd6159, %fd6157;
	selp.f64 	%fd6160, %fd6159, %fd6157, %p1612;
	selp.f64 	%fd6161, %fd6160, %fd6157, %p1611;
	cvt.rzi.f64.f64 	%fd6162, %fd6156;
	setp.neu.f64 	%p1613, %fd6156, %fd6162;
	selp.f64 	%fd6164, 0dFFF8000000000000, %fd6161, %p1613;
	selp.f64 	%fd7051, %fd6164, %fd6161, %p1611;
	add.f64 	%fd6165, %fd6156, 0d4024000000000000;
	{
	.reg .b32 %temp; 
	mov.b64 	{%temp, %r1620}, %fd6165;
	}
	and.b32  	%r1621, %r1620, 2146435072;
	setp.ne.s32 	%p1614, %r1621, 2146435072;
	@%p1614 bra 	$L__BB0_1078;
	setp.num.f64 	%p1615, %fd6156, %fd6156;
	@%p1615 bra 	$L__BB0_1076;
	mov.f64 	%fd6167, 0d4024000000000000;
	add.rn.f64 	%fd7051, %fd6167, %fd6156;
	bra.uni 	$L__BB0_1078;
$L__BB0_1076:
	abs.f64 	%fd6166, %fd6156;
	setp.neu.f64 	%p1616, %fd6166, 0d7FF0000000000000;
	@%p1616 bra 	$L__BB0_1078;
	setp.lt.s32 	%p1617, %r325, 0;
	selp.b32 	%r1622, 0, 2146435072, %p1617;
	mov.b32 	%r1623, 0;
	mov.b64 	%fd7051, {%r1623, %r1622};
$L__BB0_1078:
	setp.eq.f64 	%p1619, %fd6156, 0d0000000000000000;
	add.f64 	%fd6168, %fd7051, 0d3F40624DD2F1A9FC;
	mul.f64 	%fd6169, %fd6168, 0d0000000000000000;
	selp.f64 	%fd6170, 0d0000000000000000, %fd6169, %p1619;
	setp.ge.f64 	%p1620, %fd1608, %fd1605;
	selp.f64 	%fd6171, 0dBFF0000000000000, 0d0000000000000000, %p1620;
	sub.f64 	%fd6172, %fd6171, %fd6170;
	mul.f64 	%fd1615, %fd1609, %fd6172;
	fma.rn.f64 	%fd1616, %fd1609, 0d3FE0000000000000, %fd1608;
	fma.rn.f64 	%fd1617, %fd1615, 0d3FE0000000000000, 0d0000000000000000;
	add.f64 	%fd6173, %fd7049, %fd1616;
	fma.rn.f64 	%fd6174, %fd6173, 0d3FA374BC6A7EF9DB, 0dC0107AE147AE147B;
	{
	.reg .b32 %temp; 
	mov.b64 	{%temp, %r326}, %fd6174;
	}
	shr.u32 	%r1624, %r326, 20;
	and.b32  	%r1625, %r1624, 2047;
	add.s32 	%r1626, %r1625, -1012;
	mov.b64 	%rd401, %fd6174;
	shl.b64 	%rd402, %rd401, %r1626;
	setp.eq.s64 	%p1621, %rd402, -9223372036854775808;
	{ // callseq 133, 0
	.param .b64 param0;
	st.param.f64 	[param0], %fd6174;
	.param .b64 retval0;
	call.uni (retval0), 
	__internal_accurate_pow, 
	(
	param0
	);
	ld.param.f64 	%fd6175, [retval0];
	} // callseq 133
	neg.f64 	%fd6177, %fd6175;
	selp.f64 	%fd6178, %fd6177, %fd6175, %p1621;
	selp.f64 	%fd6179, %fd6178, %fd6175, %p1611;
	cvt.rzi.f64.f64 	%fd6180, %fd6174;
	setp.neu.f64 	%p1622, %fd6174, %fd6180;
	selp.f64 	%fd6182, 0dFFF8000000000000, %fd6179, %p1622;
	selp.f64 	%fd7053, %fd6182, %fd6179, %p1611;
	add.f64 	%fd6183, %fd6174, 0d4024000000000000;
	{
	.reg .b32 %temp; 
	mov.b64 	{%temp, %r1627}, %fd6183;
	}
	and.b32  	%r327, %r1627, 2146435072;
	setp.ne.s32 	%p1623, %r327, 2146435072;
	mov.f64 	%fd7052, %fd7053;
	@%p1623 bra 	$L__BB0_1083;
	setp.num.f64 	%p1624, %fd6174, %fd6174;
	@%p1624 bra 	$L__BB0_1081;
	mov.f64 	%fd6185, 0d4024000000000000;
	add.rn.f64 	%fd7052, %fd6185, %fd6174;
	bra.uni 	$L__BB0_1083;
$L__BB0_1081:
	abs.f64 	%fd6184, %fd6174;
	setp.neu.f64 	%p1625, %fd6184, 0d7FF0000000000000;
	mov.f64 	%fd7052, %fd7053;
	@%p1625 bra 	$L__BB0_1083;
	setp.lt.s32 	%p1626, %r326, 0;
	selp.b32 	%r1628, 0, 2146435072, %p1626;
	mov.b32 	%r1629, 0;
	mov.b64 	%fd7052, {%r1629, %r1628};
$L__BB0_1083:
	setp.ge.f64 	%p1627, %fd1616, %fd1605;
	selp.f64 	%fd1623, 0d3FF0000000000000, 0d0000000000000000, %p1627;
	setp.eq.f64 	%p1629, %fd6174, 0d0000000000000000;
	add.f64 	%fd6186, %fd7052, 0d3F40624DD2F1A9FC;
	selp.f64 	%fd6187, 0d3FF0020C49BA5E35, %fd6186, %p1629;
	mov.f64 	%fd6188, 0d0000000000000000;
	sub.f64 	%fd6189, %fd6188, %fd1617;
	mul.f64 	%fd6190, %fd6189, %fd6187;
	mul.f64 	%fd6191, %fd1617, 0d3FA999999999999A;
	sub.f64 	%fd6192, %fd6191, %fd1623;
	sub.f64 	%fd6193, %fd6192, %fd6190;
	mul.f64 	%fd1624, %fd1609, %fd6193;
	fma.rn.f64 	%fd1625, %fd1624, 0d3FE0000000000000, 0d0000000000000000;
	@%p1623 bra 	$L__BB0_1088;
	setp.num.f64 	%p1630, %fd6174, %fd6174;
	@%p1630 bra 	$L__BB0_1086;
	mov.f64 	%fd6195, 0d4024000000000000;
	add.rn.f64 	%fd7053, %fd6195, %fd6174;
	bra.uni 	$L__BB0_1088;
$L__BB0_1086:
	abs.f64 	%fd6194, %fd6174;
	setp.neu.f64 	%p1631, %fd6194, 0d7FF0000000000000;
	@%p1631 bra 	$L__BB0_1088;
	setp.lt.s32 	%p1632, %r326, 0;
	selp.b32 	%r1630, 0, 2146435072, %p1632;
	mov.b32 	%r1631, 0;
	mov.b64 	%fd7053, {%r1631, %r1630};
$L__BB0_1088:
	add.f64 	%fd6196, %fd7053, 0d3F40624DD2F1A9FC;
	selp.f64 	%fd6197, 0d3FF0020C49BA5E35, %fd6196, %p1629;
	mov.f64 	%fd6198, 0d0000000000000000;
	sub.f64 	%fd6199, %fd6198, %fd1625;
	mul.f64 	%fd6200, %fd6199, %fd6197;
	mul.f64 	%fd6201, %fd1625, 0d3FA999999999999A;
	sub.f64 	%fd6202, %fd6201, %fd1623;
	sub.f64 	%fd6203, %fd6202, %fd6200;
	mul.f64 	%fd1629, %fd1609, %fd6203;
	add.f64 	%fd7056, %fd1608, %fd1609;
	add.f64 	%fd1631, %fd1629, 0d0000000000000000;
	add.f64 	%fd6204, %fd7049, %fd7056;
	fma.rn.f64 	%fd6205, %fd6204, 0d3FA374BC6A7EF9DB, 0dC0107AE147AE147B;
	{
	.reg .b32 %temp; 
	mov.b64 	{%temp, %r328}, %fd6205;
	}
	shr.u32 	%r1632, %r328, 20;
	and.b32  	%r1633, %r1632, 2047;
	add.s32 	%r1634, %r1633, -1012;
	mov.b64 	%rd404, %fd6205;
	shl.b64 	%rd405, %rd404, %r1634;
	setp.eq.s64 	%p1635, %rd405, -9223372036854775808;
	{ // callseq 134, 0
	.param .b64 param0;
	st.param.f64 	[param0], %fd6205;
	.param .b64 retval0;
	call.uni (retval0), 
	__internal_accurate_pow, 
	(
	param0
	);
	ld.param.f64 	%fd6206, [retval0];
	} // callseq 134
	neg.f64 	%fd6208, %fd6206;
	selp.f64 	%fd6209, %fd6208, %fd6206, %p1635;
	selp.f64 	%fd6210, %fd6209, %fd6206, %p1611;
	cvt.rzi.f64.f64 	%fd6211, %fd6205;
	setp.neu.f64 	%p1636, %fd6205, %fd6211;
	selp.f64 	%fd6213, 0dFFF8000000000000, %fd6210, %p1636;
	selp.f64 	%fd7054, %fd6213, %fd6210, %p1611;
	add.f64 	%fd6214, %fd6205, 0d4024000000000000;
	{
	.reg .b32 %temp; 
	mov.b64 	{%temp, %r1635}, %fd6214;
	}
	and.b32  	%r1636, %r1635, 2146435072;
	setp.ne.s32 	%p1637, %r1636, 2146435072;
	@%p1637 bra 	$L__BB0_1093;
	setp.num.f64 	%p1638, %fd6205, %fd6205;
	@%p1638 bra 	$L__BB0_1091;
	mov.f64 	%fd6216, 0d4024000000000000;
	add.rn.f64 	%fd7054, %fd6216, %fd6205;
	bra.uni 	$L__BB0_1093;
$L__BB0_1091:
	abs.f64 	%fd6215, %fd6205;
	setp.neu.f64 	%p1639, %fd6215, 0d7FF0000000000000;
	@%p1639 bra 	$L__BB0_1093;
	setp.lt.s32 	%p1640, %r328, 0;
	selp.b32 	%r1637, 0, 2146435072, %p1640;
	mov.b32 	%r1638, 0;
	mov.b64 	%fd7054, {%r1638, %r1637};
$L__BB0_1093:
	setp.eq.f64 	%p1641, %fd6205, 0d0000000000000000;
	add.f64 	%fd6217, %fd7054, 0d3F40624DD2F1A9FC;
	selp.f64 	%fd6218, 0d3FF0020C49BA5E35, %fd6217, %p1641;
	mov.f64 	%fd6219, 0d0000000000000000;
	sub.f64 	%fd6220, %fd6219, %fd1631;
	mul.f64 	%fd6221, %fd6220, %fd6218;
	setp.ge.f64 	%p1642, %fd7056, %fd1605;
	selp.f64 	%fd6222, 0d3FF0000000000000, 0d0000000000000000, %p1642;
	mul.f64 	%fd6223, %fd1631, 0d3FA999999999999A;
	sub.f64 	%fd6224, %fd6223, %fd6222;
	sub.f64 	%fd6225, %fd6224, %fd6221;
	mul.f64 	%fd6226, %fd1609, %fd6225;
	div.rn.f64 	%fd6227, %fd1615, 0d4018000000000000;
	add.f64 	%fd6228, %fd6227, 0d0000000000000000;
	div.rn.f64 	%fd6229, %fd1624, 0d4008000000000000;
	add.f64 	%fd6230, %fd6228, %fd6229;
	div.rn.f64 	%fd6231, %fd1629, 0d4008000000000000;
	add.f64 	%fd6232, %fd6230, %fd6231;
	div.rn.f64 	%fd6233, %fd6226, 0d4018000000000000;
	add.f64 	%fd7061, %fd6232, %fd6233;
	setp.lt.s32 	%p1643, %r324, 1;
	@%p1643 bra 	$L__BB0_1116;
	mov.b32 	%r1818, 0;
$L__BB0_1095:
	add.f64 	%fd6234, %fd7049, %fd7056;
	fma.rn.f64 	%fd6235, %fd6234, 0d3FA374BC6A7EF9DB, 0dC0107AE147AE147B;
	{
	.reg .b32 %temp; 
	mov.b64 	{%temp, %r330}, %fd6235;
	}
	shr.u32 	%r1640, %r330, 20;
	and.b32  	%r1641, %r1640, 2047;
	add.s32 	%r1642, %r1641, -1012;
	mov.b64 	%rd407, %fd6235;
	shl.b64 	%rd408, %rd407, %r1642;
	setp.eq.s64 	%p1645, %rd408, -9223372036854775808;
	{ // callseq 135, 0
	.param .b64 param0;
	st.param.f64 	[param0], %fd6235;
	.param .b64 retval0;
	call.uni (retval0), 
	__internal_accurate_pow, 
	(
	param0
	);
	ld.param.f64 	%fd6236, [retval0];
	} // callseq 135
	neg.f64 	%fd6238, %fd6236;
	selp.f64 	%fd6239, %fd6238, %fd6236, %p1645;
	selp.f64 	%fd6240, %fd6239, %fd6236, %p1611;
	cvt.rzi.f64.f64 	%fd6241, %fd6235;
	setp.neu.f64 	%p1646, %fd6235, %fd6241;
	selp.f64 	%fd6243, 0dFFF8000000000000, %fd6240, %p1646;
	selp.f64 	%fd7057, %fd6243, %fd6240, %p1611;
	add.f64 	%fd6244, %fd6235, 0d4024000000000000;
	{
	.reg .b32 %temp; 
	mov.b64 	{%temp, %r1643}, %fd6244;
	}
	and.b32  	%r1644, %r1643, 2146435072;
	setp.ne.s32 	%p1647, %r1644, 2146435072;
	@%p1647 bra 	$L__BB0_1100;
	setp.num.f64 	%p1648, %fd6235, %fd6235;
	@%p1648 bra 	$L__BB0_1098;
	mov.f64 	%fd6246, 0d4024000000000000;
	add.rn.f64 	%fd7057, %fd6246, %fd6235;
	bra.uni 	$L__BB0_1100;
$L__BB0_1098:
	abs.f64 	%fd6245, %fd6235;
	setp.neu.f64 	%p1649, %fd6245, 0d7FF0000000000000;
	@%p1649 bra 	$L__BB0_1100;
	setp.lt.s32 	%p1650, %r330, 0;
	selp.b32 	%r1645, 0, 2146435072, %p1650;
	mov.b32 	%r1646, 0;
	mov.b64 	%fd7057, {%r1646, %r1645};
$L__BB0_1100:
	setp.eq.f64 	%p1652, %fd6235, 0d0000000000000000;
	add.f64 	%fd6247, %fd7057, 0d3F40624DD2F1A9FC;
	selp.f64 	%fd6248, 0d3FF0020C49BA5E35, %fd6247, %p1652;
	mov.f64 	%fd6249, 0d0000000000000000;
	sub.f64 	%fd6250, %fd6249, %fd7061;
	mul.f64 	%fd6251, %fd6250, %fd6248;
	setp.ge.f64 	%p1653, %fd7056, %fd1605;
	selp.f64 	%fd6252, 0d3FF0000000000000, 0d0000000000000000, %p1653;
	mul.f64 	%fd6253, %fd7061, 0d3FA999999999999A;
	sub.f64 	%fd6254, %fd6253, %fd6252;
	sub.f64 	%fd6255, %fd6254, %fd6251;
	mul.f64 	%fd1645, %fd922, %fd6255;
	add.f64 	%fd1646, %fd923, %fd7056;
	fma.rn.f64 	%fd1647, %fd1645, 0d3FE0000000000000, %fd7061;
	add.f64 	%fd6256, %fd7049, %fd1646;
	fma.rn.f64 	%fd6257, %fd6256, 0d3FA374BC6A7EF9DB, 0dC0107AE147AE147B;
	{
	.reg .b32 %temp; 
	mov.b64 	{%temp, %r331}, %fd6257;
	}
	shr.u32 	%r1647, %r331, 20;
	and.b32  	%r1648, %r1647, 2047;
	add.s32 	%r1649, %r1648, -1012;
	mov.b64 	%rd410, %fd6257;
	shl.b64 	%rd411, %rd410, %r1649;
	setp.eq.s64 	%p1654, %rd411, -9223372036854775808;
	{ // callseq 136, 0
	.param .b64 param0;
	st.param.f64 	[param0], %fd6257;
	.param .b64 retval0;
	call.uni (retval0), 
	__internal_accurate_pow, 
	(
	param0
	);
	ld.param.f64 	%fd6258, [retval0];
	} // callseq 136
	neg.f64 	%fd6260, %fd6258;
	selp.f64 	%fd6261, %fd6260, %fd6258, %p1654;
	selp.f64 	%fd6262, %fd6261, %fd6258, %p1611;
	cvt.rzi.f64.f64 	%fd6263, %fd6257;
	setp.neu.f64 	%p1655, %fd6257, %fd6263;
	selp.f64 	%fd6265, 0dFFF8000000000000, %fd6262, %p1655;
	selp.f64 	%fd7059, %fd6265, %fd6262, %p1611;
	add.f64 	%fd6266, %fd6257, 0d4024000000000000;
	{
	.reg .b32 %temp; 
	mov.b64 	{%temp, %r1650}, %fd6266;
	}
	and.b32  	%r332, %r1650, 2146435072;
	setp.ne.s32 	%p1656, %r332, 2146435072;
	mov.f64 	%fd7058, %fd7059;
	@%p1656 bra 	$L__BB0_1105;
	setp.num.f64 	%p1657, %fd6257, %fd6257;
	@%p1657 bra 	$L__BB0_1103;
	mov.f64 	%fd6268, 0d4024000000000000;
	add.rn.f64 	%fd7058, %fd6268, %fd6257;
	bra.uni 	$L__BB0_1105;
$L__BB0_1103:
	abs.f64 	%fd6267, %fd6257;
	setp.neu.f64 	%p1658, %fd6267, 0d7FF0000000000000;
	mov.f64 	%fd7058, %fd7059;
	@%p1658 bra 	$L__BB0_1105;
	setp.lt.s32 	%p1659, %r331, 0;
	selp.b32 	%r1651, 0, 2146435072, %p1659;
	mov.b32 	%r1652, 0;
	mov.b64 	%fd7058, {%r1652, %r1651};
$L__BB0_1105:
	setp.ge.f64 	%p1660, %fd1646, %fd1605;
	selp.f64 	%fd1653, 0d3FF0000000000000, 0d0000000000000000, %p1660;
	setp.eq.f64 	%p1662, %fd6257, 0d0000000000000000;
	add.f64 	%fd6269, %fd7058, 0d3F40624DD2F1A9FC;
	selp.f64 	%fd6270, 0d3FF0020C49BA5E35, %fd6269, %p1662;
	mov.f64 	%fd6271, 0d0000000000000000;
	sub.f64 	%fd6272, %fd6271, %fd1647;
	mul.f64 	%fd6273, %fd6272, %fd6270;
	mul.f64 	%fd6274, %fd1647, 0d3FA999999999999A;
	sub.f64 	%fd6275, %fd6274, %fd1653;
	sub.f64 	%fd6276, %fd6275, %fd6273;
	mul.f64 	%fd1654, %fd922, %fd6276;
	fma.rn.f64 	%fd1655, %fd1654, 0d3FE0000000000000, %fd7061;
	@%p1656 bra 	$L__BB0_1110;
	setp.num.f64 	%p1663, %fd6257, %fd6257;
	@%p1663 bra 	$L__BB0_1108;
	mov.f64 	%fd6278, 0d4024000000000000;
	add.rn.f64 	%fd7059, %fd6278, %fd6257;
	bra.uni 	$L__BB0_1110;
$L__BB0_1108:
	abs.f64 	%fd6277, %fd6257;
	setp.neu.f64 	%p1664, %fd6277, 0d7FF0000000000000;
	@%p1664 bra 	$L__BB0_1110;
	setp.lt.s32 	%p1665, %r331, 0;
	selp.b32 	%r1653, 0, 2146435072, %p1665;
	mov.b32 	%r1654, 0;
	mov.b64 	%fd7059, {%r1654, %r1653};
$L__BB0_1110:
	add.f64 	%fd6279, %fd7059, 0d3F40624DD2F1A9FC;
	selp.f64 	%fd6280, 0d3FF0020C49BA5E35, %fd6279, %p1662;
	mov.f64 	%fd6281, 0d0000000000000000;
	sub.f64 	%fd6282, %fd6281, %fd1655;
	mul.f64 	%fd6283, %fd6282, %fd6280;
	mul.f64 	%fd6284, %fd1655, 0d3FA999999999999A;
	sub.f64 	%fd6285, %fd6284, %fd1653;
	sub.f64 	%fd6286, %fd6285, %fd6283;
	mul.f64 	%fd1659, %fd922, %fd6286;
	add.f64 	%fd7056, %fd922, %fd7056;
	add.f64 	%fd1661, %fd7061, %fd1659;
	add.f64 	%fd6287, %fd7049, %fd7056;
	fma.rn.f64 	%fd6288, %fd6287, 0d3FA374BC6A7EF9DB, 0dC0107AE147AE147B;
	{
	.reg .b32 %temp; 
	mov.b64 	{%temp, %r333}, %fd6288;
	}
	shr.u32 	%r1655, %r333, 20;
	and.b32  	%r1656, %r1655, 2047;
	add.s32 	%r1657, %r1656, -1012;
	mov.b64 	%rd413, %fd6288;
	shl.b64 	%rd414, %rd413, %r1657;
	setp.eq.s64 	%p1668, %rd414, -9223372036854775808;
	{ // callseq 137, 0
	.param .b64 param0;
	st.param.f64 	[param0], %fd6288;
	.param .b64 retval0;
	call.uni (retval0), 
	__internal_accurate_pow, 
	(
	param0
	);
	ld.param.f64 	%fd6289, [retval0];
	} // callseq 137
	neg.f64 	%fd6291, %fd6289;
	selp.f64 	%fd6292, %fd6291, %fd6289, %p1668;
	selp.f64 	%fd6293, %fd6292, %fd6289, %p1611;
	cvt.rzi.f64.f64 	%fd6294, %fd6288;
	setp.neu.f64 	%p1669, %fd6288, %fd6294;
	selp.f64 	%fd6296, 0dFFF8000000000000, %fd6293, %p1669;
	selp.f64 	%fd7060, %fd6296, %fd6293, %p1611;
	add.f64 	%fd6297, %fd6288, 0d4024000000000000;
	{
	.reg .b32 %temp; 
	mov.b64 	{%temp, %r1658}, %fd6297;
	}
	and.b32  	%r1659, %r1658, 2146435072;
	setp.ne.s32 	%p1670, %r1659, 2146435072;
	@%p1670 bra 	$L__BB0_1115;
	setp.num.f64 	%p1671, %fd6288, %fd6288;
	@%p1671 bra 	$L__BB0_1113;
	mov.f64 	%fd6299, 0d4024000000000000;
	add.rn.f64 	%fd7060, %fd6299, %fd6288;
	bra.uni 	$L__BB0_1115;
$L__BB0_1113:
	abs.f64 	%fd6298, %fd6288;
	setp.neu.f64 	%p1672, %fd6298, 0d7FF0000000000000;
	@%p1672 bra 	$L__BB0_1115;
	setp.lt.s32 	%p1673, %r333, 0;
	selp.b32 	%r1660, 0, 2146435072, %p1673;
	mov.b32 	%r1661, 0;
	mov.b64 	%fd7060, {%r1661, %r1660};
$L__BB0_1115:
	setp.eq.f64 	%p1674, %fd6288, 0d0000000000000000;
	add.f64 	%fd6300, %fd7060, 0d3F40624DD2F1A9FC;
	selp.f64 	%fd6301, 0d3FF0020C49BA5E35, %fd6300, %p1674;
	mov.f64 	%fd6302, 0d0000000000000000;
	sub.f64 	%fd6303, %fd6302, %fd1661;
	mul.f64 	%fd6304, %fd6303, %fd6301;
	setp.ge.f64 	%p1675, %fd7056, %fd1605;
	selp.f64 	%fd6305, 0d3FF0000000000000, 0d0000000000000000, %p1675;
	mul.f64 	%fd6306, %fd1661, 0d3FA999999999999A;
	sub.f64 	%fd6307, %fd6306, %fd6305;
	sub.f64 	%fd6308, %fd6307, %fd6304;
	mul.f64 	%fd6309, %fd922, %fd6308;
	div.rn.f64 	%fd6310, %fd1645, 0d4018000000000000;
	add.f64 	%fd6311, %fd7061, %fd6310;
	div.rn.f64 	%fd6312, %fd1654, 0d4008000000000000;
	add.f64 	%fd6313, %fd6311, %fd6312;
	div.rn.f64 	%fd6314, %fd1659, 0d4008000000000000;
	add.f64 	%fd6315, %fd6313, %fd6314;
	div.rn.f64 	%fd6316, %fd6309, 0d4018000000000000;
	add.f64 	%fd7061, %fd6315, %fd6316;
	add.s32 	%r1818, %r1818, 1;
	setp.ne.s32 	%p1676, %r1818, %r324;
	@%p1676 bra 	$L__BB0_1095;
$L__BB0_1116:
	setp.le.f64 	%p1677, %fd7049, 0d0000000000000000;
	setp.ge.f64 	%p1678, %fd7049, 0d405E000000000000;
	or.pred  	%p1679, %p1677, %p1678;
	mov.f64 	%fd7063, 0d0000000000000000;
	@%p1679 bra 	$L__BB0_1121;
	sub.f64 	%fd6318, %fd1596, %fd7049;
	mul.f64 	%fd6319, %fd6318, %fd6318;
	mul.f64 	%fd1669, %fd6319, 0dBFAC71C71C71C71C;
	fma.rn.f64 	%fd6320, %fd1669, 0d3FF71547652B82FE, 0d4338000000000000;
	{
	.reg .b32 %temp; 
	mov.b64 	{%r335, %temp}, %fd6320;
	}
	mov.f64 	%fd6321, 0dC338000000000000;
	add.rn.f64 	%fd6322, %fd6320, %fd6321;
	fma.rn.f64 	%fd6323, %fd6322, 0dBFE62E42FEFA39EF, %fd1669;
	fma.rn.f64 	%fd6324, %fd6322, 0dBC7ABC9E3B39803F, %fd6323;
	fma.rn.f64 	%fd6325, %fd6324, 0d3E5ADE1569CE2BDF, 0d3E928AF3FCA213EA;
	fma.rn.f64 	%fd6326, %fd6325, %fd6324, 0d3EC71DEE62401315;
	fma.rn.f64 	%fd6327, %fd6326, %fd6324, 0d3EFA01997C89EB71;
	fma.rn.f64 	%fd6328, %fd6327, %fd6324, 0d3F2A01A014761F65;
	fma.rn.f64 	%fd6329, %fd6328, %fd6324, 0d3F56C16C1852B7AF;
	fma.rn.f64 	%fd6330, %fd6329, %fd6324, 0d3F81111111122322;
	fma.rn.f64 	%fd6331, %fd6330, %fd6324, 0d3FA55555555502A1;
	fma.rn.f64 	%fd6332, %fd6331, %fd6324, 0d3FC5555555555511;
	fma.rn.f64 	%fd6333, %fd6332, %fd6324, 0d3FE000000000000B;
	fma.rn.f64 	%fd6334, %fd6333, %fd6324, 0d3FF0000000000000;
	fma.rn.f64 	%fd6335, %fd6334, %fd6324, 0d3FF0000000000000;
	{
	.reg .b32 %temp; 
	mov.b64 	{%r336, %temp}, %fd6335;
	}
	{
	.reg .b32 %temp; 
	mov.b64 	{%temp, %r337}, %fd6335;
	}
	shl.b32 	%r1662, %r335, 20;
	add.s32 	%r1663, %r1662, %r337;
	mov.b64 	%fd7062, {%r336, %r1663};
	{
	.reg .b32 %temp; 
	mov.b64 	{%temp, %r1664}, %fd1669;
	}
	mov.b32 	%f46, %r1664;
	abs.f32 	%f22, %f46;
	setp.lt.f32 	%p1680, %f22, 0f4086232B;
	@%p1680 bra 	$L__BB0_1120;
	setp.lt.f64 	%p1681, %fd1669, 0d0000000000000000;
	add.f64 	%fd6336, %fd1669, 0d7FF0000000000000;
	selp.f64 	%fd7062, 0d0000000000000000, %fd6336, %p1681;
	setp.geu.f32 	%p1682, %f22, 0f40874800;
	@%p1682 bra 	$L__BB0_1120;
	shr.u32 	%r1665, %r335, 31;
	add.s32 	%r1666, %r335, %r1665;
	shr.s32 	%r1667, %r1666, 1;
	shl.b32 	%r1668, %r1667, 20;
	add.s32 	%r1669, %r337, %r1668;
	mov.b64 	%fd6337, {%r336, %r1669};
	sub.s32 	%r1670, %r335, %r1667;
	shl.b32 	%r1671, %r1670, 20;
	add.s32 	%r1672, %r1671, 1072693248;
	mov.b32 	%r1673, 0;
	mov.b64 	%fd6338, {%r1673, %r1672};
	mul.f64 	%fd7062, %fd6338, %fd6337;
$L__BB0_1120:
	mul.f64 	%fd7063, %fd7062, 0d3FC1058377E2CEE1;
$L__BB0_1121:
	mul.f64 	%fd6339, %fd1603, %fd7063;
	mul.f64 	%fd1676, %fd7061, %fd6339;
	add.f64 	%fd1677, %fd924, %fd7049;
	mov.f64 	%fd6340, 0d405E000000000000;
	sub.f64 	%fd1678, %fd6340, %fd1677;
	mul.f64 	%fd6341, %fd1678, %fd921;
	cvt.rmi.f64.f64 	%fd6342, %fd6341;
	cvt.rzi.s32.f64 	%r338, %fd6342;
	cvt.rn.f64.s32 	%fd6343, %r338;
	neg.f64 	%fd6344, %fd6343;
	mul.f64 	%fd6345, %fd922, %fd6344;
	sub.f64 	%fd1679, %fd6345, %fd1678;
	add.f64 	%fd6346, %fd1677, %fd1678;
	fma.rn.f64 	%fd6347, %fd6346, 0d3FA374BC6A7EF9DB, 0dC0107AE147AE147B;
	{
	.reg .b32 %temp; 
	mov.b64 	{%temp, %r339}, %fd6347;
	}
	shr.u32 	%r1674, %r339, 20;
	and.b32  	%r1675, %r1674, 2047;
	add.s32 	%r1676, %r1675, -1012;
	mov.b64 	%rd416, %fd6347;
	shl.b64 	%rd417, %rd416, %r1676;
	setp.eq.s64 	%p1684, %rd417, -9223372036854775808;
	{ // callseq 138, 0
	.param .b64 param0;
	st.param.f64 	[param0], %fd6347;
	.param .b64 retval0;
	call.uni (retval0), 
	__internal_accurate_pow, 
	(
	param0
	);
	ld.param.f64 	%fd6348, [retval0];
	} // callseq 138
	neg.f64 	%fd6350, %fd6348;
	selp.f64 	%fd6351, %fd6350, %fd6348, %p1684;
	selp.f64 	%fd6352, %fd6351, %fd6348, %p1611;
	cvt.rzi.f64.f64 	%fd6353, %fd6347;
	setp.neu.f64 	%p1685, %fd6347, %fd6353;
	selp.f64 	%fd6355, 0dFFF8000000000000, %fd6352, %p1685;
	selp.f64 	%fd7064, %fd6355, %fd6352, %p1611;
	add.f64 	%fd6356, %fd6347, 0d4024000000000000;
	{
	.reg .b32 %temp; 
	mov.b64 	{%temp, %r1677}, %fd6356;
	}
	and.b32  	%r1678, %r1677, 2146435072;
	setp.ne.s32 	%p1686, %r1678, 2146435072;
	@%p1686 bra 	$L__BB0_1126;
	setp.num.f64 	%p1687, %fd6347, %fd6347;
	@%p1687 bra 	$L__BB0_1124;
	mov.f64 	%fd6358, 0d4024000000000000;
	add.rn.f64 	%fd7064, %fd6358, %fd6347;
	bra.uni 	$L__BB0_1126;
$L__BB0_1124:
	abs.f64 	%fd6357, %fd6347;
	setp.neu.f64 	%p1688, %fd6357, 0d7FF0000000000000;
	@%p1688 bra 	$L__BB0_1126;
	setp.lt.s32 	%p1689, %r339, 0;
	selp.b32 	%r1679, 0, 2146435072, %p1689;
	mov.b32 	%r1680, 0;
	mov.b64 	%fd7064, {%r1680, %r1679};
$L__BB0_1126:
	setp.eq.f64 	%p1691, %fd6347, 0d0000000000000000;
	add.f64 	%fd6359, %fd7064, 0d3F40624DD2F1A9FC;
	mul.f64 	%fd6360, %fd6359, 0d0000000000000000;
	selp.f64 	%fd6361, 0d0000000000000000, %fd6360, %p1691;
	setp.ge.f64 	%p1692, %fd1678, %fd1605;
	selp.f64 	%fd6362, 0dBFF0000000000000, 0d0000000000000000, %p1692;
	sub.f64 	%fd6363, %fd6362, %fd6361;
	mul.f64 	%fd1685, %fd1679, %fd6363;
	fma.rn.f64 	%fd1686, %fd1679, 0d3FE0000000000000, %fd1678;
	fma.rn.f64 	%fd1687, %fd1685, 0d3FE0000000000000, 0d0000000000000000;
	add.f64 	%fd6364, %fd1677, %fd1686;
	fma.rn.f64 	%fd6365, %fd6364, 0d3FA374BC6A7EF9DB, 0dC0107AE147AE147B;
	{
	.reg .b32 %temp; 
	mov.b64 	{%temp, %r340}, %fd6365;
	}
	shr.u32 	%r1681, %r340, 20;
	and.b32  	%r1682, %r1681, 2047;
	add.s32 	%r1683, %r1682, -1012;
	mov.b64 	%rd419, %fd6365;
	shl.b64 	%rd420, %rd419, %r1683;
	setp.eq.s64 	%p1693, %rd420, -9223372036854775808;
	{ // callseq 139, 0
	.param .b64 param0;
	st.param.f64 	[param0], %fd6365;
	.param .b64 retval0;
	call.uni (retval0), 
	__internal_accurate_pow, 
	(
	param0
	);
	ld.param.f64 	%fd6366, [retval0];
	} // callseq 139
	neg.f64 	%fd6368, %fd6366;
	selp.f64 	%fd6369, %fd6368, %fd6366, %p1693;
	selp.f64 	%fd6370, %fd6369, %fd6366, %p1611;
	cvt.rzi.f64.f64 	%fd6371, %fd6365;
	setp.neu.f64 	%p1694, %fd6365, %fd6371;
	selp.f64 	%fd6373, 0dFFF8000000000000, %fd6370, %p1694;
	selp.f64 	%fd7066, %fd6373, %fd6370, %p1611;
	add.f64 	%fd6374, %fd6365, 0d4024000000000000;
	{
	.reg .b32 %temp; 
	mov.b64 	{%temp, %r1684}, %fd6374;
	}
	and.b32  	%r341, %r1684, 2146435072;
	setp.ne.s32 	%p1695, %r341, 2146435072;
	mov.f64 	%fd7065, %fd7066;
	@%p1695 bra 	$L__BB0_1131;
	setp.num.f64 	%p1696, %fd6365, %fd6365;
	@%p1696 bra 	$L__BB0_1129;
	mov.f64 	%fd6376, 0d4024000000000000;
	add.rn.f64 	%fd7065, %fd6376, %fd6365;
	bra.uni 	$L__BB0_1131;
$L__BB0_1129:
	abs.f64 	%fd6375, %fd6365;
	setp.neu.f64 	%p1697, %fd6375, 0d7FF0000000000000;
	mov.f64 	%fd7065, %fd7066;
	@%p1697 bra 	$L__BB0_1131;
	setp.lt.s32 	%p1698, %r340, 0;
	selp.b32 	%r1685, 0, 2146435072, %p1698;
	mov.b32 	%r1686, 0;
	mov.b64 	%fd7065, {%r1686, %r1685};
$L__BB0_1131:
	setp.ge.f64 	%p1699, %fd1686, %fd1605;
	selp.f64 	%fd1693, 0d3FF0000000000000, 0d0000000000000000, %p1699;
	setp.eq.f64 	%p1701, %fd6365, 0d0000000000000000;
	add.f64 	%fd6377, %fd7065, 0d3F40624DD2F1A9FC;
	selp.f64 	%fd6378, 0d3FF0020C49BA5E35, %fd6377, %p1701;
	mov.f64 	%fd6379, 0d0000000000000000;
	sub.f64 	%fd6380, %fd6379, %fd1687;
	mul.f64 	%fd6381, %fd6380, %fd6378;
	mul.f64 	%fd6382, %fd1687, 0d3FA999999999999A;
	sub.f64 	%fd6383, %fd6382, %fd1693;
	sub.f64 	%fd6384, %fd6383, %fd6381;
	mul.f64 	%fd1694, %fd1679, %fd6384;
	fma.rn.f64 	%fd1695, %fd1694, 0d3FE0000000000000, 0d0000000000000000;
	@%p1695 bra 	$L__BB0_1136;
	setp.num.f64 	%p1702, %fd6365, %fd6365;
	@%p1702 bra 	$L__BB0_1134;
	mov.f64 	%fd6386, 0d4024000000000000;
	add.rn.f64 	%fd7066, %fd6386, %fd6365;
	bra.uni 	$L__BB0_1136;
$L__BB0_1134:
	abs.f64 	%fd6385, %fd6365;
	setp.neu.f64 	%p1703, %fd6385, 0d7FF0000000000000;
	@%p1703 bra 	$L__BB0_1136;
	setp.lt.s32 	%p1704, %r340, 0;
	selp.b32 	%r1687, 0, 2146435072, %p1704;
	mov.b32 	%r1688, 0;
	mov.b64 	%fd7066, {%r1688, %r1687};
$L__BB0_1136:
	add.f64 	%fd6387, %fd7066, 0d3F40624DD2F1A9FC;
	selp.f64 	%fd6388, 0d3FF0020C49BA5E35, %fd6387, %p1701;
	mov.f64 	%fd6389, 0d0000000000000000;
	sub.f64 	%fd6390, %fd6389, %fd1695;
	mul.f64 	%fd6391, %fd6390, %fd6388;
	mul.f64 	%fd6392, %fd1695, 0d3FA999999999999A;
	sub.f64 	%fd6393, %fd6392, %fd1693;
	sub.f64 	%fd6394, %fd6393, %fd6391;
	mul.f64 	%fd1699, %fd1679, %fd6394;
	add.f64 	%fd7069, %fd1678, %fd1679;
	add.f64 	%fd1701, %fd1699, 0d0000000000000000;
	add.f64 	%fd6395, %fd1677, %fd7069;
	fma.rn.f64 	%fd6396, %fd6395, 0d3FA374BC6A7EF9DB, 0dC0107AE147AE147B;
	{
	.reg .b32 %temp; 
	mov.b64 	{%temp, %r342}, %fd6396;
	}
	shr.u32 	%r1689, %r342, 20;
	and.b32  	%r1690, %r1689, 2047;
	add.s32 	%r1691, %r1690, -1012;
	mov.b64 	%rd422, %fd6396;
	shl.b64 	%rd423, %rd422, %r1691;
	setp.eq.s64 	%p1707, %rd423, -9223372036854775808;
	{ // callseq 140, 0
	.param .b64 param0;
	st.param.f64 	[param0], %fd6396;
	.param .b64 retval0;
	call.uni (retval0), 
	__internal_accurate_pow, 
	(
	param0
	);
	ld.param.f64 	%fd6397, [retval0];
	} // callseq 140
	neg.f64 	%fd6399, %fd6397;
	selp.f64 	%fd6400, %fd6399, %fd6397, %p1707;
	selp.f64 	%fd6401, %fd6400, %fd6397, %p1611;
	cvt.rzi.f64.f64 	%fd6402, %fd6396;
	setp.neu.f64 	%p1708, %fd6396, %fd6402;
	selp.f64 	%fd6404, 0dFFF8000000000000, %fd6401, %p1708;
	selp.f64 	%fd7067, %fd6404, %fd6401, %p1611;
	add.f64 	%fd6405, %fd6396, 0d4024000000000000;
	{
	.reg .b32 %temp; 
	mov.b64 	{%temp, %r1692}, %fd6405;
	}
	and.b32  	%r1693, %r1692, 2146435072;
	setp.ne.s32 	%p1709, %r1693, 2146435072;
	@%p1709 bra 	$L__BB0_1141;
	setp.num.f64 	%p1710, %fd6396, %fd6396;
	@%p1710 bra 	$L__BB0_1139;
	mov.f64 	%fd6407, 0d4024000000000000;
	add.rn.f64 	%fd7067, %fd6407, %fd6396;
	bra.uni 	$L__BB0_1141;
$L__BB0_1139:
	abs.f64 	%fd6406, %fd6396;
	setp.neu.f64 	%p1711, %fd6406, 0d7FF0000000000000;
	@%p1711 bra 	$L__BB0_1141;
	setp.lt.s32 	%p1712, %r342, 0;
	selp.b32 	%r1694, 0, 2146435072, %p1712;
	mov.b32 	%r1695, 0;
	mov.b64 	%fd7067, {%r1695, %r1694};
$L__BB0_1141:
	setp.eq.f64 	%p1713, %fd6396, 0d0000000000000000;
	add.f64 	%fd6408, %fd7067, 0d3F40624DD2F1A9FC;
	selp.f64 	%fd6409, 0d3FF0020C49BA5E35, %fd6408, %p1713;
	mov.f64 	%fd6410, 0d0000000000000000;
	sub.f64 	%fd6411, %fd6410, %fd1701;
	mul.f64 	%fd6412, %fd6411, %fd6409;
	setp.ge.f64 	%p1714, %fd7069, %fd1605;
	selp.f64 	%fd6413, 0d3FF0000000000000, 0d0000000000000000, %p1714;
	mul.f64 	%fd6414, %fd1701, 0d3FA999999999999A;
	sub.f64 	%fd6415, %fd6414, %fd6413;
	sub.f64 	%fd6416, %fd6415, %fd6412;
	mul.f64 	%fd6417, %fd1679, %fd6416;
	div.rn.f64 	%fd6418, %fd1685, 0d4018000000000000;
	add.f64 	%fd6419, %fd6418, 0d0000000000000000;
	div.rn.f64 	%fd6420, %fd1694, 0d4008000000000000;
	add.f64 	%fd6421, %fd6419, %fd6420;
	div.rn.f64 	%fd6422, %fd1699, 0d4008000000000000;
	add.f64 	%fd6423, %fd6421, %fd6422;
	div.rn.f64 	%fd6424, %fd6417, 0d4018000000000000;
	add.f64 	%fd7074, %fd6423, %fd6424;
	setp.lt.s32 	%p1715, %r338, 1;
	@%p1715 bra 	$L__BB0_1164;
	mov.b32 	%r1819, 0;
$L__BB0_1143:
	add.f64 	%fd6425, %fd1677, %fd7069;
	fma.rn.f64 	%fd6426, %fd6425, 0d3FA374BC6A7EF9DB, 0dC0107AE147AE147B;
	{
	.reg .b32 %temp; 
	mov.b64 	{%temp, %r344}, %fd6426;
	}
	shr.u32 	%r1697, %r344, 20;
	and.b32  	%r1698, %r1697, 2047;
	add.s32 	%r1699, %r1698, -1012;
	mov.b64 	%rd425, %fd6426;
	shl.b64 	%rd426, %rd425, %r1699;
	setp.eq.s64 	%p1717, %rd426, -9223372036854775808;
	{ // callseq 141, 0
	.param .b64 param0;
	st.param.f64 	[param0], %fd6426;
	.param .b64 retval0;
	call.uni (retval0), 
	__internal_accurate_pow, 
	(
	param0
	);
	ld.param.f64 	%fd6427, [retval0];
	} // callseq 141
	neg.f64 	%fd6429, %fd6427;
	selp.f64 	%fd6430, %fd6429, %fd6427, %p1717;
	selp.f64 	%fd6431, %fd6430, %fd6427, %p1611;
	cvt.rzi.f64.f64 	%fd6432, %fd6426;
	setp.neu.f64 	%p1718, %fd6426, %fd6432;
	selp.f64 	%fd6434, 0dFFF8000000000000, %fd6431, %p1718;
	selp.f64 	%fd7070, %fd6434, %fd6431, %p1611;
	add.f64 	%fd6435, %fd6426, 0d4024000000000000;
	{
	.reg .b32 %temp; 
	mov.b64 	{%temp, %r1700}, %fd6435;
	}
	and.b32  	%r1701, %r1700, 2146435072;
	setp.ne.s32 	%p1719, %r1701, 2146435072;
	@%p1719 bra 	$L__BB0_1148;
	setp.num.f64 	%p1720, %fd6426, %fd6426;
	@%p1720 bra 	$L__BB0_1146;
	mov.f64 	%fd6437, 0d4024000000000000;
	add.rn.f64 	%fd7070, %fd6437, %fd6426;
	bra.uni 	$L__BB0_1148;
$L__BB0_1146:
	abs.f64 	%fd6436, %fd6426;
	setp.neu.f64 	%p1721, %fd6436, 0d7FF0000000000000;
	@%p1721 bra 	$L__BB0_1148;
	setp.lt.s32 	%p1722, %r344, 0;
	selp.b32 	%r1702, 0, 2146435072, %p1722;
	mov.b32 	%r1703, 0;
	mov.b64 	%fd7070, {%r1703, %r1702};
$L__BB0_1148:
	setp.eq.f64 	%p1724, %fd6426, 0d0000000000000000;
	add.f64 	%fd6438, %fd7070, 0d3F40624DD2F1A9FC;
	selp.f64 	%fd6439, 0d3FF0020C49BA5E35, %fd6438, %p1724;
	mov.f64 	%fd6440, 0d0000000000000000;
	sub.f64 	%fd6441, %fd6440, %fd7074;
	mul.f64 	%fd6442, %fd6441, %fd6439;
	setp.ge.f64 	%p1725, %fd7069, %fd1605;
	selp.f64 	%fd6443, 0d3FF0000000000000, 0d0000000000000000, %p1725;
	mul.f64 	%fd6444, %fd7074, 0d3FA999999999999A;
	sub.f64 	%fd6445, %fd6444, %fd6443;
	sub.f64 	%fd6446, %fd6445, %fd6442;
	mul.f64 	%fd1715, %fd922, %fd6446;
	add.f64 	%fd1716, %fd923, %fd7069;
	fma.rn.f64 	%fd1717, %fd1715, 0d3FE0000000000000, %fd7074;
	add.f64 	%fd6447, %fd1677, %fd1716;
	fma.rn.f64 	%fd6448, %fd6447, 0d3FA374BC6A7EF9DB, 0dC0107AE147AE147B;
	{
	.reg .b32 %temp; 
	mov.b64 	{%temp, %r345}, %fd6448;
	}
	shr.u32 	%r1704, %r345, 20;
	and.b32  	%r1705, %r1704, 2047;
	add.s32 	%r1706, %r1705, -1012;
	mov.b64 	%rd428, %fd6448;
	shl.b64 	%rd429, %rd428, %r1706;
	setp.eq.s64 	%p1726, %rd429, -9223372036854775808;
	{ // callseq 142, 0
	.param .b64 param0;
	st.param.f64 	[param0], %fd6448;
	.param .b64 retval0;
	call.uni (retval0), 
	__internal_accurate_pow, 
	(
	param0
	);
	ld.param.f64 	%fd6449, [retval0];
	} // callseq 142
	neg.f64 	%fd6451, %fd6449;
	selp.f64 	%fd6452, %fd6451, %fd6449, %p1726;
	selp.f64 	%fd6453, %fd6452, %fd6449, %p1611;
	cvt.rzi.f64.f64 	%fd6454, %fd6448;
	setp.neu.f64 	%p1727, %fd6448, %fd6454;
	selp.f64 	%fd6456, 0dFFF8000000000000, %fd6453, %p1727;
	selp.f64 	%fd7072, %fd6456, %fd6453, %p1611;
	add.f64 	%fd6457, %fd6448, 0d4024000000000000;
	{
	.reg .b32 %temp; 
	mov.b64 	{%temp, %r1707}, %fd6457;
	}
	and.b32  	%r346, %r1707, 2146435072;
	setp.ne.s32 	%p1728, %r346, 2146435072;
	mov.f64 	%fd7071, %fd7072;
	@%p1728 bra 	$L__BB0_1153;
	setp.num.f64 	%p1729, %fd6448, %fd6448;
	@%p1729 bra 	$L__BB0_1151;
	mov.f64 	%fd6459, 0d4024000000000000;
	add.rn.f64 	%fd7071, %fd6459, %fd6448;
	bra.uni 	$L__BB0_1153;
$L__BB0_1151:
	abs.f64 	%fd6458, %fd6448;
	setp.neu.f64 	%p1730, %fd6458, 0d7FF0000000000000;
	mov.f64 	%fd7071, %fd7072;
	@%p1730 bra 	$L__BB0_1153;
	setp.lt.s32 	%p1731, %r345, 0;
	selp.b32 	%r1708, 0, 2146435072, %p1731;
	mov.b32 	%r1709, 0;
	mov.b64 	%fd7071, {%r1709, %r1708};
$L__BB0_1153:
	setp.ge.f64 	%p1732, %fd1716, %fd1605;
	selp.f64 	%fd1723, 0d3FF0000000000000, 0d0000000000000000, %p1732;
	setp.eq.f64 	%p1734, %fd6448, 0d0000000000000000;
	add.f64 	%fd6460, %fd7071, 0d3F40624DD2F1A9FC;
	selp.f64 	%fd6461, 0d3FF0020C49BA5E35, %fd6460, %p1734;
	mov.f64 	%fd6462, 0d0000000000000000;
	sub.f64 	%fd6463, %fd6462, %fd1717;
	mul.f64 	%fd6464, %fd6463, %fd6461;
	mul.f64 	%fd6465, %fd1717, 0d3FA999999999999A;
	sub.f64 	%fd6466, %fd6465, %fd1723;
	sub.f64 	%fd6467, %fd6466, %fd6464;
	mul.f64 	%fd1724, %fd922, %fd6467;
	fma.rn.f64 	%fd1725, %fd1724, 0d3FE0000000000000, %fd7074;
	@%p1728 bra 	$L__BB0_1158;
	setp.num.f64 	%p1735, %fd6448, %fd6448;
	@%p1735 bra 	$L__BB0_1156;
	mov.f64 	%fd6469, 0d4024000000000000;
	add.rn.f64 	%fd7072, %fd6469, %fd6448;
	bra.uni 	$L__BB0_1158;
$L__BB0_1156:
	abs.f64 	%fd6468, %fd6448;
	setp.neu.f64 	%p1736, %fd6468, 0d7FF0000000000000;
	@%p1736 bra 	$L__BB0_1158;
	setp.lt.s32 	%p1737, %r345, 0;
	selp.b32 	%r1710, 0, 2146435072, %p1737;
	mov.b32 	%r1711, 0;
	mov.b64 	%fd7072, {%r1711, %r1710};
$L__BB0_1158:
	add.f64 	%fd6470, %fd7072, 0d3F40624DD2F1A9FC;
	selp.f64 	%fd6471, 0d3FF0020C49BA5E35, %fd6470, %p1734;
	mov.f64 	%fd6472, 0d0000000000000000;
	sub.f64 	%fd6473, %fd6472, %fd1725;
	mul.f64 	%fd6474, %fd6473, %fd6471;
	mul.f64 	%fd6475, %fd1725, 0d3FA999999999999A;
	sub.f64 	%fd6476, %fd6475, %fd1723;
	sub.f64 	%fd6477, %fd6476, %fd6474;
	mul.f64 	%fd1729, %fd922, %fd6477;
	add.f64 	%fd7069, %fd922, %fd7069;
	add.f64 	%fd1731, %fd7074, %fd1729;
	add.f64 	%fd6478, %fd1677, %fd7069;
	fma.rn.f64 	%fd6479, %fd6478, 0d3FA374BC6A7EF9DB, 0dC0107AE147AE147B;
	{
	.reg .b32 %temp; 
	mov.b64 	{%temp, %r347}, %fd6479;
	}
	shr.u32 	%r1712, %r347, 20;
	and.b32  	%r1713, %r1712, 2047;
	add.s32 	%r1714, %r1713, -1012;
	mov.b64 	%rd431, %fd6479;
	shl.b64 	%rd432, %rd431, %r1714;
	setp.eq.s64 	%p1740, %rd432, -9223372036854775808;
	{ // callseq 143, 0
	.param .b64 param0;
	st.param.f64 	[param0], %fd6479;
	.param .b64 retval0;
	call.uni (retval0), 
	__internal_accurate_pow, 
	(
	param0
	);
	ld.param.f64 	%fd6480, [retval0];
	} // callseq 143
	neg.f64 	%fd6482, %fd6480;
	selp.f64 	%fd6483, %fd6482, %fd6480, %p1740;
	selp.f64 	%fd6484, %fd6483, %fd6480, %p1611;
	cvt.rzi.f64.f64 	%fd6485, %fd6479;
	setp.neu.f64 	%p1741, %fd6479, %fd6485;
	selp.f64 	%fd6487, 0dFFF8000000000000, %fd6484, %p1741;
	selp.f64 	%fd7073, %fd6487, %fd6484, %p1611;
	add.f64 	%fd6488, %fd6479, 0d4024000000000000;
	{
	.reg .b32 %temp; 
	mov.b64 	{%temp, %r1715}, %fd6488;
	}
	and.b32  	%r1716, %r1715, 2146435072;
	setp.ne.s32 	%p1742, %r1716, 2146435072;
	@%p1742 bra 	$L__BB0_1163;
	setp.num.f64 	%p1743, %fd6479, %fd6479;
	@%p1743 bra 	$L__BB0_1161;
	mov.f64 	%fd6490, 0d4024000000000000;
	add.rn.f64 	%fd7073, %fd6490, %fd6479;
	bra.uni 	$L__BB0_1163;
$L__BB0_1161:
	abs.f64 	%fd6489, %fd6479;
	setp.neu.f64 	%p1744, %fd6489, 0d7FF0000000000000;
	@%p1744 bra 	$L__BB0_1163;
	setp.lt.s32 	%p1745, %r347, 0;
	selp.b32 	%r1717, 0, 2146435072, %p1745;
	mov.b32 	%r1718, 0;
	mov.b64 	%fd7073, {%r1718, %r1717};
$L__BB0_1163:
	setp.eq.f64 	%p1746, %fd6479, 0d0000000000000000;
	add.f64 	%fd6491, %fd7073, 0d3F40624DD2F1A9FC;
	selp.f64 	%fd6492, 0d3FF0020C49BA5E35, %fd6491, %p1746;
	mov.f64 	%fd6493, 0d0000000000000000;
	sub.f64 	%fd6494, %fd6493, %fd1731;
	mul.f64 	%fd6495, %fd6494, %fd6492;
	setp.ge.f64 	%p1747, %fd7069, %fd1605;
	selp.f64 	%fd6496, 0d3FF0000000000000, 0d0000000000000000, %p1747;
	mul.f64 	%fd6497, %fd1731, 0d3FA999999999999A;
	sub.f64 	%fd6498, %fd6497, %fd6496;
	sub.f64 	%fd6499, %fd6498, %fd6495;
	mul.f64 	%fd6500, %fd922, %fd6499;
	div.rn.f64 	%fd6501, %fd1715, 0d4018000000000000;
	add.f64 	%fd6502, %fd7074, %fd6501;
	div.rn.f64 	%fd6503, %fd1724, 0d4008000000000000;
	add.f64 	%fd6504, %fd6502, %fd6503;
	div.rn.f64 	%fd6505, %fd1729, 0d4008000000000000;
	add.f64 	%fd6506, %fd6504, %fd6505;
	div.rn.f64 	%fd6507, %fd6500, 0d4018000000000000;
	add.f64 	%fd7074, %fd6506, %fd6507;
	add.s32 	%r1819, %r1819, 1;
	setp.ne.s32 	%p1748, %r1819, %r338;
	@%p1748 bra 	$L__BB0_1143;
$L__BB0_1164:
	setp.le.f64 	%p1749, %fd1677, 0d0000000000000000;
	setp.ge.f64 	%p1750, %fd1677, 0d405E000000000000;
	or.pred  	%p1751, %p1749, %p1750;
	mov.f64 	%fd7076, 0d0000000000000000;
	@%p1751 bra 	$L__BB0_1169;
	sub.f64 	%fd6509, %fd1596, %fd1677;
	mul.f64 	%fd6510, %fd6509, %fd6509;
	mul.f64 	%fd1739, %fd6510, 0dBFAC71C71C71C71C;
	fma.rn.f64 	%fd6511, %fd1739, 0d3FF71547652B82FE, 0d4338000000000000;
	{
	.reg .b32 %temp; 
	mov.b64 	{%r349, %temp}, %fd6511;
	}
	mov.f64 	%fd6512, 0dC338000000000000;
	add.rn.f64 	%fd6513, %fd6511, %fd6512;
	fma.rn.f64 	%fd6514, %fd6513, 0dBFE62E42FEFA39EF, %fd1739;
	fma.rn.f64 	%fd6515, %fd6513, 0dBC7ABC9E3B39803F, %fd6514;
	fma.rn.f64 	%fd6516, %fd6515, 0d3E5ADE1569CE2BDF, 0d3E928AF3FCA213EA;
	fma.rn.f64 	%fd6517, %fd6516, %fd6515, 0d3EC71DEE62401315;
	fma.rn.f64 	%fd6518, %fd6517, %fd6515, 0d3EFA01997C89EB71;
	fma.rn.f64 	%fd6519, %fd6518, %fd6515, 0d3F2A01A014761F65;
	fma.rn.f64 	%fd6520, %fd6519, %fd6515, 0d3F56C16C1852B7AF;
	fma.rn.f64 	%fd6521, %fd6520, %fd6515, 0d3F81111111122322;
	fma.rn.f64 	%fd6522, %fd6521, %fd6515, 0d3FA55555555502A1;
	fma.rn.f64 	%fd6523, %fd6522, %fd6515, 0d3FC5555555555511;
	fma.rn.f64 	%fd6524, %fd6523, %fd6515, 0d3FE000000000000B;
	fma.rn.f64 	%fd6525, %fd6524, %fd6515, 0d3FF0000000000000;
	fma.rn.f64 	%fd6526, %fd6525, %fd6515, 0d3FF0000000000000;
	{
	.reg .b32 %temp; 
	mov.b64 	{%r350, %temp}, %fd6526;
	}
	{
	.reg .b32 %temp; 
	mov.b64 	{%temp, %r351}, %fd6526;
	}
	shl.b32 	%r1719, %r349, 20;
	add.s32 	%r1720, %r1719, %r351;
	mov.b64 	%fd7075, {%r350, %r1720};
	{
	.reg .b32 %temp; 
	mov.b64 	{%temp, %r1721}, %fd1739;
	}
	mov.b32 	%f47, %r1721;
	abs.f32 	%f23, %f47;
	setp.lt.f32 	%p1752, %f23, 0f4086232B;
	@%p1752 bra 	$L__BB0_1168;
	setp.lt.f64 	%p1753, %fd1739, 0d0000000000000000;
	add.f64 	%fd6527, %fd1739, 0d7FF0000000000000;
	selp.f64 	%fd7075, 0d0000000000000000, %fd6527, %p1753;
	setp.geu.f32 	%p1754, %f23, 0f40874800;
	@%p1754 bra 	$L__BB0_1168;
	shr.u32 	%r1722, %r349, 31;
	add.s32 	%r1723, %r349, %r1722;
	shr.s32 	%r1724, %r1723, 1;
	shl.b32 	%r1725, %r1724, 20;
	add.s32 	%r1726, %r351, %r1725;
	mov.b64 	%fd6528, {%r350, %r1726};
	sub.s32 	%r1727, %r349, %r1724;
	shl.b32 	%r1728, %r1727, 20;
	add.s32 	%r1729, %r1728, 1072693248;
	mov.b32 	%r1730, 0;
	mov.b64 	%fd6529, {%r1730, %r1729};
	mul.f64 	%fd7075, %fd6529, %fd6528;
$L__BB0_1168:
	mul.f64 	%fd7076, %fd7075, 0d3FC1058377E2CEE1;
$L__BB0_1169:
	mul.f64 	%fd6530, %fd1604, %fd7076;
	mul.f64 	%fd1746, %fd7074, %fd6530;
	add.f64 	%fd7049, %fd696, %fd7049;
	mov.f64 	%fd6531, 0d405E000000000000;
	sub.f64 	%fd1748, %fd6531, %fd7049;
	mul.f64 	%fd6532, %fd1748, %fd921;
	cvt.rmi.f64.f64 	%fd6533, %fd6532;
	cvt.rzi.s32.f64 	%r352, %fd6533;
	cvt.rn.f64.s32 	%fd6534, %r352;
	neg.f64 	%fd6535, %fd6534;
	mul.f64 	%fd6536, %fd922, %fd6535;
	sub.f64 	%fd1749, %fd6536, %fd1748;
	add.f64 	%fd6537, %fd7049, %fd1748;
	fma.rn.f64 	%fd6538, %fd6537, 0d3FA374BC6A7EF9DB, 0dC0107AE147AE147B;
	{
	.reg .b32 %temp; 
	mov.b64 	{%temp, %r353}, %fd6538;
	}
	shr.u32 	%r1731, %r353, 20;
	and.b32  	%r1732, %r1731, 2047;
	add.s32 	%r1733, %r1732, -1012;
	mov.b64 	%rd434, %fd6538;
	shl.b64 	%rd435, %rd434, %r1733;
	setp.eq.s64 	%p1756, %rd435, -9223372036854775808;
	{ // callseq 144, 0
	.param .b64 param0;
	st.param.f64 	[param0], %fd6538;
	.param .b64 retval0;
	call.uni (retval0), 
	__internal_accurate_pow, 
	(
	param0
	);
	ld.param.f64 	%fd6539, [retval0];
	} // callseq 144
	neg.f64 	%fd6541, %fd6539;
	selp.f64 	%fd6542, %fd6541, %fd6539, %p1756;
	selp.f64 	%fd6543, %fd6542, %fd6539, %p1611;
	cvt.rzi.f64.f64 	%fd6544, %fd6538;
	setp.neu.f64 	%p1757, %fd6538, %fd6544;
	selp.f64 	%fd6546, 0dFFF8000000000000, %fd6543, %p1757;
	selp.f64 	%fd7077, %fd6546, %fd6543, %p1611;
	add.f64 	%fd6547, %fd6538, 0d4024000000000000;
	{
	.reg .b32 %temp; 
	mov.b64 	{%temp, %r1734}, %fd6547;
	}
	and.b32  	%r1735, %r1734, 2146435072;
	setp.ne.s32 	%p1758, %r1735, 2146435072;
	@%p1758 bra 	$L__BB0_1174;
	setp.num.f64 	%p1759, %fd6538, %fd6538;
	@%p1759 bra 	$L__BB0_1172;
	mov.f64 	%fd6549, 0d4024000000000000;
	add.rn.f64 	%fd7077, %fd6549, %fd6538;
	bra.uni 	$L__BB0_1174;
$L__BB0_1172:
	abs.f64 	%fd6548, %fd6538;
	setp.neu.f64 	%p1760, %fd6548, 0d7FF0000000000000;
	@%p1760 bra 	$L__BB0_1174;
	setp.lt.s32 	%p1761, %r353, 0;
	selp.b32 	%r1736, 0, 2146435072, %p1761;
	mov.b32 	%r1737, 0;
	mov.b64 	%fd7077, {%r1737, %r1736};
$L__BB0_1174:
	setp.eq.f64 	%p1763, %fd6538, 0d0000000000000000;
	add.f64 	%fd6550, %fd7077, 0d3F40624DD2F1A9FC;
	mul.f64 	%fd6551, %fd6550, 0d0000000000000000;
	selp.f64 	%fd6552, 0d0000000000000000, %fd6551, %p1763;
	setp.ge.f64 	%p1764, %fd1748, %fd1605;
	selp.f64 	%fd6553, 0dBFF0000000000000, 0d0000000000000000, %p1764;
	sub.f64 	%fd6554, %fd6553, %fd6552;
	mul.f64 	%fd1755, %fd1749, %fd6554;
	fma.rn.f64 	%fd1756, %fd1749, 0d3FE0000000000000, %fd1748;
	fma.rn.f64 	%fd1757, %fd1755, 0d3FE0000000000000, 0d0000000000000000;
	add.f64 	%fd6555, %fd7049, %fd1756;
	fma.rn.f64 	%fd6556, %fd6555, 0d3FA374BC6A7EF9DB, 0dC0107AE147AE147B;
	{
	.reg .b32 %temp; 
	mov.b64 	{%temp, %r354}, %fd6556;
	}
	shr.u32 	%r1738, %r354, 20;
	and.b32  	%r1739, %r1738, 2047;
	add.s32 	%r1740, %r1739, -1012;
	mov.b64 	%rd437, %fd6556;
	shl.b64 	%rd438, %rd437, %r1740;
	setp.eq.s64 	%p1765, %rd438, -9223372036854775808;
	{ // callseq 145, 0
	.param .b64 param0;
	st.param.f64 	[param0], %fd6556;
	.param .b64 retval0;
	call.uni (retval0), 
	__internal_accurate_pow, 
	(
	param0
	);
	ld.param.f64 	%fd6557, [retval0];
	} // callseq 145
	neg.f64 	%fd6559, %fd6557;
	selp.f64 	%fd6560, %fd6559, %fd6557, %p1765;
	selp.f64 	%fd6561, %fd6560, %fd6557, %p1611;
	cvt.rzi.f64.f64 	%fd6562, %fd6556;
	setp.neu.f64 	%p1766, %fd6556, %fd6562;
	selp.f64 	%fd6564, 0dFFF8000000000000, %fd6561, %p1766;
	selp.f64 	%fd7079, %fd6564, %fd6561, %p1611;
	add.f64 	%fd6565, %fd6556, 0d4024000000000000;
	{
	.reg .b32 %temp; 
	mov.b64 	{%temp, %r1741}, %fd6565;
	}
	and.b32  	%r355, %r1741, 2146435072;
	setp.ne.s32 	%p1767, %r355, 2146435072;
	mov.f64 	%fd7078, %fd7079;
	@%p1767 bra 	$L__BB0_1179;
	setp.num.f64 	%p1768, %fd6556, %fd6556;
	@%p1768 bra 	$L__BB0_1177;
	mov.f64 	%fd6567, 0d4024000000000000;
	add.rn.f64 	%fd7078, %fd6567, %fd6556;
	bra.uni 	$L__BB0_1179;
$L__BB0_1177:
	abs.f64 	%fd6566, %fd6556;
	setp.neu.f64 	%p1769, %fd6566, 0d7FF0000000000000;
	mov.f64 	%fd7078, %fd7079;
	@%p1769 bra 	$L__BB0_1179;
	setp.lt.s32 	%p1770, %r354, 0;
	selp.b32 	%r1742, 0, 2146435072, %p1770;
	mov.b32 	%r1743, 0;
	mov.b64 	%fd7078, {%r1743, %r1742};
$L__BB0_1179:
	setp.ge.f64 	%p1771, %fd1756, %fd1605;
	selp.f64 	%fd1763, 0d3FF0000000000000, 0d0000000000000000, %p1771;
	setp.eq.f64 	%p1773, %fd6556, 0d0000000000000000;
	add.f64 	%fd6568, %fd7078, 0d3F40624DD2F1A9FC;
	selp.f64 	%fd6569, 0d3FF0020C49BA5E35, %fd6568, %p1773;
	mov.f64 	%fd6570, 0d0000000000000000;
	sub.f64 	%fd6571, %fd6570, %fd1757;
	mul.f64 	%fd6572, %fd6571, %fd6569;
	mul.f64 	%fd6573, %fd1757, 0d3FA999999999999A;
	sub.f64 	%fd6574, %fd6573, %fd1763;
	sub.f64 	%fd6575, %fd6574, %fd6572;
	mul.f64 	%fd1764, %fd1749, %fd6575;
	fma.rn.f64 	%fd1765, %fd1764, 0d3FE0000000000000, 0d0000000000000000;
	@%p1767 bra 	$L__BB0_1184;
	setp.num.f64 	%p1774, %fd6556, %fd6556;
	@%p1774 bra 	$L__BB0_1182;
	mov.f64 	%fd6577, 0d4024000000000000;
	add.rn.f64 	%fd7079, %fd6577, %fd6556;
	bra.uni 	$L__BB0_1184;
$L__BB0_1182:
	abs.f64 	%fd6576, %fd6556;
	setp.neu.f64 	%p1775, %fd6576, 0d7FF0000000000000;
	@%p1775 bra 	$L__BB0_1184;
	setp.lt.s32 	%p1776, %r354, 0;
	selp.b32 	%r1744, 0, 2146435072, %p1776;
	mov.b32 	%r1745, 0;
	mov.b64 	%fd7079, {%r1745, %r1744};
$L__BB0_1184:
	add.f64 	%fd6578, %fd7079, 0d3F40624DD2F1A9FC;
	selp.f64 	%fd6579, 0d3FF0020C49BA5E35, %fd6578, %p1773;
	mov.f64 	%fd6580, 0d0000000000000000;
	sub.f64 	%fd6581, %fd6580, %fd1765;
	mul.f64 	%fd6582, %fd6581, %fd6579;
	mul.f64 	%fd6583, %fd1765, 0d3FA999999999999A;
	sub.f64 	%fd6584, %fd6583, %fd1763;
	sub.f64 	%fd6585, %fd6584, %fd6582;
	mul.f64 	%fd1769, %fd1749, %fd6585;
	add.f64 	%fd7082, %fd1748, %fd1749;
	add.f64 	%fd1771, %fd1769, 0d0000000000000000;
	add.f64 	%fd6586, %fd7049, %fd7082;
	fma.rn.f64 	%fd6587, %fd6586, 0d3FA374BC6A7EF9DB, 0dC0107AE147AE147B;
	{
	.reg .b32 %temp; 
	mov.b64 	{%temp, %r356}, %fd6587;
	}
	shr.u32 	%r1746, %r356, 20;
	and.b32  	%r1747, %r1746, 2047;
	add.s32 	%r1748, %r1747, -1012;
	mov.b64 	%rd440, %fd6587;
	shl.b64 	%rd441, %rd440, %r1748;
	setp.eq.s64 	%p1779, %rd441, -9223372036854775808;
	{ // callseq 146, 0
	.param .b64 param0;
	st.param.f64 	[param0], %fd6587;
	.param .b64 retval0;
	call.uni (retval0), 
	__internal_accurate_pow, 
	(
	param0
	);
	ld.param.f64 	%fd6588, [retval0];
	} // callseq 146
	neg.f64 	%fd6590, %fd6588;
	selp.f64 	%fd6591, %fd6590, %fd6588, %p1779;
	selp.f64 	%fd6592, %fd6591, %fd6588, %p1611;
	cvt.rzi.f64.f64 	%fd6593, %fd6587;
	setp.neu.f64 	%p1780, %fd6587, %fd6593;
	selp.f64 	%fd6595, 0dFFF8000000000000, %fd6592, %p1780;
	selp.f64 	%fd7080, %fd6595, %fd6592, %p1611;
	add.f64 	%fd6596, %fd6587, 0d4024000000000000;
	{
	.reg .b32 %temp; 
	mov.b64 	{%temp, %r1749}, %fd6596;
	}
	and.b32  	%r1750, %r1749, 2146435072;
	setp.ne.s32 	%p1781, %r1750, 2146435072;
	@%p1781 bra 	$L__BB0_1189;
	setp.num.f64 	%p1782, %fd6587, %fd6587;
	@%p1782 bra 	$L__BB0_1187;
	mov.f64 	%fd6598, 0d4024000000000000;
	add.rn.f64 	%fd7080, %fd6598, %fd6587;
	bra.uni 	$L__BB0_1189;
$L__BB0_1187:
	abs.f64 	%fd6597, %fd6587;
	setp.neu.f64 	%p1783, %fd6597, 0d7FF0000000000000;
	@%p1783 bra 	$L__BB0_1189;
	setp.lt.s32 	%p1784, %r356, 0;
	selp.b32 	%r1751, 0, 2146435072, %p1784;
	mov.b32 	%r1752, 0;
	mov.b64 	%fd7080, {%r1752, %r1751};
$L__BB0_1189:
	setp.eq.f64 	%p1785, %fd6587, 0d0000000000000000;
	add.f64 	%fd6599, %fd7080, 0d3F40624DD2F1A9FC;
	selp.f64 	%fd6600, 0d3FF0020C49BA5E35, %fd6599, %p1785;
	mov.f64 	%fd6601, 0d0000000000000000;
	sub.f64 	%fd6602, %fd6601, %fd1771;
	mul.f64 	%fd6603, %fd6602, %fd6600;
	setp.ge.f64 	%p1786, %fd7082, %fd1605;
	selp.f64 	%fd6604, 0d3FF0000000000000, 0d0000000000000000, %p1786;
	mul.f64 	%fd6605, %fd1771, 0d3FA999999999999A;
	sub.f64 	%fd6606, %fd6605, %fd6604;
	sub.f64 	%fd6607, %fd6606, %fd6603;
	mul.f64 	%fd6608, %fd1749, %fd6607;
	div.rn.f64 	%fd6609, %fd1755, 0d4018000000000000;
	add.f64 	%fd6610, %fd6609, 0d0000000000000000;
	div.rn.f64 	%fd6611, %fd1764, 0d4008000000000000;
	add.f64 	%fd6612, %fd6610, %fd6611;
	div.rn.f64 	%fd6613, %fd1769, 0d4008000000000000;
	add.f64 	%fd6614, %fd6612, %fd6613;
	div.rn.f64 	%fd6615, %fd6608, 0d4018000000000000;
	add.f64 	%fd7087, %fd6614, %fd6615;
	setp.lt.s32 	%p1787, %r352, 1;
	@%p1787 bra 	$L__BB0_1212;
	mov.b32 	%r1820, 0;
$L__BB0_1191:
	add.f64 	%fd6616, %fd7049, %fd7082;
	fma.rn.f64 	%fd6617, %fd6616, 0d3FA374BC6A7EF9DB, 0dC0107AE147AE147B;
	{
	.reg .b32 %temp; 
	mov.b64 	{%temp, %r358}, %fd6617;
	}
	shr.u32 	%r1754, %r358, 20;
	and.b32  	%r1755, %r1754, 2047;
	add.s32 	%r1756, %r1755, -1012;
	mov.b64 	%rd443, %fd6617;
	shl.b64 	%rd444, %rd443, %r1756;
	setp.eq.s64 	%p1789, %rd444, -9223372036854775808;
	{ // callseq 147, 0
	.param .b64 param0;
	st.param.f64 	[param0], %fd6617;
	.param .b64 retval0;
	call.uni (retval0), 
	__internal_accurate_pow, 
	(
	param0
	);
	ld.param.f64 	%fd6618, [retval0];
	} // callseq 147
	neg.f64 	%fd6620, %fd6618;
	selp.f64 	%fd6621, %fd6620, %fd6618, %p1789;
	selp.f64 	%fd6622, %fd6621, %fd6618, %p1611;
	cvt.rzi.f64.f64 	%fd6623, %fd6617;
	setp.neu.f64 	%p1790, %fd6617, %fd6623;
	selp.f64 	%fd6625, 0dFFF8000000000000, %fd6622, %p1790;
	selp.f64 	%fd7083, %fd6625, %fd6622, %p1611;
	add.f64 	%fd6626, %fd6617, 0d4024000000000000;
	{
	.reg .b32 %temp; 
	mov.b64 	{%temp, %r1757}, %fd6626;
	}
	and.b32  	%r1758, %r1757, 2146435072;
	setp.ne.s32 	%p1791, %r1758, 2146435072;
	@%p1791 bra 	$L__BB0_1196;
	setp.num.f64 	%p1792, %fd6617, %fd6617;
	@%p1792 bra 	$L__BB0_1194;
	mov.f64 	%fd6628, 0d4024000000000000;
	add.rn.f64 	%fd7083, %fd6628, %fd6617;
	bra.uni 	$L__BB0_1196;
$L__BB0_1194:
	abs.f64 	%fd6627, %fd6617;
	setp.neu.f64 	%p1793, %fd6627, 0d7FF0000000000000;
	@%p1793 bra 	$L__BB0_1196;
	setp.lt.s32 	%p1794, %r358, 0;
	selp.b32 	%r1759, 0, 2146435072, %p1794;
	mov.b32 	%r1760, 0;
	mov.b64 	%fd7083, {%r1760, %r1759};
$L__BB0_1196:
	setp.eq.f64 	%p1796, %fd6617, 0d0000000000000000;
	add.f64 	%fd6629, %fd7083, 0d3F40624DD2F1A9FC;
	selp.f64 	%fd6630, 0d3FF0020C49BA5E35, %fd6629, %p1796;
	mov.f64 	%fd6631, 0d0000000000000000;
	sub.f64 	%fd6632, %fd6631, %fd7087;
	mul.f64 	%fd6633, %fd6632, %fd6630;
	setp.ge.f64 	%p1797, %fd7082, %fd1605;
	selp.f64 	%fd6634, 0d3FF0000000000000, 0d0000000000000000, %p1797;
	mul.f64 	%fd6635, %fd7087, 0d3FA999999999999A;
	sub.f64 	%fd6636, %fd6635, %fd6634;
	sub.f64 	%fd6637, %fd6636, %fd6633;
	mul.f64 	%fd1785, %fd922, %fd6637;
	add.f64 	%fd1786, %fd923, %fd7082;
	fma.rn.f64 	%fd1787, %fd1785, 0d3FE0000000000000, %fd7087;
	add.f64 	%fd6638, %fd7049, %fd1786;
	fma.rn.f64 	%fd6639, %fd6638, 0d3FA374BC6A7EF9DB, 0dC0107AE147AE147B;
	{
	.reg .b32 %temp; 
	mov.b64 	{%temp, %r359}, %fd6639;
	}
	shr.u32 	%r1761, %r359, 20;
	and.b32  	%r1762, %r1761, 2047;
	add.s32 	%r1763, %r1762, -1012;
	mov.b64 	%rd446, %fd6639;
	shl.b64 	%rd447, %rd446, %r1763;
	setp.eq.s64 	%p1798, %rd447, -9223372036854775808;
	{ // callseq 148, 0
	.param .b64 param0;
	st.param.f64 	[param0], %fd6639;
	.param .b64 retval0;
	call.uni (retval0), 
	__internal_accurate_pow, 
	(
	param0
	);
	ld.param.f64 	%fd6640, [retval0];
	} // callseq 148
	neg.f64 	%fd6642, %fd6640;
	selp.f64 	%fd6643, %fd6642, %fd6640, %p1798;
	selp.f64 	%fd6644, %fd6643, %fd6640, %p1611;
	cvt.rzi.f64.f64 	%fd6645, %fd6639;
	setp.neu.f64 	%p1799, %fd6639, %fd6645;
	selp.f64 	%fd6647, 0dFFF8000000000000, %fd6644, %p1799;
	selp.f64 	%fd7085, %fd6647, %fd6644, %p1611;
	add.f64 	%fd6648, %fd6639, 0d4024000000000000;
	{
	.reg .b32 %temp; 
	mov.b64 	{%temp, %r1764}, %fd6648;
	}
	and.b32  	%r360, %r1764, 2146435072;
	setp.ne.s32 	%p1800, %r360, 2146435072;
	mov.f64 	%fd7084, %fd7085;
	@%p1800 bra 	$L__BB0_1201;
	setp.num.f64 	%p1801, %fd6639, %fd6639;
	@%p1801 bra 	$L__BB0_1199;
	mov.f64 	%fd6650, 0d4024000000000000;
	add.rn.f64 	%fd7084, %fd6650, %fd6639;
	bra.uni 	$L__BB0_1201;
$L__BB0_1199:
	abs.f64 	%fd6649, %fd6639;
	setp.neu.f64 	%p1802, %fd6649, 0d7FF0000000000000;
	mov.f64 	%fd7084, %fd7085;
	@%p1802 bra 	$L__BB0_1201;
	setp.lt.s32 	%p1803, %r359, 0;
	selp.b32 	%r1765, 0, 2146435072, %p1803;
	mov.b32 	%r1766, 0;
	mov.b64 	%fd7084, {%r1766, %r1765};
$L__BB0_1201:
	setp.ge.f64 	%p1804, %fd1786, %fd1605;
	selp.f64 	%fd1793, 0d3FF0000000000000, 0d0000000000000000, %p1804;
	setp.eq.f64 	%p1806, %fd6639, 0d0000000000000000;
	add.f64 	%fd6651, %fd7084, 0d3F40624DD2F1A9FC;
	selp.f64 	%fd6652, 0d3FF0020C49BA5E35, %fd6651, %p1806;
	mov.f64 	%fd6653, 0d0000000000000000;
	sub.f64 	%fd6654, %fd6653, %fd1787;
	mul.f64 	%fd6655, %fd6654, %fd6652;
	mul.f64 	%fd6656, %fd1787, 0d3FA999999999999A;
	sub.f64 	%fd6657, %fd6656, %fd1793;
	sub.f64 	%fd6658, %fd6657, %fd6655;
	mul.f64 	%fd1794, %fd922, %fd6658;
	fma.rn.f64 	%fd1795, %fd1794, 0d3FE0000000000000, %fd7087;
	@%p1800 bra 	$L__BB0_1206;
	setp.num.f64 	%p1807, %fd6639, %fd6639;
	@%p1807 bra 	$L__BB0_1204;
	mov.f64 	%fd6660, 0d4024000000000000;
	add.rn.f64 	%fd7085, %fd6660, %fd6639;
	bra.uni 	$L__BB0_1206;
$L__BB0_1204:
	abs.f64 	%fd6659, %fd6639;
	setp.neu.f64 	%p1808, %fd6659, 0d7FF0000000000000;
	@%p1808 bra 	$L__BB0_1206;
	setp.lt.s32 	%p1809, %r359, 0;
	selp.b32 	%r1767, 0, 2146435072, %p1809;
	mov.b32 	%r1768, 0;
	mov.b64 	%fd7085, {%r1768, %r1767};
$L__BB0_1206:
	add.f64 	%fd6661, %fd7085, 0d3F40624DD2F1A9FC;
	selp.f64 	%fd6662, 0d3FF0020C49BA5E35, %fd6661, %p1806;
	mov.f64 	%fd6663, 0d0000000000000000;
	sub.f64 	%fd6664, %fd6663, %fd1795;
	mul.f64 	%fd6665, %fd6664, %fd6662;
	mul.f64 	%fd6666, %fd1795, 0d3FA999999999999A;
	sub.f64 	%fd6667, %fd6666, %fd1793;
	sub.f64 	%fd6668, %fd6667, %fd6665;
	mul.f64 	%fd1799, %fd922, %fd6668;
	add.f64 	%fd7082, %fd922, %fd7082;
	add.f64 	%fd1801, %fd7087, %fd1799;
	add.f64 	%fd6669, %fd7049, %fd7082;
	fma.rn.f64 	%fd6670, %fd6669, 0d3FA374BC6A7EF9DB, 0dC0107AE147AE147B;
	{
	.reg .b32 %temp; 
	mov.b64 	{%temp, %r361}, %fd6670;
	}
	shr.u32 	%r1769, %r361, 20;
	and.b32  	%r1770, %r1769, 2047;
	add.s32 	%r1771, %r1770, -1012;
	mov.b64 	%rd449, %fd6670;
	shl.b64 	%rd450, %rd449, %r1771;
	setp.eq.s64 	%p1812, %rd450, -9223372036854775808;
	{ // callseq 149, 0
	.param .b64 param0;
	st.param.f64 	[param0], %fd6670;
	.param .b64 retval0;
	call.uni (retval0), 
	__internal_accurate_pow, 
	(
	param0
	);
	ld.param.f64 	%fd6671, [retval0];
	} // callseq 149
	neg.f64 	%fd6673, %fd6671;
	selp.f64 	%fd6674, %fd6673, %fd6671, %p1812;
	selp.f64 	%fd6675, %fd6674, %fd6671, %p1611;
	cvt.rzi.f64.f64 	%fd6676, %fd6670;
	setp.neu.f64 	%p1813, %fd6670, %fd6676;
	selp.f64 	%fd6678, 0dFFF8000000000000, %fd6675, %p1813;
	selp.f64 	%fd7086, %fd6678, %fd6675, %p1611;
	add.f64 	%fd6679, %fd6670, 0d4024000000000000;
	{
	.reg .b32 %temp; 
	mov.b64 	{%temp, %r1772}, %fd6679;
	}
	and.b32  	%r1773, %r1772, 2146435072;
	setp.ne.s32 	%p1814, %r1773, 2146435072;
	@%p1814 bra 	$L__BB0_1211;
	setp.num.f64 	%p1815, %fd6670, %fd6670;
	@%p1815 bra 	$L__BB0_1209;
	mov.f64 	%fd6681, 0d4024000000000000;
	add.rn.f64 	%fd7086, %fd6681, %fd6670;
	bra.uni 	$L__BB0_1211;
$L__BB0_1209:
	abs.f64 	%fd6680, %fd6670;
	setp.neu.f64 	%p1816, %fd6680, 0d7FF0000000000000;
	@%p1816 bra 	$L__BB0_1211;
	setp.lt.s32 	%p1817, %r361, 0;
	selp.b32 	%r1774, 0, 2146435072, %p1817;
	mov.b32 	%r1775, 0;
	mov.b64 	%fd7086, {%r1775, %r1774};
$L__BB0_1211:
	setp.eq.f64 	%p1818, %fd6670, 0d0000000000000000;
	add.f64 	%fd6682, %fd7086, 0d3F40624DD2F1A9FC;
	selp.f64 	%fd6683, 0d3FF0020C49BA5E35, %fd6682, %p1818;
	mov.f64 	%fd6684, 0d0000000000000000;
	sub.f64 	%fd6685, %fd6684, %fd1801;
	mul.f64 	%fd6686, %fd6685, %fd6683;
	setp.ge.f64 	%p1819, %fd7082, %fd1605;
	selp.f64 	%fd6687, 0d3FF0000000000000, 0d0000000000000000, %p1819;
	mul.f64 	%fd6688, %fd1801, 0d3FA999999999999A;
	sub.f64 	%fd6689, %fd6688, %fd6687;
	sub.f64 	%fd6690, %fd6689, %fd6686;
	mul.f64 	%fd6691, %fd922, %fd6690;
	div.rn.f64 	%fd6692, %fd1785, 0d4018000000000000;
	add.f64 	%fd6693, %fd7087, %fd6692;
	div.rn.f64 	%fd6694, %fd1794, 0d4008000000000000;
	add.f64 	%fd6695, %fd6693, %fd6694;
	div.rn.f64 	%fd6696, %fd1799, 0d4008000000000000;
	add.f64 	%fd6697, %fd6695, %fd6696;
	div.rn.f64 	%fd6698, %fd6691, 0d4018000000000000;
	add.f64 	%fd7087, %fd6697, %fd6698;
	add.s32 	%r1820, %r1820, 1;
	setp.ne.s32 	%p1820, %r1820, %r352;
	@%p1820 bra 	$L__BB0_1191;
$L__BB0_1212:
	setp.le.f64 	%p1821, %fd7049, 0d0000000000000000;
	setp.ge.f64 	%p1822, %fd7049, 0d405E000000000000;
	or.pred  	%p1823, %p1821, %p1822;
	mov.f64 	%fd7089, 0d0000000000000000;
	@%p1823 bra 	$L__BB0_1217;
	sub.f64 	%fd6700, %fd1596, %fd7049;
	mul.f64 	%fd6701, %fd6700, %fd6700;
	mul.f64 	%fd1809, %fd6701, 0dBFAC71C71C71C71C;
	fma.rn.f64 	%fd6702, %fd1809, 0d3FF71547652B82FE, 0d4338000000000000;
	{
	.reg .b32 %temp; 
	mov.b64 	{%r363, %temp}, %fd6702;
	}
	mov.f64 	%fd6703, 0dC338000000000000;
	add.rn.f64 	%fd6704, %fd6702, %fd6703;
	fma.rn.f64 	%fd6705, %fd6704, 0dBFE62E42FEFA39EF, %fd1809;
	fma.rn.f64 	%fd6706, %fd6704, 0dBC7ABC9E3B39803F, %fd6705;
	fma.rn.f64 	%fd6707, %fd6706, 0d3E5ADE1569CE2BDF, 0d3E928AF3FCA213EA;
	fma.rn.f64 	%fd6708, %fd6707, %fd6706, 0d3EC71DEE62401315;
	fma.rn.f64 	%fd6709, %fd6708, %fd6706, 0d3EFA01997C89EB71;
	fma.rn.f64 	%fd6710, %fd6709, %fd6706, 0d3F2A01A014761F65;
	fma.rn.f64 	%fd6711, %fd6710, %fd6706, 0d3F56C16C1852B7AF;
	fma.rn.f64 	%fd6712, %fd6711, %fd6706, 0d3F81111111122322;
	fma.rn.f64 	%fd6713, %fd6712, %fd6706, 0d3FA55555555502A1;
	fma.rn.f64 	%fd6714, %fd6713, %fd6706, 0d3FC5555555555511;
	fma.rn.f64 	%fd6715, %fd6714, %fd6706, 0d3FE000000000000B;
	fma.rn.f64 	%fd6716, %fd6715, %fd6706, 0d3FF0000000000000;
	fma.rn.f64 	%fd6717, %fd6716, %fd6706, 0d3FF0000000000000;
	{
	.reg .b32 %temp; 
	mov.b64 	{%r364, %temp}, %fd6717;
	}
	{
	.reg .b32 %temp; 
	mov.b64 	{%temp, %r365}, %fd6717;
	}
	shl.b32 	%r1776, %r363, 20;
	add.s32 	%r1777, %r1776, %r365;
	mov.b64 	%fd7088, {%r364, %r1777};
	{
	.reg .b32 %temp; 
	mov.b64 	{%temp, %r1778}, %fd1809;
	}
	mov.b32 	%f48, %r1778;
	abs.f32 	%f24, %f48;
	setp.lt.f32 	%p1824, %f24, 0f4086232B;
	@%p1824 bra 	$L__BB0_1216;
	setp.lt.f64 	%p1825, %fd1809, 0d0000000000000000;
	add.f64 	%fd6718, %fd1809, 0d7FF0000000000000;
	selp.f64 	%fd7088, 0d0000000000000000, %fd6718, %p1825;
	setp.geu.f32 	%p1826, %f24, 0f40874800;
	@%p1826 bra 	$L__BB0_1216;
	shr.u32 	%r1779, %r363, 31;
	add.s32 	%r1780, %r363, %r1779;
	shr.s32 	%r1781, %r1780, 1;
	shl.b32 	%r1782, %r1781, 20;
	add.s32 	%r1783, %r365, %r1782;
	mov.b64 	%fd6719, {%r364, %r1783};
	sub.s32 	%r1784, %r363, %r1781;
	shl.b32 	%r1785, %r1784, 20;
	add.s32 	%r1786, %r1785, 1072693248;
	mov.b32 	%r1787, 0;
	mov.b64 	%fd6720, {%r1787, %r1786};
	mul.f64 	%fd7088, %fd6720, %fd6719;
$L__BB0_1216:
	mul.f64 	%fd7089, %fd7088, 0d3FC1058377E2CEE1;
$L__BB0_1217:
	mul.f64 	%fd6721, %fd1603, %fd7089;
	mul.f64 	%fd6722, %fd7087, %fd6721;
	mul.f64 	%fd6723, %fd696, %fd6722;
	mul.f64 	%fd6724, %fd696, %fd1676;
	div.rn.f64 	%fd6725, %fd6724, 0d4018000000000000;
	sub.f64 	%fd6726, %fd7090, %fd6725;
	mul.f64 	%fd6727, %fd696, %fd1746;
	div.rn.f64 	%fd6728, %fd6727, 0d4008000000000000;
	add.f64 	%fd6729, %fd6726, %fd6728;
	add.f64 	%fd6730, %fd6728, %fd6729;
	div.rn.f64 	%fd6731, %fd6723, 0d4018000000000000;
	sub.f64 	%fd7090, %fd6730, %fd6731;
	add.s32 	%r1817, %r1817, 1;
	setp.ne.s32 	%p1827, %r1817, %r140;
	@%p1827 bra 	$L__BB0_1073;
$L__BB0_1218:
	sub.f64 	%fd6732, %fd7090, %fd1595;
	mul.f64 	%fd6733, %fd1602, %fd6732;
	mul.f64 	%fd6734, %fd1595, 0d3FA999999999999A;
	sub.f64 	%fd6735, %fd6734, %fd6733;
	mul.f64 	%fd6736, %fd1, %fd6735;
	div.rn.f64 	%fd6737, %fd1149, 0d4018000000000000;
	add.f64 	%fd6738, %fd7092, %fd6737;
	div.rn.f64 	%fd6739, %fd1372, 0d4008000000000000;
	add.f64 	%fd6740, %fd6738, %fd6739;
	div.rn.f64 	%fd6741, %fd1593, 0d4008000000000000;
	add.f64 	%fd6742, %fd6740, %fd6741;
	div.rn.f64 	%fd6743, %fd6736, 0d4018000000000000;
	add.f64 	%fd7092, %fd6742, %fd6743;
	add.s32 	%r1804, %r1804, 1;
	setp.ne.s32 	%p1828, %r1804, %r1;
	@%p1828 bra 	$L__BB0_610;
$L__BB0_1219:
	ld.param.u64 	%rd453, [_Z5OuterP5point_param_0];
	cvta.to.global.u64 	%rd452, %rd453;
	st.global.f64 	[%rd452], %fd7091;
	st.global.f64 	[%rd452+8], %fd7092;
	ret;

}
.func  (.param .b64 func_retval0) __internal_accurate_pow(
	.param .b64 __internal_accurate_pow_param_0
)
{
	.reg .pred 	%p<8>;
	.reg .b32 	%r<46>;
	.reg .b32 	%f<3>;
	.reg .b64 	%fd<109>;

	ld.param.f64 	%fd10, [__internal_accurate_pow_param_0];
	mov.f64 	%fd11, 0d4024000000000000;
	{
	.reg .b32 %temp; 
	mov.b64 	{%temp, %r8}, %fd11;
	}
	{
	.reg .b32 %temp; 
	mov.b64 	{%r9, %temp}, %fd11;
	}
	shr.u32 	%r10, %r8, 20;
	setp.lt.u32 	%p1, %r8, 1048576;
	mov.f64 	%fd12, 0d4384000000000000;
	{
	.reg .b32 %temp; 
	mov.b64 	{%temp, %r11}, %fd12;
	}
	{
	.reg .b32 %temp; 
	mov.b64 	{%r12, %temp}, %fd12;
	}
	shr.u32 	%r13, %r11, 20;
	add.s32 	%r14, %r13, -54;
	selp.b32 	%r15, %r12, %r9, %p1;
	selp.b32 	%r16, %r11, %r8, %p1;
	selp.b32 	%r1, %r14, %r10, %p1;
	add.s32 	%r45, %r1, -1023;
	and.b32  	%r17, %r16, -2146435073;
	or.b32  	%r18, %r17, 1072693248;
	mov.b64 	%fd107, {%r15, %r18};
	setp.lt.u32 	%p2, %r18, 1073127583;
	@%p2 bra 	$L__BB1_2;
	{
	.reg .b32 %temp; 
	mov.b64 	{%r19, %temp}, %fd107;
	}
	{
	.reg .b32 %temp; 
	mov.b64 	{%temp, %r20}, %fd107;
	}
	add.s32 	%r21, %r20, -1048576;
	mov.b64 	%fd107, {%r19, %r21};
	add.s32 	%r45, %r1, -1022;
$L__BB1_2:
	add.f64 	%fd13, %fd107, 0dBFF0000000000000;
	add.f64 	%fd14, %fd107, 0d3FF0000000000000;
	rcp.approx.ftz.f64 	%fd15, %fd14;
	neg.f64 	%fd16, %fd14;
	fma.rn.f64 	%fd17, %fd16, %fd15, 0d3FF0000000000000;
	fma.rn.f64 	%fd18, %fd17, %fd17, %fd17;
	fma.rn.f64 	%fd19, %fd18, %fd15, %fd15;
	mul.f64 	%fd20, %fd13, %fd19;
	fma.rn.f64 	%fd21, %fd13, %fd19, %fd20;
	mul.f64 	%fd22, %fd21, %fd21;
	fma.rn.f64 	%fd23, %fd22, 0d3EB0F5FF7D2CAFE2, 0d3ED0F5D241AD3B5A;
	fma.rn.f64 	%fd24, %fd23, %fd22, 0d3EF3B20A75488A3F;
	fma.rn.f64 	%fd25, %fd24, %fd22, 0d3F1745CDE4FAECD5;
	fma.rn.f64 	%fd26, %fd25, %fd22, 0d3F3C71C7258A578B;
	fma.rn.f64 	%fd27, %fd26, %fd22, 0d3F6249249242B910;
	fma.rn.f64 	%fd28, %fd27, %fd22, 0d3F89999999999DFB;
	sub.f64 	%fd29, %fd13, %fd21;
	add.f64 	%fd30, %fd29, %fd29;
	neg.f64 	%fd31, %fd21;
	fma.rn.f64 	%fd32, %fd31, %fd13, %fd30;
	mul.f64 	%fd33, %fd19, %fd32;
	fma.rn.f64 	%fd34, %fd22, %fd28, 0d3FB5555555555555;
	mov.f64 	%fd35, 0d3FB5555555555555;
	sub.f64 	%fd36, %fd35, %fd34;
	fma.rn.f64 	%fd37, %fd22, %fd28, %fd36;
	add.f64 	%fd38, %fd37, 0dBC46A4CB00B9E7B0;
	add.f64 	%fd39, %fd34, %fd38;
	sub.f64 	%fd40, %fd34, %fd39;
	add.f64 	%fd41, %fd38, %fd40;
	mul.rn.f64 	%fd42, %fd21, %fd21;
	neg.f64 	%fd43, %fd42;
	fma.rn.f64 	%fd44, %fd21, %fd21, %fd43;
	{
	.reg .b32 %temp; 
	mov.b64 	{%r22, %temp}, %fd33;
	}
	{
	.reg .b32 %temp; 
	mov.b64 	{%temp, %r23}, %fd33;
	}
	add.s32 	%r24, %r23, 1048576;
	mov.b64 	%fd45, {%r22, %r24};
	fma.rn.f64 	%fd46, %fd21, %fd45, %fd44;
	mul.rn.f64 	%fd47, %fd42, %fd21;
	neg.f64 	%fd48, %fd47;
	fma.rn.f64 	%fd49, %fd42, %fd21, %fd48;
	fma.rn.f64 	%fd50, %fd42, %fd33, %fd49;
	fma.rn.f64 	%fd51, %fd46, %fd21, %fd50;
	mul.rn.f64 	%fd52, %fd39, %fd47;
	neg.f64 	%fd53, %fd52;
	fma.rn.f64 	%fd54, %fd39, %fd47, %fd53;
	fma.rn.f64 	%fd55, %fd39, %fd51, %fd54;
	fma.rn.f64 	%fd56, %fd41, %fd47, %fd55;
	add.f64 	%fd57, %fd52, %fd56;
	sub.f64 	%fd58, %fd52, %fd57;
	add.f64 	%fd59, %fd56, %fd58;
	add.f64 	%fd60, %fd21, %fd57;
	sub.f64 	%fd61, %fd21, %fd60;
	add.f64 	%fd62, %fd57, %fd61;
	add.f64 	%fd63, %fd59, %fd62;
	add.f64 	%fd64, %fd33, %fd63;
	add.f64 	%fd65, %fd60, %fd64;
	sub.f64 	%fd66, %fd60, %fd65;
	add.f64 	%fd67, %fd64, %fd66;
	xor.b32  	%r25, %r45, -2147483648;
	mov.b32 	%r26, 1127219200;
	mov.b64 	%fd68, {%r25, %r26};
	mov.b32 	%r27, -2147483648;
	mov.b64 	%fd69, {%r27, %r26};
	sub.f64 	%fd70, %fd68, %fd69;
	fma.rn.f64 	%fd71, %fd70, 0d3FE62E42FEFA39EF, %fd65;
	fma.rn.f64 	%fd72, %fd70, 0dBFE62E42FEFA39EF, %fd71;
	sub.f64 	%fd73, %fd72, %fd65;
	sub.f64 	%fd74, %fd67, %fd73;
	fma.rn.f64 	%fd75, %fd70, 0d3C7ABC9E3B39803F, %fd74;
	add.f64 	%fd76, %fd71, %fd75;
	sub.f64 	%fd77, %fd71, %fd76;
	add.f64 	%fd78, %fd75, %fd77;
	{
	.reg .b32 %temp; 
	mov.b64 	{%temp, %r28}, %fd10;
	}
	{
	.reg .b32 %temp; 
	mov.b64 	{%r29, %temp}, %fd10;
	}
	shl.b32 	%r30, %r28, 1;
	setp.gt.u32 	%p3, %r30, -33554433;
	and.b32  	%r31, %r28, -15728641;
	selp.b32 	%r32, %r31, %r28, %p3;
	mov.b64 	%fd79, {%r29, %r32};
	mul.rn.f64 	%fd80, %fd76, %fd79;
	neg.f64 	%fd81, %fd80;
	fma.rn.f64 	%fd82, %fd76, %fd79, %fd81;
	fma.rn.f64 	%fd83, %fd78, %fd79, %fd82;
	add.f64 	%fd4, %fd80, %fd83;
	sub.f64 	%fd84, %fd80, %fd4;
	add.f64 	%fd5, %fd83, %fd84;
	fma.rn.f64 	%fd85, %fd4, 0d3FF71547652B82FE, 0d4338000000000000;
	{
	.reg .b32 %temp; 
	mov.b64 	{%r5, %temp}, %fd85;
	}
	mov.f64 	%fd86, 0dC338000000000000;
	add.rn.f64 	%fd87, %fd85, %fd86;
	fma.rn.f64 	%fd88, %fd87, 0dBFE62E42FEFA39EF, %fd4;
	fma.rn.f64 	%fd89, %fd87, 0dBC7ABC9E3B39803F, %fd88;
	fma.rn.f64 	%fd90, %fd89, 0d3E5ADE1569CE2BDF, 0d3E928AF3FCA213EA;
	fma.rn.f64 	%fd91, %fd90, %fd89, 0d3EC71DEE62401315;
	fma.rn.f64 	%fd92, %fd91, %fd89, 0d3EFA01997C89EB71;
	fma.rn.f64 	%fd93, %fd92, %fd89, 0d3F2A01A014761F65;
	fma.rn.f64 	%fd94, %fd93, %fd89, 0d3F56C16C1852B7AF;
	fma.rn.f64 	%fd95, %fd94, %fd89, 0d3F81111111122322;
	fma.rn.f64 	%fd96, %fd95, %fd89, 0d3FA55555555502A1;
	fma.rn.f64 	%fd97, %fd96, %fd89, 0d3FC5555555555511;
	fma.rn.f64 	%fd98, %fd97, %fd89, 0d3FE000000000000B;
	fma.rn.f64 	%fd99, %fd98, %fd89, 0d3FF0000000000000;
	fma.rn.f64 	%fd100, %fd99, %fd89, 0d3FF0000000000000;
	{
	.reg .b32 %temp; 
	mov.b64 	{%r6, %temp}, %fd100;
	}
	{
	.reg .b32 %temp; 
	mov.b64 	{%temp, %r7}, %fd100;
	}
	shl.b32 	%r33, %r5, 20;
	add.s32 	%r34, %r33, %r7;
	mov.b64 	%fd108, {%r6, %r34};
	{
	.reg .b32 %temp; 
	mov.b64 	{%temp, %r35}, %fd4;
	}
	mov.b32 	%f2, %r35;
	abs.f32 	%f1, %f2;
	setp.lt.f32 	%p4, %f1, 0f4086232B;
	@%p4 bra 	$L__BB1_5;
	setp.lt.f64 	%p5, %fd4, 0d0000000000000000;
	add.f64 	%fd101, %fd4, 0d7FF0000000000000;
	selp.f64 	%fd108, 0d0000000000000000, %fd101, %p5;
	setp.geu.f32 	%p6, %f1, 0f40874800;
	@%p6 bra 	$L__BB1_5;
	shr.u32 	%r36, %r5, 31;
	add.s32 	%r37, %r5, %r36;
	shr.s32 	%r38, %r37, 1;
	shl.b32 	%r39, %r38, 20;
	add.s32 	%r40, %r7, %r39;
	mov.b64 	%fd102, {%r6, %r40};
	sub.s32 	%r41, %r5, %r38;
	shl.b32 	%r42, %r41, 20;
	add.s32 	%r43, %r42, 1072693248;
	mov.b32 	%r44, 0;
	mov.b64 	%fd103, {%r44, %r43};
	mul.f64 	%fd108, %fd103, %fd102;
$L__BB1_5:
	abs.f64 	%fd104, %fd108;
	setp.eq.f64 	%p7, %fd104, 0d7FF0000000000000;
	fma.rn.f64 	%fd105, %fd108, %fd5, %fd108;
	selp.f64 	%fd106, %fd108, %fd105, %p7;
	st.param.f64 	[func_retval0], %fd106;
	ret;

}


// ===== COMPILED SASS (sm_100) =====

	.target	sm_100

	.elftype	@"ET_EXEC"


//--------------------- .note.nv.tkinfo           --------------------------
	.section	.note.nv.tkinfo,"",@"SHT_NOTE"
	.sectionflags	@"SHF_NOTE_NV_TKINFO"
	.tkinfo
        /*0018*/ 	.word	0x00000002
        /*0030*/ 	.string	""
        /*0030*/ 	.string	"ptxas"
        /*0030*/ 	.string	"Cuda compilation tools, release 13.0, V13.0.88"
        /*0030*/ 	.string	"Build cuda_13.0.r13.0/compiler.36424714_0"
        /*0030*/ 	.string	"-arch sm_100 -m 64 "



//--------------------- .note.nv.cuinfo           --------------------------
	.section	.note.nv.cuinfo,"",@"SHT_NOTE"
	.sectionflags	@"SHF_NOTE_NV_CUINFO"
        /*0018*/ 	.short	0x0002
        /*001a*/ 	.short	0x0064
        /*001c*/ 	.short	0x0082
	.zero		2


//--------------------- .nv.info                  --------------------------
	.section	.nv.info,"",@"SHT_CUDA_INFO"
	.align	4


	//----- nvinfo : EIATTR_REGCOUNT
	.align		4
        /*0000*/ 	.byte	0x04, 0x2f
        /*0002*/ 	.short	(.L_2 - .L_1)
	.align		4
.L_1:
        /*0004*/ 	.word	index@(_Z5OuterP5point)
        /*0008*/ 	.word	0x0000004c


	//----- nvinfo : EIATTR_FRAME_SIZE
	.align		4
.L_2:
        /*000c*/ 	.byte	0x04, 0x11
        /*000e*/ 	.short	(.L_4 - .L_3)
	.align		4
.L_3:
        /*0010*/ 	.word	index@($_Z5OuterP5point$__internal_accurate_pow)
        /*0014*/ 	.word	0x00000000


	//----- nvinfo : EIATTR_FRAME_SIZE
	.align		4
.L_4:
        /*0018*/ 	.byte	0x04, 0x11
        /*001a*/ 	.short	(.L_6 - .L_5)
	.align		4
.L_5:
        /*001c*/ 	.word	index@($__internal_1_$__cuda_sm20_div_rn_f64_full)
        /*0020*/ 	.word	0x00000000


	//----- nvinfo : EIATTR_FRAME_SIZE
	.align		4
.L_6:
        /*0024*/ 	.byte	0x04, 0x11
        /*0026*/ 	.short	(.L_8 - .L_7)
	.align		4
.L_7:
        /*0028*/ 	.word	index@($__internal_0_$__cuda_sm20_dblrcp_rn_slowpath_v3)
        /*002c*/ 	.word	0x00000000


	//----- nvinfo : EIATTR_FRAME_SIZE
	.align		4
.L_8:
        /*0030*/ 	.byte	0x04, 0x11
        /*0032*/ 	.short	(.L_10 - .L_9)
	.align		4
.L_9:
        /*0034*/ 	.word	index@(_Z5OuterP5point)
        /*0038*/ 	.word	0x00000000


	//----- nvinfo : EIATTR_MIN_STACK_SIZE
	.align		4
.L_10:
        /*003c*/ 	.byte	0x04, 0x12
        /*003e*/ 	.short	(.L_12 - .L_11)
	.align		4
.L_11:
        /*0040*/ 	.word	index@(_Z5OuterP5point)
        /*0044*/ 	.word	0x00000000
.L_12:


//--------------------- .nv.compat                --------------------------
	.section	.nv.compat,"",@"SHT_CUDA_COMPAT_INFO"
	.align	4
        /*0000*/ 	.byte	0x02, 0x09, 0x00, 0x00, 0x02, 0x02, 0x01, 0x00, 0x02, 0x05, 0x05, 0x00, 0x03, 0x07, 0x01, 0x01
        /*0010*/ 	.byte	0x02, 0x03, 0x00, 0x00, 0x02, 0x06, 0x01, 0x00, 0x04, 0x0b, 0x08, 0x00, 0x01, 0x00, 0x00, 0x00
        /*0020*/ 	.byte	0x00, 0x00, 0x00, 0x00


//--------------------- .nv.info._Z5OuterP5point  --------------------------
	.section	.nv.info._Z5OuterP5point,"",@"SHT_CUDA_INFO"
	.sectionflags	@""
	.align	4


	//----- nvinfo : EIATTR_CUDA_API_VERSION
	.align		4
        /*0000*/ 	.byte	0x04, 0x37
        /*0002*/ 	.short	(.L_14 - .L_13)
.L_13:
        /*0004*/ 	.word	0x00000082


	//----- nvinfo : EIATTR_KPARAM_INFO
	.align		4
.L_14:
        /*0008*/ 	.byte	0x04, 0x17
        /*000a*/ 	.short	(.L_16 - .L_15)
.L_15:
        /*000c*/ 	.word	0x00000000
        /*0010*/ 	.short	0x0000
        /*0012*/ 	.short	0x0000
        /*0014*/ 	.byte	0x00, 0xf5, 0x21, 0x00


	//----- nvinfo : EIATTR_SPARSE_MMA_MASK
	.align		4
.L_16:
        /*0018*/ 	.byte	0x03, 0x50
        /*001a*/ 	.short	0x0000


	//----- nvinfo : EIATTR_MAXREG_COUNT
	.align		4
        /*001c*/ 	.byte	0x03, 0x1b
        /*001e*/ 	.short	0x00ff


	//----- nvinfo : EIATTR_MERCURY_ISA_VERSION
	.align		4
        /*0020*/ 	.byte	0x03, 0x5f
        /*0022*/ 	.short	0x0101


	//----- nvinfo : EIATTR_VRC_CTA_INIT_COUNT
	.align		4
        /*0024*/ 	.byte	0x02, 0x4a
	.zero		1
	.zero		1


	//----- nvinfo : EIATTR_EXIT_INSTR_OFFSETS
	.align		4
        /*0028*/ 	.byte	0x04, 0x1c
        /*002a*/ 	.short	(.L_18 - .L_17)


	//   ....[0]....
.L_17:
        /*002c*/ 	.word	0x0003a500


	//----- nvinfo : EIATTR_CRS_STACK_SIZE
	.align		4
.L_18:
        /*0030*/ 	.byte	0x04, 0x1e
        /*0032*/ 	.short	(.L_20 - .L_19)
.L_19:
        /*0034*/ 	.word	0x00000000


	//----- nvinfo : EIATTR_CBANK_PARAM_SIZE
	.align		4
.L_20:
        /*0038*/ 	.byte	0x03, 0x19
        /*003a*/ 	.short	0x0008


	//----- nvinfo : EIATTR_PARAM_CBANK
	.align		4
        /*003c*/ 	.byte	0x04, 0x0a
        /*003e*/ 	.short	(.L_22 - .L_21)
	.align		4
.L_21:
        /*0040*/ 	.word	index@(.nv.constant0._Z5OuterP5point)
        /*0044*/ 	.short	0x0380
        /*0046*/ 	.short	0x0008


	//----- nvinfo : EIATTR_SW_WAR
	.align		4
.L_22:
        /*0048*/ 	.byte	0x04, 0x36
        /*004a*/ 	.short	(.L_24 - .L_23)
.L_23:
        /*004c*/ 	.word	0x00000008
.L_24:


//--------------------- .nv.callgraph             --------------------------
	.section	.nv.callgraph,"",@"SHT_CUDA_CALLGRAPH"
	.align	4
	.sectionentsize	8
	.align		4
        /*0000*/ 	.word	0x00000000
	.align		4
        /*0004*/ 	.word	0xffffffff
	.align		4
        /*0008*/ 	.word	0x00000000
	.align		4
        /*000c*/ 	.word	0xfffffffe
	.align		4
        /*0010*/ 	.word	0x00000000
	.align		4
        /*0014*/ 	.word	0xfffffffd
	.align		4
        /*0018*/ 	.word	0x00000000
	.align		4
        /*001c*/ 	.word	0xfffffffc


//--------------------- .nv.constant3             --------------------------
	.section	.nv.constant3,"a",@progbits
	.align	8
.nv.constant3:
	.type		constData,@object
	.size		constData,(.L_0 - constData)
constData:
	.zero		56
.L_0:


//--------------------- .text._Z5OuterP5point     --------------------------
	.section	.text._Z5OuterP5point,"ax",@progbits
	.align	128
        .global         _Z5OuterP5point
        .type           _Z5OuterP5point,@function
        .size           _Z5OuterP5point,(.L_x_574 - _Z5OuterP5point)
        .other          _Z5OuterP5point,@"STO_CUDA_ENTRY STV_DEFAULT"
_Z5OuterP5point:
.text._Z5OuterP5point:
[----:B------:R-:W-:Y:S08]  /*0000*/  LDC R1, c[0x0][0x37c] ;  /* 0x0000df00ff017b82 */ /* 0x000ff00000000800 */
[----:B------:R-:W0:Y:S08]  /*0010*/  LDC R0, c[0x3][0x1c] ;  /* 0x00c00700ff007b82 */ /* 0x000e300000000800 */
[----:B------:R-:W1:Y:S01]  /*0020*/  LDC.64 R6, c[0x3][0x18] ;  /* 0x00c00600ff067b82 */ /* 0x000e620000000a00 */
[----:B0-----:R-:W1:Y:S01]  /*0030*/  MUFU.RCP64H R3, R0 ;  /* 0x0000000000037308 */ /* 0x001e620000001800 */
[----:B------:R-:W-:-:S05]  /*0040*/  VIADD R2, R0, 0x300402 ;  /* 0x0030040200027836 */ /* 0x000fca0000000000 */
[----:B------:R-:W-:Y:S01]  /*0050*/  FSETP.GEU.AND P0, PT, |R2|, 5.8789094863358348022e-39, PT ;  /* 0x004004020200780b */ /* 0x000fe20003f0e200 */
[----:B-1----:R-:W-:-:S08]  /*0060*/  DFMA R4, R2, -R6, 1 ;  /* 0x3ff000000204742b */ /* 0x002fd00000000806 */
[----:B------:R-:W-:-:S08]  /*0070*/  DFMA R4, R4, R4, R4 ;  /* 0x000000040404722b */ /* 0x000fd00000000004 */
[----:B------:R-:W-:-:S08]  /*0080*/  DFMA R4, R2, R4, R2 ;  /* 0x000000040204722b */ /* 0x000fd00000000002 */
[----:B------:R-:W-:-:S08]  /*0090*/  DFMA R6, R4, -R6, 1 ;  /* 0x3ff000000406742b */ /* 0x000fd00000000806 */
[----:B------:R-:W-:-:S10]  /*00a0*/  DFMA R6, R4, R6, R4 ;  /* 0x000000060406722b */ /* 0x000fd40000000004 */
[----:B------:R-:W-:Y:S02]  /*00b0*/  R2UR UR8, R6 ;  /* 0x00000000060872ca */ /* 0x000fe400000e0000 */
[----:B------:R-:W-:Y:S01]  /*00c0*/  R2UR UR9, R7 ;  /* 0x00000000070972ca */ /* 0x000fe200000e0000 */
[----:B------:R-:W-:-:S14]  /*00d0*/  @P0 BRA `(.L_x_0) ;  /* 0x0000000000200947 */ /* 0x000fdc0003800000 */
[----:B------:R-:W0:Y:S01]  /*00e0*/  LDC R8, c[0x3][0x18] ;  /* 0x00c00600ff087b82 */ /* 0x000e220000000800 */
[----:B------:R-:W-:Y:S01]  /*00f0*/  LOP3.LUT R0, R0, 0x7fffffff, RZ, 0xc0, !PT ;  /* 0x7fffffff00007812 */ /* 0x000fe200078ec0ff */
[----:B------:R-:W1:Y:S01]  /*0100*/  LDCU UR5, c[0x3][0x1c] ;  /* 0x00c00380ff0577ac */ /* 0x000e620008000800 */
[----:B------:R-:W-:-:S03]  /*0110*/  MOV R10, 0x140 ;  /* 0x00000140000a7802 */ /* 0x000fc60000000f00 */
[----:B------:R-:W-:-:S07]  /*0120*/  VIADD R32, R0, 0xfff00000 ;  /* 0xfff0000000207836 */ /* 0x000fce0000000000 */
[----:B01----:R-:W-:Y:S05]  /*0130*/  CALL.REL.NOINC `($__internal_0_$__cuda_sm20_dblrcp_rn_slowpath_v3) ;  /* 0x000003a000f47944 */ /* 0x003fea0003c00000 */
[----:B------:R-:W-:Y:S01]  /*0140*/  UMOV UR8, UR6 ;  /* 0x0000000600087c82 */ /* 0x000fe20008000000 */
[----:B------:R-:W-:-:S05]  /*0150*/  UMOV UR9, UR7 ;  /* 0x0000000700097c82 */ /* 0x000fca0008000000 */
.L_x_0:
[----:B------:R-:W0:Y:S01]  /*0160*/  LDC.64 R30, c[0x3][RZ] ;  /* 0x00c00000ff1e7b82 */ /* 0x000e220000000a00 */
[----:B------:R-:W1:Y:S01]  /*0170*/  LDCU.64 UR4, c[0x3][0x18] ;  /* 0x00c00300ff0477ac */ /* 0x000e620008000a00 */
[----:B------:R-:W-:Y:S01]  /*0180*/  IMAD.MOV.U32 R2, RZ, RZ, 0x2b020c4a ;  /* 0x2b020c4aff027424 */ /* 0x000fe200078e00ff */
[----:B------:R-:W-:Y:S01]  /*0190*/  MOV R60, 0x280 ;  /* 0x00000280003c7802 */ /* 0x000fe20000000f00 */
[----:B------:R-:W-:Y:S01]  /*01a0*/  IMAD.MOV.U32 R3, RZ, RZ, 0x40111687 ;  /* 0x40111687ff037424 */ /* 0x000fe200078e00ff */
[----:B0-----:R-:W-:-:S08]  /*01b0*/  DADD R14, -R30, 120 ;  /* 0x405e00001e0e7429 */ /* 0x001fd00000000100 */
[C---:B-1----:R-:W-:Y:S01]  /*01c0*/  DMUL R4, R14.reuse, UR4 ;  /* 0x000000040e047c28 */ /* 0x042fe20008000000 */
[----:B------:R-:W-:Y:S01]  /*01d0*/  UMOV UR4, 0x6a7ef9db ;  /* 0x6a7ef9db00047882 */ /* 0x000fe20000000000 */
[----:B------:R-:W-:Y:S01]  /*01e0*/  DADD R30, R14, R30 ;  /* 0x000000000e1e7229 */ /* 0x000fe2000000001e */
[----:B------:R-:W-:-:S07]  /*01f0*/  UMOV UR5, 0x3fa374bc ;  /* 0x3fa374bc00057882 */ /* 0x000fce0000000000 */
[----:B------:R-:W0:Y:S01]  /*0200*/  F2I.F64.FLOOR R4, R4 ;  /* 0x0000000400047311 */ /* 0x000e220000305100 */
[----:B------:R-:W-:-:S10]  /*0210*/  DFMA R2, R30, UR4, -R2 ;  /* 0x000000041e027c2b */ /* 0x000fd40008000802 */
[----:B------:R-:W-:Y:S01]  /*0220*/  IMAD.MOV.U32 R58, RZ, RZ, R2 ;  /* 0x000000ffff3a7224 */ /* 0x000fe200078e0002 */
[----:B------:R-:W-:Y:S02]  /*0230*/  MOV R7, R3 ;  /* 0x0000000300077202 */ /* 0x000fe40000000f00 */
[----:B0-----:R-:W-:-:S13]  /*0240*/  R2UR UR14, R4 ;  /* 0x00000000040e72ca */ /* 0x001fda00000e0000 */
[----:B------:R-:W0:Y:S02]  /*0250*/  I2F.F64 R16, UR14 ;  /* 0x0000000e00107d12 */ /* 0x000e240008201c00 */
[----:B0-----:R-:W-:-:S11]  /*0260*/  DFMA R16, R16, UR8, -R14 ;  /* 0x0000000810107c2b */ /* 0x001fd6000800080e */
[----:B------:R-:W-:Y:S05]  /*0270*/  CALL.REL.NOINC `($_Z5OuterP5point$__internal_accurate_pow) ;  /* 0x000003a800e47944 */ /* 0x000fea0003c00000 */
[----:B------:R-:W0:Y:S01]  /*0280*/  LDC R0, c[0x3][0x24] ;  /* 0x00c00900ff007b82 */ /* 0x000e220000000800 */
[----:B------:R-:W-:Y:S01]  /*0290*/  DADD R4, R2, 10 ;  /* 0x4024000002047429 */ /* 0x000fe20000000000 */
[----:B------:R-:W-:Y:S01]  /*02a0*/  UMOV UR4, 0xd2f1a9fc ;  /* 0xd2f1a9fc00047882 */ /* 0x000fe20000000000 */
[----:B------:R-:W-:Y:S01]  /*02b0*/  UMOV UR5, 0x3f40624d ;  /* 0x3f40624d00057882 */ /* 0x000fe20000000000 */
[----:B------:R-:W-:-:S04]  /*02c0*/  IMAD.MOV.U32 R9, RZ, RZ, R7 ;  /* 0x000000ffff097224 */ /* 0x000fc800078e0007 */
[----:B------:R-:W1:Y:S03]  /*02d0*/  LDC.64 R18, c[0x3][0x20] ;  /* 0x00c00800ff127b82 */ /* 0x000e660000000a00 */
[----:B------:R-:W-:-:S04]  /*02e0*/  LOP3.LUT R4, R5, 0x7ff00000, RZ, 0xc0, !PT ;  /* 0x7ff0000005047812 */ /* 0x000fc800078ec0ff */
[----:B------:R-:W-:Y:S01]  /*02f0*/  ISETP.NE.AND P0, PT, R4, 0x7ff00000, PT ;  /* 0x7ff000000400780c */ /* 0x000fe20003f05270 */
[----:B0-----:R-:W1:Y:S01]  /*0300*/  MUFU.RCP64H R11, R0 ;  /* 0x00000000000b7308 */ /* 0x001e620000001800 */
[----:B------:R-:W-:-:S06]  /*0310*/  VIADD R10, R0, 0x300402 ;  /* 0x00300402000a7836 */ /* 0x000fcc0000000000 */
[----:B-1----:R-:W-:-:S08]  /*0320*/  DFMA R12, R10, -R18, 1 ;  /* 0x3ff000000a0c742b */ /* 0x002fd00000000812 */
[----:B------:R-:W-:-:S08]  /*0330*/  DFMA R12, R12, R12, R12 ;  /* 0x0000000c0c0c722b */ /* 0x000fd0000000000c */
[----:B------:R-:W-:-:S08]  /*0340*/  DFMA R12, R10, R12, R10 ;  /* 0x0000000c0a0c722b */ /* 0x000fd0000000000a */
[----:B------:R-:W-:Y:S01]  /*0350*/  DFMA R18, R12, -R18, 1 ;  /* 0x3ff000000c12742b */ /* 0x000fe20000000812 */
[----:B------:R-:W-:Y:S10]  /*0360*/  @P0 BRA `(.L_x_1) ;  /* 0x00000000001c0947 */ /* 0x000ff40003800000 */
[----:B------:R-:W-:-:S14]  /*0370*/  DSETP.NAN.AND P0, PT, R2, R2, PT ;  /* 0x000000020200722a */ /* 0x000fdc0003f08000 */
[----:B------:R-:W-:Y:S01]  /*0380*/  @P0 DADD R8, R2, 10 ;  /* 0x4024000002080429 */ /* 0x000fe20000000000 */
[----:B------:R-:W-:Y:S10]  /*0390*/  @P0 BRA `(.L_x_1) ;  /* 0x0000000000100947 */ /* 0x000ff40003800000 */
[----:B------:R-:W-:-:S14]  /*03a0*/  DSETP.NEU.AND P0, PT, |R2|, +INF , PT ;  /* 0x7ff000000200742a */ /* 0x000fdc0003f0d200 */
[----:B------:R-:W-:Y:S01]  /*03b0*/  @!P0 ISETP.GE.AND P1, PT, R3, RZ, PT ;  /* 0x000000ff0300820c */ /* 0x000fe20003f26270 */
[----:B------:R-:W-:-:S03]  /*03c0*/  @!P0 IMAD.MOV.U32 R8, RZ, RZ, RZ ;  /* 0x000000ffff088224 */ /* 0x000fc600078e00ff */
[----:B------:R-:W-:-:S09]  /*03d0*/  @!P0 SEL R9, RZ, 0x7ff00000, !P1 ;  /* 0x7ff00000ff098807 */ /* 0x000fd20004800000 */
.L_x_1:
[----:B------:R-:W-:Y:S01]  /*03e0*/  FSETP.GEU.AND P1, PT, |R10|, 5.8789094863358348022e-39, PT ;  /* 0x004004020a00780b */ /* 0x000fe20003f2e200 */
[----:B------:R-:W-:Y:S02]  /*03f0*/  DADD R8, R8, UR4 ;  /* 0x0000000408087e29 */ /* 0x000fe40008000000 */
[----:B------:R-:W-:Y:S02]  /*0400*/  DSETP.NEU.AND P0, PT, R2, RZ, PT ;  /* 0x000000ff0200722a */ /* 0x000fe40003f0d000 */
[----:B------:R-:W-:-:S06]  /*0410*/  DFMA R18, R12, R18, R12 ;  /* 0x000000120c12722b */ /* 0x000fcc000000000c */
[----:B------:R-:W-:Y:S02]  /*0420*/  FSEL R2, R8, 1526726.625, P0 ;  /* 0x49ba5e3508027808 */ /* 0x000fe40000000000 */
[----:B------:R-:W-:Y:S01]  /*0430*/  FSEL R3, R9, 1.8750624656677246094, P0 ;  /* 0x3ff0020c09037808 */ /* 0x000fe20000000000 */
[----:B------:R-:W-:Y:S06]  /*0440*/  @P1 BRA `(.L_x_2) ;  /* 0x0000000000201947 */ /* 0x000fec0003800000 */
[----:B------:R-:W0:Y:S01]  /*0450*/  LDC R8, c[0x3][0x20] ;  /* 0x00c00800ff087b82 */ /* 0x000e220000000800 */
[----:B------:R-:W-:Y:S01]  /*0460*/  LOP3.LUT R0, R0, 0x7fffffff, RZ, 0xc0, !PT ;  /* 0x7fffffff00007812 */ /* 0x000fe200078ec0ff */
[----:B------:R-:W1:Y:S01]  /*0470*/  LDCU UR5, c[0x3][0x24] ;  /* 0x00c00480ff0577ac */ /* 0x000e620008000800 */
[----:B------:R-:W-:-:S03]  /*0480*/  MOV R10, 0x4b0 ;  /* 0x000004b0000a7802 */ /* 0x000fc60000000f00 */
[----:B------:R-:W-:-:S07]  /*0490*/  VIADD R32, R0, 0xfff00000 ;  /* 0xfff0000000207836 */ /* 0x000fce0000000000 */
[----:B01----:R-:W-:Y:S05]  /*04a0*/  CALL.REL.NOINC `($__internal_0_$__cuda_sm20_dblrcp_rn_slowpath_v3) ;  /* 0x000003a000187944 */ /* 0x003fea0003c00000 */
[----:B------:R-:W-:Y:S01]  /*04b0*/  IMAD.U32 R18, RZ, RZ, UR6 ;  /* 0x00000006ff127e24 */ /* 0x000fe2000f8e00ff */
[----:B------:R-:W-:-:S07]  /*04c0*/  MOV R19, UR7 ;  /* 0x0000000700137c02 */ /* 0x000fce0008000f00 */
.L_x_2:
[----:B------:R-:W0:Y:S01]  /*04d0*/  LDCU.64 UR4, c[0x3][0x30] ;  /* 0x00c00600ff0477ac */ /* 0x000e220008000a00 */
[----:B------:R-:W-:Y:S01]  /*04e0*/  CS2R R28, SRZ ;  /* 0x00000000001c7805 */ /* 0x000fe2000001ff00 */
[----:B0-----:R-:W0:Y:S01]  /*04f0*/  F2I.F64.TRUNC R6, UR4 ;  /* 0x0000000400067d11 */ /* 0x001e22000830d100 */
[----:B------:R-:W-:Y:S01]  /*0500*/  UMOV UR4, URZ ;  /* 0x000000ff00047c82 */ /* 0x000fe20008000000 */
[----:B0-----:R-:W-:-:S13]  /*0510*/  ISETP.GE.AND P0, PT, R6, 0x1, PT ;  /* 0x000000010600780c */ /* 0x001fda0003f06270 */
[----:B------:R-:W-:Y:S05]  /*0520*/  @!P0 BRA `(.L_x_3) ;  /* 0x0000007000288947 */ /* 0x000fea0003800000 */
[----:B------:R-:W0:Y:S01]  /*0530*/  LDC R0, c[0x3][0x2c] ;  /* 0x00c00b00ff007b82 */ /* 0x000e220000000800 */
[----:B------:R-:W1:Y:S07]  /*0540*/  LDCU.64 UR6, c[0x3][0x8] ;  /* 0x00c00100ff0677ac */ /* 0x000e6e0008000a00 */
[----:B------:R-:W2:Y:S08]  /*0550*/  LDC.64 R20, c[0x3][0x28] ;  /* 0x00c00a00ff147b82 */ /* 0x000eb00000000a00 */
[----:B------:R-:W3:Y:S01]  /*0560*/  LDC.64 R12, c[0x3][0x10] ;  /* 0x00c00400ff0c7b82 */ /* 0x000ee20000000a00 */
[----:B-1----:R-:W-:-:S02]  /*0570*/  DSETP.GE.AND P0, PT, R30, UR6, PT ;  /* 0x000000061e007e2a */ /* 0x002fc4000bf06000 */
[----:B------:R-:W-:Y:S01]  /*0580*/  DSETP.GEU.AND P2, PT, R30, UR6, PT ;  /* 0x000000061e007e2a */ /* 0x000fe2000bf4e000 */
[----:B0-----:R-:W2:Y:S01]  /*0590*/  MUFU.RCP64H R11, R0 ;  /* 0x00000000000b7308 */ /* 0x001ea20000001800 */
[----:B------:R-:W-:-:S05]  /*05a0*/  VIADD R10, R0, 0x300402 ;  /* 0x00300402000a7836 */ /* 0x000fca0000000000 */
[----:B------:R-:W-:Y:S01]  /*05b0*/  FSETP.GEU.AND P3, PT, |R10|, 5.8789094863358348022e-39, PT ;  /* 0x004004020a00780b */ /* 0x000fe20003f6e200 */
[----:B--2---:R-:W-:-:S08]  /*05c0*/  DFMA R4, R10, -R20, 1 ;  /* 0x3ff000000a04742b */ /* 0x004fd00000000814 */
[----:B------:R-:W-:Y:S02]  /*05d0*/  DFMA R8, R4, R4, R4 ;  /* 0x000000040408722b */ /* 0x000fe40000000004 */
[----:B---3--:R-:W-:-:S06]  /*05e0*/  DADD R4, R12, UR6 ;  /* 0x000000060c047e29 */ /* 0x008fcc0008000000 */
[----:B------:R-:W-:Y:S02]  /*05f0*/  DFMA R26, R10, R8, R10 ;  /* 0x000000080a1a722b */ /* 0x000fe4000000000a */
[C-C-:B------:R-:W-:Y:S02]  /*0600*/  DADD R8, -R30.reuse, R4.reuse ;  /* 0x000000001e087229 */ /* 0x140fe40000000104 */
[----:B------:R-:W-:-:S04]  /*0610*/  DSETP.GEU.AND P1, PT, R30, R4, PT ;  /* 0x000000041e00722a */ /* 0x000fc80003f2e000 */
[----:B------:R-:W-:-:S04]  /*0620*/  DFMA R12, R26, -R20, 1 ;  /* 0x3ff000001a0c742b */ /* 0x000fc80000000814 */
[----:B------:R-:W-:Y:S02]  /*0630*/  FSEL R20, R8, RZ, !P1 ;  /* 0x000000ff08147208 */ /* 0x000fe40004800000 */
[----:B------:R-:W-:Y:S02]  /*0640*/  FSEL R8, R9, RZ, !P1 ;  /* 0x000000ff09087208 */ /* 0x000fe40004800000 */
[----:B------:R-:W-:Y:S01]  /*0650*/  DFMA R26, R26, R12, R26 ;  /* 0x0000000c1a1a722b */ /* 0x000fe2000000001a */
[----:B------:R-:W-:Y:S02]  /*0660*/  FSEL R20, R20, RZ, P0 ;  /* 0x000000ff14147208 */ /* 0x000fe40000000000 */
[----:B------:R-:W-:Y:S01]  /*0670*/  FSEL R21, R8, RZ, P0 ;  /* 0x000000ff08157208 */ /* 0x000fe20000000000 */
[----:B------:R-:W-:Y:S07]  /*0680*/  @P3 BRA `(.L_x_4) ;  /* 0x0000000000203947 */ /* 0x000fee0003800000 */
[----:B------:R-:W0:Y:S01]  /*0690*/  LDC R8, c[0x3][0x28] ;  /* 0x00c00a00ff087b82 */ /* 0x000e220000000800 */
[----:B------:R-:W-:Y:S01]  /*06a0*/  LOP3.LUT R0, R0, 0x7fffffff, RZ, 0xc0, !PT ;  /* 0x7fffffff00007812 */ /* 0x000fe200078ec0ff */
[----:B------:R-:W1:Y:S01]  /*06b0*/  LDCU UR5, c[0x3][0x2c] ;  /* 0x00c00580ff0577ac */ /* 0x000e620008000800 */
[----:B------:R-:W-:-:S03]  /*06c0*/  MOV R10, 0x6f0 ;  /* 0x000006f0000a7802 */ /* 0x000fc60000000f00 */
[----:B------:R-:W-:-:S07]  /*06d0*/  VIADD R32, R0, 0xfff00000 ;  /* 0xfff0000000207836 */ /* 0x000fce0000000000 */
[----:B01----:R-:W-:Y:S05]  /*06e0*/  CALL.REL.NOINC `($__internal_0_$__cuda_sm20_dblrcp_rn_slowpath_v3) ;  /* 0x0000039c00887944 */ /* 0x003fea0003c00000 */
[----:B------:R-:W-:Y:S02]  /*06f0*/  IMAD.U32 R26, RZ, RZ, UR6 ;  /* 0x00000006ff1a7e24 */ /* 0x000fe4000f8e00ff */
[----:B------:R-:W-:-:S07]  /*0700*/  IMAD.U32 R27, RZ, RZ, UR7 ;  /* 0x00000007ff1b7e24 */ /* 0x000fce000f8e00ff */
.L_x_4:
[----:B------:R-:W0:Y:S01]  /*0710*/  MUFU.RCP64H R11, 3062.5 ;  /* 0x40a7ed00000b7908 */ /* 0x000e220000001800 */
[----:B------:R-:W-:Y:S01]  /*0720*/  IMAD.MOV.U32 R22, RZ, RZ, 0x0 ;  /* 0x00000000ff167424 */ /* 0x000fe200078e00ff */
[----:B------:R-:W-:Y:S01]  /*0730*/  MOV R23, 0x40a7ed00 ;  /* 0x40a7ed0000177802 */ /* 0x000fe20000000f00 */
[----:B------:R-:W-:Y:S01]  /*0740*/  IMAD.MOV.U32 R10, RZ, RZ, 0x1 ;  /* 0x00000001ff0a7424 */ /* 0x000fe200078e00ff */
[C---:B------:R-:W-:Y:S01]  /*0750*/  DADD R4, -R30.reuse, 15 ;  /* 0x402e00001e047429 */ /* 0x040fe20000000100 */
[----:B------:R-:W-:Y:S01]  /*0760*/  IMAD.MOV.U32 R0, RZ, RZ, RZ ;  /* 0x000000ffff007224 */ /* 0x000fe200078e00ff */
[----:B------:R-:W-:-:S08]  /*0770*/  DADD R8, R30, -120 ;  /* 0xc05e00001e087429 */ /* 0x000fd00000000000 */
[----:B------:R-:W-:Y:S02]  /*0780*/  DMUL R4, R4, R8 ;  /* 0x0000000804047228 */ /* 0x000fe40000000000 */
[----:B0-----:R-:W-:-:S06]  /*0790*/  DFMA R12, R10, -R22, 1 ;  /* 0x3ff000000a0c742b */ /* 0x001fcc0000000816 */
[----:B------:R-:W-:Y:S02]  /*07a0*/  DSETP.MAX.AND P0, P1, RZ, R4, PT ;  /* 0x00000004ff00722a */ /* 0x000fe4000390f000 */
[----:B------:R-:W-:Y:S01]  /*07b0*/  IMAD.MOV.U32 R7, RZ, RZ, R4 ;  /* 0x000000ffff077224 */ /* 0x000fe200078e0004 */
[----:B------:R-:W-:Y:S01]  /*07c0*/  DFMA R12, R12, R12, R12 ;  /* 0x0000000c0c0c722b */ /* 0x000fe2000000000c */
[----:B------:R-:W-:-:S05]  /*07d0*/  IMAD.MOV.U32 R4, RZ, RZ, RZ ;  /* 0x000000ffff047224 */ /* 0x000fca00078e00ff */
[----:B------:R-:W-:Y:S02]  /*07e0*/  SEL R4, R4, R7, P0 ;  /* 0x0000000704047207 */ /* 0x000fe40000000000 */
[----:B------:R-:W-:Y:S01]  /*07f0*/  DFMA R12, R10, R12, R10 ;  /* 0x0000000c0a0c722b */ /* 0x000fe2000000000a */
[----:B------:R-:W-:Y:S02]  /*0800*/  FSEL R11, R0, R5, P0 ;  /* 0x00000005000b7208 */ /* 0x000fe40000000000 */
[----:B------:R-:W-:-:S05]  /*0810*/  @P1 LOP3.LUT R11, R5, 0x80000, RZ, 0xfc, !PT ;  /* 0x00080000050b1812 */ /* 0x000fca00078efcff */
[----:B------:R-:W-:Y:S01]  /*0820*/  DFMA R8, R12, -R22, 1 ;  /* 0x3ff000000c08742b */ /* 0x000fe20000000816 */
[----:B------:R-:W-:-:S05]  /*0830*/  IMAD.MOV.U32 R5, RZ, RZ, R11 ;  /* 0x000000ffff057224 */ /* 0x000fca00078e000b */
[----:B------:R-:W-:Y:S02]  /*0840*/  FSETP.GEU.AND P1, PT, |R5|, 6.5827683646048100446e-37, PT ;  /* 0x036000000500780b */ /* 0x000fe40003f2e200 */
[----:B------:R-:W-:-:S08]  /*0850*/  DFMA R8, R12, R8, R12 ;  /* 0x000000080c08722b */ /* 0x000fd0000000000c */
[----:B------:R-:W-:-:S08]  /*0860*/  DMUL R24, R4, R8 ;  /* 0x0000000804187228 */ /* 0x000fd00000000000 */
[----:B------:R-:W-:-:S08]  /*0870*/  DFMA R10, R24, -3062.5, R4 ;  /* 0xc0a7ed00180a782b */ /* 0x000fd00000000004 */
[----:B------:R-:W-:-:S10]  /*0880*/  DFMA R24, R8, R10, R24 ;  /* 0x0000000a0818722b */ /* 0x000fd40000000018 */
[----:B------:R-:W-:-:S05]  /*0890*/  FFMA R0, RZ, 5.2476806640625, R25 ;  /* 0x40a7ed00ff007823 */ /* 0x000fca0000000019 */
[----:B------:R-:W-:-:S13]  /*08a0*/  FSETP.GT.AND P0, PT, |R0|, 1.469367938527859385e-39, PT ;  /* 0x001000000000780b */ /* 0x000fda0003f04200 */
[----:B------:R-:W-:Y:S05]  /*08b0*/  @P0 BRA P1, `(.L_x_5) ;  /* 0x00000000001c0947 */ /* 0x000fea0000800000 */
[----:B------:R-:W-:Y:S01]  /*08c0*/  MOV R56, R4 ;  /* 0x0000000400387202 */ /* 0x000fe20000000f00 */
[----:B------:R-:W-:Y:S01]  /*08d0*/  IMAD.MOV.U32 R57, RZ, RZ, R5 ;  /* 0x000000ffff397224 */ /* 0x000fe200078e0005 */
[----:B------:R-:W-:Y:S01]  /*08e0*/  MOV R8, 0x910 ;  /* 0x0000091000087802 */ /* 0x000fe20000000f00 */
[----:B------:R-:W-:-:S07]  /*08f0*/  IMAD.MOV.U32 R53, RZ, RZ, 0x40a7ed00 ;  /* 0x40a7ed00ff357424 */ /* 0x000fce00078e00ff */
[----:B------:R-:W-:Y:S05]  /*0900*/  CALL.REL.NOINC `($__internal_1_$__cuda_sm20_div_rn_f64_full) ;  /* 0x0000039c00b47944 */ /* 0x000fea0003c00000 */
[----:B------:R-:W-:Y:S02]  /*0910*/  IMAD.U32 R24, RZ, RZ, UR12 ;  /* 0x0000000cff187e24 */ /* 0x000fe4000f8e00ff */
[----:B------:R-:W-:-:S07]  /*0920*/  IMAD.U32 R25, RZ, RZ, UR13 ;  /* 0x0000000dff197e24 */ /* 0x000fce000f8e00ff */
.L_x_5:
[----:B------:R-:W0:Y:S01]  /*0930*/  MUFU.RCP64H R9, -3062.5 ;  /* 0xc0a7ed0000097908 */ /* 0x000e220000001800 */
[----:B------:R-:W-:Y:S01]  /*0940*/  IMAD.MOV.U32 R12, RZ, RZ, 0x0 ;  /* 0x00000000ff0c7424 */ /* 0x000fe200078e00ff */
[----:B------:R-:W-:Y:S01]  /*0950*/  MOV R13, 0x40a7ed00 ;  /* 0x40a7ed00000d7802 */ /* 0x000fe20000000f00 */
[----:B------:R-:W-:Y:S01]  /*0960*/  IMAD.MOV.U32 R8, RZ, RZ, 0x1 ;  /* 0x00000001ff087424 */ /* 0x000fe200078e00ff */
[----:B------:R-:W-:-:S05]  /*0970*/  FSETP.GEU.AND P1, PT, |R5|, 6.5827683646048100446e-37, PT ;  /* 0x036000000500780b */ /* 0x000fca0003f2e200 */
[----:B0-----:R-:W-:-:S08]  /*0980*/  DFMA R10, R8, R12, 1 ;  /* 0x3ff00000080a742b */ /* 0x001fd0000000000c */
[----:B------:R-:W-:-:S08]  /*0990*/  DFMA R10, R10, R10, R10 ;  /* 0x0000000a0a0a722b */ /* 0x000fd0000000000a */
[----:B------:R-:W-:-:S08]  /*09a0*/  DFMA R10, R8, R10, R8 ;  /* 0x0000000a080a722b */ /* 0x000fd00000000008 */
[----:B------:R-:W-:-:S08]  /*09b0*/  DFMA R8, R10, R12, 1 ;  /* 0x3ff000000a08742b */ /* 0x000fd0000000000c */
[----:B------:R-:W-:-:S08]  /*09c0*/  DFMA R8, R10, R8, R10 ;  /* 0x000000080a08722b */ /* 0x000fd0000000000a */
[----:B------:R-:W-:-:S08]  /*09d0*/  DMUL R22, R4, R8 ;  /* 0x0000000804167228 */ /* 0x000fd00000000000 */
[----:B------:R-:W-:-:S08]  /*09e0*/  DFMA R10, R22, 3062.5, R4 ;  /* 0x40a7ed00160a782b */ /* 0x000fd00000000004 */
[----:B------:R-:W-:-:S10]  /*09f0*/  DFMA R22, R8, R10, R22 ;  /* 0x0000000a0816722b */ /* 0x000fd40000000016 */
[----:B------:R-:W-:-:S05]  /*0a00*/  FFMA R0, RZ, -5.2476806640625, R23 ;  /* 0xc0a7ed00ff007823 */ /* 0x000fca0000000017 */
[----:B------:R-:W-:-:S13]  /*0a10*/  FSETP.GT.AND P0, PT, |R0|, 1.469367938527859385e-39, PT ;  /* 0x001000000000780b */ /* 0x000fda0003f04200 */
[----:B------:R-:W-:Y:S05]  /*0a20*/  @P0 BRA P1, `(.L_x_6) ;  /* 0x00000000001c0947 */ /* 0x000fea0000800000 */
[----:B------:R-:W-:Y:S01]  /*0a30*/  IMAD.MOV.U32 R56, RZ, RZ, R4 ;  /* 0x000000ffff387224 */ /* 0x000fe200078e0004 */
[----:B------:R-:W-:Y:S01]  /*0a40*/  MOV R8, 0xa80 ;  /* 0x00000a8000087802 */ /* 0x000fe20000000f00 */
[----:B------:R-:W-:Y:S02]  /*0a50*/  IMAD.MOV.U32 R57, RZ, RZ, R5 ;  /* 0x000000ffff397224 */ /* 0x000fe400078e0005 */
[----:B------:R-:W-:-:S07]  /*0a60*/  IMAD.MOV.U32 R53, RZ, RZ, -0x3f581300 ;  /* 0xc0a7ed00ff357424 */ /* 0x000fce00078e00ff */
[----:B------:R-:W-:Y:S05]  /*0a70*/  CALL.REL.NOINC `($__internal_1_$__cuda_sm20_div_rn_f64_full) ;  /* 0x0000039c00587944 */ /* 0x000fea0003c00000 */
[----:B------:R-:W-:Y:S01]  /*0a80*/  IMAD.U32 R22, RZ, RZ, UR12 ;  /* 0x0000000cff167e24 */ /* 0x000fe2000f8e00ff */
[----:B------:R-:W-:-:S07]  /*0a90*/  MOV R23, UR13 ;  /* 0x0000000d00177c02 */ /* 0x000fce0008000f00 */
.L_x_6:
[----:B------:R-:W0:Y:S01]  /*0aa0*/  @!P2 LDC R20, c[0x3][0x10] ;  /* 0x00c00400ff14ab82 */ /* 0x000e220000000800 */
[----:B------:R-:W-:Y:S01]  /*0ab0*/  CS2R R28, SRZ ;  /* 0x00000000001c7805 */ /* 0x000fe2000001ff00 */
[----:B------:R-:W-:Y:S01]  /*0ac0*/  IMAD.MOV.U32 R4, RZ, RZ, 0x0 ;  /* 0x00000000ff047424 */ /* 0x000fe200078e00ff */
[----:B------:R-:W-:Y:S01]  /*0ad0*/  UMOV UR5, URZ ;  /* 0x000000ff00057c82 */ /* 0x000fe20008000000 */
[----:B------:R-:W-:-:S04]  /*0ae0*/  IMAD.MOV.U32 R5, RZ, RZ, 0x405e0000 ;  /* 0x405e0000ff057424 */ /* 0x000fc800078e00ff */
[----:B------:R-:W1:Y:S03]  /*0af0*/  @!P2 LDC R21, c[0x3][0x14] ;  /* 0x00c00500ff15ab82 */ /* 0x000e660000000800 */
.L_x_70:
[----:B------:R-:W2:Y:S01]  /*0b00*/  LDCU.64 UR6, c[0x3][0x28] ;  /* 0x00c00500ff0677ac */ /* 0x000ea20008000a00 */
[----:B------:R-:W-:Y:S01]  /*0b10*/  DADD R38, -R4, 120 ;  /* 0x405e000004267429 */ /* 0x000fe20000000100 */
[----:B------:R-:W-:Y:S01]  /*0b20*/  IMAD.MOV.U32 R10, RZ, RZ, 0x47ae147b ;  /* 0x47ae147bff0a7424 */ /* 0x000fe200078e00ff */
[----:B------:R-:W-:Y:S01]  /*0b30*/  MOV R60, 0xc20 ;  /* 0x00000c20003c7802 */ /* 0x000fe20000000f00 */
[----:B------:R-:W-:Y:S01]  /*0b40*/  IMAD.MOV.U32 R11, RZ, RZ, 0x40107ae1 ;  /* 0x40107ae1ff0b7424 */ /* 0x000fe200078e00ff */
[----:B------:R-:W-:-:S04]  /*0b50*/  UIADD3 UR5, UPT, UPT, UR5, 0x1, URZ ;  /* 0x0000000105057890 */ /* 0x000fc8000fffe0ff */
[C---:B------:R-:W-:Y:S02]  /*0b60*/  DADD R12, R38.reuse, R4 ;  /* 0x00000000260c7229 */ /* 0x040fe40000000004 */
[----:B------:R-:W-:Y:S01]  /*0b70*/  ISETP.NE.AND P3, PT, R6, UR5, PT ;  /* 0x0000000506007c0c */ /* 0x000fe2000bf65270 */
[----:B--2---:R-:W-:Y:S01]  /*0b80*/  DMUL R8, R38, UR6 ;  /* 0x0000000626087c28 */ /* 0x004fe20008000000 */
[----:B------:R-:W-:Y:S01]  /*0b90*/  UMOV UR6, 0x6a7ef9db ;  /* 0x6a7ef9db00067882 */ /* 0x000fe20000000000 */
[----:B------:R-:W-:-:S03]  /*0ba0*/  UMOV UR7, 0x3fa374bc ;  /* 0x3fa374bc00077882 */ /* 0x000fc60000000000 */
[----:B------:R-:W-:Y:S01]  /*0bb0*/  DFMA R12, R12, UR6, -R10 ;  /* 0x000000060c0c7c2b */ /* 0x000fe2000800080a */
[----:B------:R-:W2:Y:S09]  /*0bc0*/  F2I.F64.FLOOR R0, R8 ;  /* 0x0000000800007311 */ /* 0x000eb20000305100 */
[----:B------:R-:W-:Y:S01]  /*0bd0*/  IMAD.MOV.U32 R58, RZ, RZ, R12 ;  /* 0x000000ffff3a7224 */ /* 0x000fe200078e000c */
[----:B------:R-:W-:Y:S01]  /*0be0*/  MOV R7, R13 ;  /* 0x0000000d00077202 */ /* 0x000fe20000000f00 */
[----:B--2---:R-:W2:Y:S02]  /*0bf0*/  I2F.F64 R42, R0 ;  /* 0x00000000002a7312 */ /* 0x004ea40000201c00 */
[----:B--2---:R-:W-:-:S11]  /*0c00*/  DFMA R42, R42, R26, -R38 ;  /* 0x0000001a2a2a722b */ /* 0x004fd60000000826 */
[----:B01----:R-:W-:Y:S05]  /*0c10*/  CALL.REL.NOINC `($_Z5OuterP5point$__internal_accurate_pow) ;  /* 0x000003a0007c7944 */ /* 0x003fea0003c00000 */
[----:B------:R-:W-:Y:S01]  /*0c20*/  DADD R10, R12, 10 ;  /* 0x402400000c0a7429 */ /* 0x000fe20000000000 */
[----:B------:R-:W-:Y:S01]  /*0c30*/  UMOV UR6, 0xd2f1a9fc ;  /* 0xd2f1a9fc00067882 */ /* 0x000fe20000000000 */
[----:B------:R-:W-:Y:S01]  /*0c40*/  UMOV UR7, 0x3f40624d ;  /* 0x3f40624d00077882 */ /* 0x000fe20000000000 */
[----:B------:R-:W-:-:S07]  /*0c50*/  IMAD.MOV.U32 R9, RZ, RZ, R7 ;  /* 0x000000ffff097224 */ /* 0x000fce00078e0007 */
[----:B------:R-:W-:-:S04]  /*0c60*/  LOP3.LUT R10, R11, 0x7ff00000, RZ, 0xc0, !PT ;  /* 0x7ff000000b0a7812 */ /* 0x000fc800078ec0ff */
[----:B------:R-:W-:-:S13]  /*0c70*/  ISETP.NE.AND P0, PT, R10, 0x7ff00000, PT ;  /* 0x7ff000000a00780c */ /* 0x000fda0003f05270 */
[----:B------:R-:W-:Y:S05]  /*0c80*/  @P0 BRA `(.L_x_7) ;  /* 0x00000000001c0947 */ /* 0x000fea0003800000 */
[----:B------:R-:W-:-:S14]  /*0c90*/  DSETP.NAN.AND P0, PT, R12, R12, PT ;  /* 0x0000000c0c00722a */ /* 0x000fdc0003f08000 */
[----:B------:R-:W-:Y:S01]  /*0ca0*/  @P0 DADD R8, R12, 10 ;  /* 0x402400000c080429 */ /* 0x000fe20000000000 */
[----:B------:R-:W-:Y:S10]  /*0cb0*/  @P0 BRA `(.L_x_7) ;  /* 0x0000000000100947 */ /* 0x000ff40003800000 */
[----:B------:R-:W-:-:S14]  /*0cc0*/  DSETP.NEU.AND P0, PT, |R12|, +INF , PT ;  /* 0x7ff000000c00742a */ /* 0x000fdc0003f0d200 */
[----:B------:R-:W-:Y:S01]  /*0cd0*/  @!P0 ISETP.GE.AND P1, PT, R13, RZ, PT ;  /* 0x000000ff0d00820c */ /* 0x000fe20003f26270 */
[----:B------:R-:W-:-:S03]  /*0ce0*/  @!P0 IMAD.MOV.U32 R8, RZ, RZ, RZ ;  /* 0x000000ffff088224 */ /* 0x000fc600078e00ff */
[----:B------:R-:W-:-:S09]  /*0cf0*/  @!P0 SEL R9, RZ, 0x7ff00000, !P1 ;  /* 0x7ff00000ff098807 */ /* 0x000fd20004800000 */
.L_x_7:
[----:B------:R-:W-:Y:S01]  /*0d00*/  DADD R8, R8, UR6 ;  /* 0x0000000608087e29 */ /* 0x000fe20008000000 */
[----:B------:R-:W-:Y:S01]  /*0d10*/  UMOV UR6, 0x6a7ef9db ;  /* 0x6a7ef9db00067882 */ /* 0x000fe20000000000 */
[----:B------:R-:W-:Y:S01]  /*0d20*/  DSETP.GE.AND P0, PT, R38, R20, PT ;  /* 0x000000142600722a */ /* 0x000fe20003f06000 */
[----:B------:R-:W-:Y:S01]  /*0d30*/  UMOV UR7, 0x3fa374bc ;  /* 0x3fa374bc00077882 */ /* 0x000fe20000000000 */
[----:B------:R-:W-:Y:S01]  /*0d40*/  DSETP.NEU.AND P1, PT, R12, RZ, PT ;  /* 0x000000ff0c00722a */ /* 0x000fe20003f2d000 */
[----:B------:R-:W-:Y:S01]  /*0d50*/  MOV R60, 0xe60 ;  /* 0x00000e60003c7802 */ /* 0x000fe20000000f00 */
[----:B------:R-:W-:Y:S01]  /*0d60*/  DFMA R36, R42, 0.5, R38 ;  /* 0x3fe000002a24782b */ /* 0x000fe20000000026 */
[----:B------:R-:W-:Y:S01]  /*0d70*/  IMAD.MOV.U32 R12, RZ, RZ, RZ ;  /* 0x000000ffff0c7224 */ /* 0x000fe200078e00ff */
[----:B------:R-:W-:Y:S01]  /*0d80*/  DMUL R8, RZ, R8 ;  /* 0x00000008ff087228 */ /* 0x000fe20000000000 */
[----:B------:R-:W-:-:S05]  /*0d90*/  FSEL R13, RZ, -1.875, !P0 ;  /* 0xbff00000ff0d7808 */ /* 0x000fca0004000000 */
[----:B------:R-:W-:-:S04]  /*0da0*/  DADD R32, R36, R4 ;  /* 0x0000000024207229 */ /* 0x000fc80000000004 */
[----:B------:R-:W-:Y:S02]  /*0db0*/  FSEL R8, R8, RZ, P1 ;  /* 0x000000ff08087208 */ /* 0x000fe40000800000 */
[----:B------:R-:W-:-:S06]  /*0dc0*/  FSEL R9, R9, RZ, P1 ;  /* 0x000000ff09097208 */ /* 0x000fcc0000800000 */
[----:B------:R-:W-:Y:S01]  /*0dd0*/  DADD R12, R12, -R8 ;  /* 0x000000000c0c7229 */ /* 0x000fe20000000808 */
[----:B------:R-:W-:Y:S02]  /*0de0*/  IMAD.MOV.U32 R8, RZ, RZ, 0x47ae147b ;  /* 0x47ae147bff087424 */ /* 0x000fe400078e00ff */
[----:B------:R-:W-:-:S05]  /*0df0*/  IMAD.MOV.U32 R9, RZ, RZ, 0x40107ae1 ;  /* 0x40107ae1ff097424 */ /* 0x000fca00078e00ff */
[----:B------:R-:W-:Y:S02]  /*0e00*/  DMUL R12, R42, R12 ;  /* 0x0000000c2a0c7228 */ /* 0x000fe40000000000 */
[----:B------:R-:W-:-:S06]  /*0e10*/  DFMA R32, R32, UR6, -R8 ;  /* 0x0000000620207c2b */ /* 0x000fcc0008000808 */
[----:B------:R-:W-:-:S04]  /*0e20*/  DFMA R34, R12, 0.5, RZ ;  /* 0x3fe000000c22782b */ /* 0x000fc800000000ff */
[----:B------:R-:W-:Y:S01]  /*0e30*/  MOV R58, R32 ;  /* 0x00000020003a7202 */ /* 0x000fe20000000f00 */
[----:B------:R-:W-:-:S07]  /*0e40*/  IMAD.MOV.U32 R7, RZ, RZ, R33 ;  /* 0x000000ffff077224 */ /* 0x000fce00078e0021 */
[----:B------:R-:W-:Y:S05]  /*0e50*/  CALL.REL.NOINC `($_Z5OuterP5point$__internal_accurate_pow) ;  /* 0x0000039c00ec7944 */ /* 0x000fea0003c00000 */
[----:B------:R-:W-:Y:S01]  /*0e60*/  DADD R10, R32, 10 ;  /* 0x40240000200a7429 */ /* 0x000fe20000000000 */
[----:B------:R-:W-:Y:S01]  /*0e70*/  IMAD.MOV.U32 R9, RZ, RZ, R7 ;  /* 0x000000ffff097224 */ /* 0x000fe200078e0007 */
[----:B------:R-:W-:Y:S01]  /*0e80*/  UMOV UR10, 0xd2f1a9fc ;  /* 0xd2f1a9fc000a7882 */ /* 0x000fe20000000000 */
[----:B------:R-:W-:Y:S01]  /*0e90*/  UMOV UR11, 0x3f40624d ;  /* 0x3f40624d000b7882 */ /* 0x000fe20000000000 */
[----:B------:R-:W-:-:S06]  /*0ea0*/  DSETP.GE.AND P0, PT, R36, R20, PT ;  /* 0x000000142400722a */ /* 0x000fcc0003f06000 */
[----:B------:R-:W-:Y:S01]  /*0eb0*/  LOP3.LUT R10, R11, 0x7ff00000, RZ, 0xc0, !PT ;  /* 0x7ff000000b0a7812 */ /* 0x000fe200078ec0ff */
[----:B------:R-:W-:-:S03]  /*0ec0*/  IMAD.MOV.U32 R11, RZ, RZ, R9 ;  /* 0x000000ffff0b7224 */ /* 0x000fc600078e0009 */
[----:B------:R-:W-:Y:S01]  /*0ed0*/  ISETP.NE.AND P4, PT, R10, 0x7ff00000, PT ;  /* 0x7ff000000a00780c */ /* 0x000fe20003f85270 */
[----:B------:R-:W-:-:S12]  /*0ee0*/  IMAD.MOV.U32 R10, RZ, RZ, R8 ;  /* 0x000000ffff0a7224 */ /* 0x000fd800078e0008 */
[----:B------:R-:W-:Y:S05]  /*0ef0*/  @P4 BRA `(.L_x_8) ;  /* 0x0000000000244947 */ /* 0x000fea0003800000 */
[----:B------:R-:W-:-:S14]  /*0f00*/  DSETP.NAN.AND P1, PT, R32, R32, PT ;  /* 0x000000202000722a */ /* 0x000fdc0003f28000 */
[----:B------:R-:W-:Y:S01]  /*0f10*/  @P1 DADD R10, R32, 10 ;  /* 0x40240000200a1429 */ /* 0x000fe20000000000 */
[----:B------:R-:W-:Y:S10]  /*0f20*/  @P1 BRA `(.L_x_8) ;  /* 0x0000000000181947 */ /* 0x000ff40003800000 */
[----:B------:R-:W-:Y:S01]  /*0f30*/  DSETP.NEU.AND P1, PT, |R32|, +INF , PT ;  /* 0x7ff000002000742a */ /* 0x000fe20003f2d200 */
[----:B------:R-:W-:Y:S01]  /*0f40*/  IMAD.MOV.U32 R10, RZ, RZ, R8 ;  /* 0x000000ffff0a7224 */ /* 0x000fe200078e0008 */
[----:B------:R-:W-:-:S12]  /*0f50*/  MOV R11, R9 ;  /* 0x00000009000b7202 */ /* 0x000fd80000000f00 */
[----:B------:R-:W-:Y:S01]  /*0f60*/  @!P1 ISETP.GE.AND P2, PT, R33, RZ, PT ;  /* 0x000000ff2100920c */ /* 0x000fe20003f46270 */
[----:B------:R-:W-:-:S03]  /*0f70*/  @!P1 IMAD.MOV.U32 R10, RZ, RZ, RZ ;  /* 0x000000ffff0a9224 */ /* 0x000fc600078e00ff */
[----:B------:R-:W-:-:S09]  /*0f80*/  @!P1 SEL R11, RZ, 0x7ff00000, !P2 ;  /* 0x7ff00000ff0b9807 */ /* 0x000fd20005000000 */
.L_x_8:
[----:B------:R-:W-:Y:S01]  /*0f90*/  DADD R36, R10, UR10 ;  /* 0x0000000a0a247e29 */ /* 0x000fe20008000000 */
[----:B------:R-:W-:Y:S01]  /*0fa0*/  FSEL R41, RZ, 1.875, !P0 ;  /* 0x3ff00000ff297808 */ /* 0x000fe20004000000 */
[----:B------:R-:W-:Y:S01]  /*0fb0*/  IMAD.MOV.U32 R40, RZ, RZ, RZ ;  /* 0x000000ffff287224 */ /* 0x000fe200078e00ff */
[----:B------:R-:W-:Y:S01]  /*0fc0*/  DSETP.NEU.AND P0, PT, R32, RZ, PT ;  /* 0x000000ff2000722a */ /* 0x000fe20003f0d000 */
[----:B------:R-:W-:Y:S01]  /*0fd0*/  UMOV UR6, 0x9999999a ;  /* 0x9999999a00067882 */ /* 0x000fe20000000000 */
[----:B------:R-:W-:Y:S01]  /*0fe0*/  UMOV UR7, 0x3fa99999 ;  /* 0x3fa9999900077882 */ /* 0x000fe20000000000 */
[----:B------:R-:W-:Y:S02]  /*0ff0*/  DADD R10, RZ, -R34 ;  /* 0x00000000ff0a7229 */ /* 0x000fe40000000822 */
[----:B------:R-:W-:Y:S02]  /*1000*/  DFMA R34, R34, UR6, -R40 ;  /* 0x0000000622227c2b */ /* 0x000fe40008000828 */
[----:B------:R-:W-:-:S02]  /*1010*/  FSEL R36, R36, 1526726.625, P0 ;  /* 0x49ba5e3524247808 */ /* 0x000fc40000000000 */
[----:B------:R-:W-:-:S06]  /*1020*/  FSEL R37, R37, 1.8750624656677246094, P0 ;  /* 0x3ff0020c25257808 */ /* 0x000fcc0000000000 */
[----:B------:R-:W-:-:S08]  /*1030*/  DFMA R34, -R10, R36, R34 ;  /* 0x000000240a22722b */ /* 0x000fd00000000122 */
[----:B------:R-:W-:Y:S01]  /*1040*/  DMUL R34, R42, R34 ;  /* 0x000000222a227228 */ /* 0x000fe20000000000 */
        /* <DEDUP_REMOVED lines=8> */
.L_x_9:
[----:B------:R-:W-:Y:S01]  /*10d0*/  DFMA R10, R34, 0.5, RZ ;  /* 0x3fe00000220a782b */ /* 0x000fe200000000ff */
[----:B------:R-:W-:Y:S01]  /*10e0*/  MOV R60, 0x1210 ;  /* 0x00001210003c7802 */ /* 0x000fe20000000f00 */
[----:B------:R-:W-:Y:S02]  /*10f0*/  DADD R8, R8, UR10 ;  /* 0x0000000a08087e29 */ /* 0x000fe40008000000 */
[----:B------:R-:W-:-:S04]  /*1100*/  DADD R38, R38, R42 ;  /* 0x0000000026267229 */ /* 0x000fc8000000002a */
[----:B------:R-:W-:Y:S01]  /*1110*/  DFMA R32, R10, UR6, -R40 ;  /* 0x000000060a207c2b */ /* 0x000fe20008000828 */
[----:B------:R-:W-:Y:S01]  /*1120*/  UMOV UR6, 0x6a7ef9db ;  /* 0x6a7ef9db00067882 */ /* 0x000fe20000000000 */
[----:B------:R-:W-:Y:S01]  /*1130*/  DADD R10, RZ, -R10 ;  /* 0x00000000ff0a7229 */ /* 0x000fe2000000080a */
[----:B------:R-:W-:Y:S01]  /*1140*/  UMOV UR7, 0x3fa374bc ;  /* 0x3fa374bc00077882 */ /* 0x000fe20000000000 */
[----:B------:R-:W-:Y:S01]  /*1150*/  FSEL R8, R8, 1526726.625, P0 ;  /* 0x49ba5e3508087808 */ /* 0x000fe20000000000 */
[----:B------:R-:W-:Y:S01]  /*1160*/  DADD R36, R38, R4 ;  /* 0x0000000026247229 */ /* 0x000fe20000000004 */
[----:B------:R-:W-:-:S06]  /*1170*/  FSEL R9, R9, 1.8750624656677246094, P0 ;  /* 0x3ff0020c09097808 */ /* 0x000fcc0000000000 */
[----:B------:R-:W-:Y:S01]  /*1180*/  DFMA R32, -R10, R8, R32 ;  /* 0x000000080a20722b */ /* 0x000fe20000000120 */
[----:B------:R-:W-:Y:S02]  /*1190*/  IMAD.MOV.U32 R8, RZ, RZ, 0x47ae147b ;  /* 0x47ae147bff087424 */ /* 0x000fe400078e00ff */
[----:B------:R-:W-:-:S05]  /*11a0*/  IMAD.MOV.U32 R9, RZ, RZ, 0x40107ae1 ;  /* 0x40107ae1ff097424 */ /* 0x000fca00078e00ff */
[----:B------:R-:W-:Y:S02]  /*11b0*/  DMUL R32, R42, R32 ;  /* 0x000000202a207228 */ /* 0x000fe40000000000 */
[----:B------:R-:W-:-:S06]  /*11c0*/  DFMA R36, R36, UR6, -R8 ;  /* 0x0000000624247c2b */ /* 0x000fcc0008000808 */
[----:B------:R-:W-:-:S04]  /*11d0*/  DADD R40, RZ, R32 ;  /* 0x00000000ff287229 */ /* 0x000fc80000000020 */
[----:B------:R-:W-:Y:S01]  /*11e0*/  MOV R58, R36 ;  /* 0x00000024003a7202 */ /* 0x000fe20000000f00 */
[----:B------:R-:W-:-:S07]  /*11f0*/  IMAD.MOV.U32 R7, RZ, RZ, R37 ;  /* 0x000000ffff077224 */ /* 0x000fce00078e0025 */
[----:B------:R-:W-:Y:S05]  /*1200*/  CALL.REL.NOINC `($_Z5OuterP5point$__internal_accurate_pow) ;  /* 0x0000039c00007944 */ /* 0x000fea0003c00000 */
[----:B------:R-:W0:Y:S01]  /*1210*/  MUFU.RCP64H R11, 6 ;  /* 0x40180000000b7908 */ /* 0x000e220000001800 */
[----:B------:R-:W-:Y:S01]  /*1220*/  IMAD.MOV.U32 R46, RZ, RZ, 0x0 ;  /* 0x00000000ff2e7424 */ /* 0x000fe200078e00ff */
[----:B------:R-:W-:Y:S01]  /*1230*/  UMOV UR6, 0xd2f1a9fc ;  /* 0xd2f1a9fc00067882 */ /* 0x000fe20000000000 */
[----:B------:R-:W-:Y:S01]  /*1240*/  IMAD.MOV.U32 R47, RZ, RZ, 0x40180000 ;  /* 0x40180000ff2f7424 */ /* 0x000fe200078e00ff */
[----:B------:R-:W-:Y:S01]  /*1250*/  UMOV UR7, 0x3f40624d ;  /* 0x3f40624d00077882 */ /* 0x000fe20000000000 */
[----:B------:R-:W-:Y:S01]  /*1260*/  IMAD.MOV.U32 R10, RZ, RZ, 0x1 ;  /* 0x00000001ff0a7424 */ /* 0x000fe200078e00ff */
[----:B------:R-:W-:Y:S01]  /*1270*/  DSETP.GE.AND P0, PT, R38, R20, PT ;  /* 0x000000142600722a */ /* 0x000fe20003f06000 */
[----:B------:R-:W-:-:S04]  /*1280*/  IMAD.MOV.U32 R9, RZ, RZ, R7 ;  /* 0x000000ffff097224 */ /* 0x000fc800078e0007 */
[----:B0-----:R-:W-:-:S08]  /*1290*/  DFMA R44, R10, -R46, 1 ;  /* 0x3ff000000a2c742b */ /* 0x001fd0000000082e */
[----:B------:R-:W-:-:S08]  /*12a0*/  DFMA R44, R44, R44, R44 ;  /* 0x0000002c2c2c722b */ /* 0x000fd0000000002c */
[----:B------:R-:W-:Y:S02]  /*12b0*/  DFMA R44, R10, R44, R10 ;  /* 0x0000002c0a2c722b */ /* 0x000fe4000000000a */
[----:B------:R-:W-:-:S06]  /*12c0*/  DADD R10, R36, 10 ;  /* 0x40240000240a7429 */ /* 0x000fcc0000000000 */
[----:B------:R-:W-:-:S04]  /*12d0*/  DFMA R46, R44, -R46, 1 ;  /* 0x3ff000002c2e742b */ /* 0x000fc8000000082e */
[----:B------:R-:W-:-:S04]  /*12e0*/  LOP3.LUT R10, R11, 0x7ff00000, RZ, 0xc0, !PT ;  /* 0x7ff000000b0a7812 */ /* 0x000fc800078ec0ff */
[----:B------:R-:W-:Y:S01]  /*12f0*/  DFMA R46, R44, R46, R44 ;  /* 0x0000002e2c2e722b */ /* 0x000fe2000000002c */
[----:B------:R-:W-:-:S07]  /*1300*/  ISETP.NE.AND P1, PT, R10, 0x7ff00000, PT ;  /* 0x7ff000000a00780c */ /* 0x000fce0003f25270 */
[----:B------:R-:W-:-:S08]  /*1310*/  DMUL R44, R12, R46 ;  /* 0x0000002e0c2c7228 */ /* 0x000fd00000000000 */
[----:B------:R-:W-:Y:S01]  /*1320*/  DFMA R10, R44, -6, R12 ;  /* 0xc01800002c0a782b */ /* 0x000fe2000000000c */
[----:B------:R-:W-:Y:S10]  /*1330*/  @P1 BRA `(.L_x_10) ;  /* 0x00000000001c1947 */ /* 0x000ff40003800000 */
[----:B------:R-:W-:-:S14]  /*1340*/  DSETP.NAN.AND P1, PT, R36, R36, PT ;  /* 0x000000242400722a */ /* 0x000fdc0003f28000 */
[----:B------:R-:W-:Y:S01]  /*1350*/  @P1 DADD R8, R36, 10 ;  /* 0x4024000024081429 */ /* 0x000fe20000000000 */
[----:B------:R-:W-:Y:S10]  /*1360*/  @P1 BRA `(.L_x_10) ;  /* 0x0000000000101947 */ /* 0x000ff40003800000 */
[----:B------:R-:W-:-:S14]  /*1370*/  DSETP.NEU.AND P1, PT, |R36|, +INF , PT ;  /* 0x7ff000002400742a */ /* 0x000fdc0003f2d200 */
[----:B------:R-:W-:Y:S02]  /*1380*/  @!P1 ISETP.GE.AND P2, PT, R37, RZ, PT ;  /* 0x000000ff2500920c */ /* 0x000fe40003f46270 */
[----:B------:R-:W-:Y:S02]  /*1390*/  @!P1 MOV R8, RZ ;  /* 0x000000ff00089202 */ /* 0x000fe40000000f00 */
[----:B------:R-:W-:-:S09]  /*13a0*/  @!P1 SEL R9, RZ, 0x7ff00000, !P2 ;  /* 0x7ff00000ff099807 */ /* 0x000fd20005000000 */
.L_x_10:
[----:B------:R-:W-:Y:S01]  /*13b0*/  FSEL R49, RZ, 1.875, !P0 ;  /* 0x3ff00000ff317808 */ /* 0x000fe20004000000 */
[----:B------:R-:W-:Y:S01]  /*13c0*/  DSETP.NEU.AND P0, PT, R36, RZ, PT ;  /* 0x000000ff2400722a */ /* 0x000fe20003f0d000 */
[----:B------:R-:W-:Y:S01]  /*13d0*/  IMAD.MOV.U32 R48, RZ, RZ, RZ ;  /* 0x000000ffff307224 */ /* 0x000fe200078e00ff */
[----:B------:R-:W-:Y:S01]  /*13e0*/  DFMA R36, R46, R10, R44 ;  /* 0x0000000a2e24722b */ /* 0x000fe2000000002c */
[----:B------:R-:W-:Y:S01]  /*13f0*/  FSETP.GEU.AND P1, PT, |R13|, 6.5827683646048100446e-37, PT ;  /* 0x036000000d00780b */ /* 0x000fe20003f2e200 */
[----:B------:R-:W-:Y:S01]  /*1400*/  DADD R8, R8, UR6 ;  /* 0x0000000608087e29 */ /* 0x000fe20008000000 */
[----:B------:R-:W-:Y:S01]  /*1410*/  UMOV UR6, 0x9999999a ;  /* 0x9999999a00067882 */ /* 0x000fe20000000000 */
[----:B------:R-:W-:Y:S02]  /*1420*/  UMOV UR7, 0x3fa99999 ;  /* 0x3fa9999900077882 */ /* 0x000fe40000000000 */
[----:B------:R-:W-:Y:S02]  /*1430*/  DFMA R10, R40, UR6, -R48 ;  /* 0x00000006280a7c2b */ /* 0x000fe40008000830 */
[----:B------:R-:W-:-:S02]  /*1440*/  DADD R40, RZ, -R40 ;  /* 0x00000000ff287229 */ /* 0x000fc40000000828 */
[----:B------:R-:W-:Y:S02]  /*1450*/  FFMA R7, RZ, 2.375, R37 ;  /* 0x40180000ff077823 */ /* 0x000fe40000000025 */
[----:B------:R-:W-:Y:S02]  /*1460*/  FSEL R8, R8, 1526726.625, P0 ;  /* 0x49ba5e3508087808 */ /* 0x000fe40000000000 */
[----:B------:R-:W-:Y:S02]  /*1470*/  FSEL R9, R9, 1.8750624656677246094, P0 ;  /* 0x3ff0020c09097808 */ /* 0x000fe40000000000 */
[----:B------:R-:W-:-:S04]  /*1480*/  FSETP.GT.AND P0, PT, |R7|, 1.469367938527859385e-39, PT ;  /* 0x001000000700780b */ /* 0x000fc80003f04200 */
[----:B------:R-:W-:-:S08]  /*1490*/  DFMA R10, -R40, R8, R10 ;  /* 0x00000008280a722b */ /* 0x000fd0000000010a */
[----:B------:R-:W-:Y:S01]  /*14a0*/  DMUL R42, R42, R10 ;  /* 0x0000000a2a2a7228 */ /* 0x000fe20000000000 */
[----:B------:R-:W-:Y:S10]  /*14b0*/  @P0 BRA P1, `(.L_x_11) ;  /* 0x00000000001c0947 */ /* 0x000ff40000800000 */
[----:B------:R-:W-:Y:S01]  /*14c0*/  IMAD.MOV.U32 R56, RZ, RZ, R12 ;  /* 0x000000ffff387224 */ /* 0x000fe200078e000c */
[----:B------:R-:W-:Y:S01]  /*14d0*/  MOV R8, 0x1510 ;  /* 0x0000151000087802 */ /* 0x000fe20000000f00 */
[----:B------:R-:W-:Y:S02]  /*14e0*/  IMAD.MOV.U32 R57, RZ, RZ, R13 ;  /* 0x000000ffff397224 */ /* 0x000fe400078e000d */
[----:B------:R-:W-:-:S07]  /*14f0*/  IMAD.MOV.U32 R53, RZ, RZ, 0x40180000 ;  /* 0x40180000ff357424 */ /* 0x000fce00078e00ff */
[----:B------:R-:W-:Y:S05]  /*1500*/  CALL.REL.NOINC `($__internal_1_$__cuda_sm20_div_rn_f64_full) ;  /* 0x0000039000b47944 */ /* 0x000fea0003c00000 */
[----:B------:R-:W-:Y:S01]  /*1510*/  IMAD.U32 R36, RZ, RZ, UR12 ;  /* 0x0000000cff247e24 */ /* 0x000fe2000f8e00ff */
[----:B------:R-:W-:-:S07]  /*1520*/  MOV R37, UR13 ;  /* 0x0000000d00257c02 */ /* 0x000fce0008000f00 */
.L_x_11:
[----:B------:R-:W0:Y:S01]  /*1530*/  MUFU.RCP64H R9, 3 ;  /* 0x4008000000097908 */ /* 0x000e220000001800 */
[----:B------:R-:W-:Y:S01]  /*1540*/  IMAD.MOV.U32 R12, RZ, RZ, 0x0 ;  /* 0x00000000ff0c7424 */ /* 0x000fe200078e00ff */
[----:B------:R-:W-:Y:S01]  /*1550*/  FSETP.GEU.AND P1, PT, |R35|, 6.5827683646048100446e-37, PT ;  /* 0x036000002300780b */ /* 0x000fe20003f2e200 */
[----:B------:R-:W-:Y:S01]  /*1560*/  IMAD.MOV.U32 R13, RZ, RZ, 0x40080000 ;  /* 0x40080000ff0d7424 */ /* 0x000fe200078e00ff */
[----:B------:R-:W-:Y:S01]  /*1570*/  DADD R36, RZ, R36 ;  /* 0x00000000ff247229 */ /* 0x000fe20000000024 */
[----:B------:R-:W-:-:S06]  /*1580*/  IMAD.MOV.U32 R8, RZ, RZ, 0x1 ;  /* 0x00000001ff087424 */ /* 0x000fcc00078e00ff */
[----:B0-----:R-:W-:-:S08]  /*1590*/  DFMA R10, R8, -R12, 1 ;  /* 0x3ff00000080a742b */ /* 0x001fd0000000080c */
[----:B------:R-:W-:-:S08]  /*15a0*/  DFMA R10, R10, R10, R10 ;  /* 0x0000000a0a0a722b */ /* 0x000fd0000000000a */
[----:B------:R-:W-:-:S08]  /*15b0*/  DFMA R10, R8, R10, R8 ;  /* 0x0000000a080a722b */ /* 0x000fd00000000008 */
[----:B------:R-:W-:-:S08]  /*15c0*/  DFMA R8, R10, -R12, 1 ;  /* 0x3ff000000a08742b */ /* 0x000fd0000000080c */
[----:B------:R-:W-:-:S08]  /*15d0*/  DFMA R8, R10, R8, R10 ;  /* 0x000000080a08722b */ /* 0x000fd0000000000a */
[----:B------:R-:W-:-:S08]  /*15e0*/  DMUL R10, R34, R8 ;  /* 0x00000008220a7228 */ /* 0x000fd00000000000 */
[----:B------:R-:W-:-:S08]  /*15f0*/  DFMA R12, R10, -3, R34 ;  /* 0xc00800000a0c782b */ /* 0x000fd00000000022 */
[----:B------:R-:W-:-:S10]  /*1600*/  DFMA R8, R8, R12, R10 ;  /* 0x0000000c0808722b */ /* 0x000fd4000000000a */
[----:B------:R-:W-:-:S05]  /*1610*/  FFMA R7, RZ, 2.125, R9 ;  /* 0x40080000ff077823 */ /* 0x000fca0000000009 */
[----:B------:R-:W-:-:S13]  /*1620*/  FSETP.GT.AND P0, PT, |R7|, 1.469367938527859385e-39, PT ;  /* 0x001000000700780b */ /* 0x000fda0003f04200 */
[----:B------:R-:W-:Y:S05]  /*1630*/  @P0 BRA P1, `(.L_x_12) ;  /* 0x00000000001c0947 */ /* 0x000fea0000800000 */
[----:B------:R-:W-:Y:S01]  /*1640*/  IMAD.MOV.U32 R56, RZ, RZ, R34 ;  /* 0x000000ffff387224 */ /* 0x000fe200078e0022 */
[----:B------:R-:W-:Y:S01]  /*1650*/  MOV R53, 0x40080000 ;  /* 0x4008000000357802 */ /* 0x000fe20000000f00 */
[----:B------:R-:W-:Y:S01]  /*1660*/  IMAD.MOV.U32 R57, RZ, RZ, R35 ;  /* 0x000000ffff397224 */ /* 0x000fe200078e0023 */
[----:B------:R-:W-:-:S07]  /*1670*/  MOV R8, 0x1690 ;  /* 0x0000169000087802 */ /* 0x000fce0000000f00 */
[----:B------:R-:W-:Y:S05]  /*1680*/  CALL.REL.NOINC `($__internal_1_$__cuda_sm20_div_rn_f64_full) ;  /* 0x0000039000547944 */ /* 0x000fea0003c00000 */
[----:B------:R-:W-:Y:S02]  /*1690*/  IMAD.U32 R8, RZ, RZ, UR12 ;  /* 0x0000000cff087e24 */ /* 0x000fe4000f8e00ff */
[----:B------:R-:W-:-:S07]  /*16a0*/  IMAD.U32 R9, RZ, RZ, UR13 ;  /* 0x0000000dff097e24 */ /* 0x000fce000f8e00ff */
.L_x_12:
[----:B------:R-:W0:Y:S01]  /*16b0*/  MUFU.RCP64H R11, 3 ;  /* 0x40080000000b7908 */ /* 0x000e220000001800 */
[----:B------:R-:W-:Y:S01]  /*16c0*/  IMAD.MOV.U32 R12, RZ, RZ, 0x0 ;  /* 0x00000000ff0c7424 */ /* 0x000fe200078e00ff */
[----:B------:R-:W-:Y:S01]  /*16d0*/  FSETP.GEU.AND P1, PT, |R33|, 6.5827683646048100446e-37, PT ;  /* 0x036000002100780b */ /* 0x000fe20003f2e200 */
[----:B------:R-:W-:Y:S01]  /*16e0*/  IMAD.MOV.U32 R13, RZ, RZ, 0x40080000 ;  /* 0x40080000ff0d7424 */ /* 0x000fe200078e00ff */
[----:B------:R-:W-:Y:S01]  /*16f0*/  DADD R36, R36, R8 ;  /* 0x0000000024247229 */ /* 0x000fe20000000008 */
        /* <DEDUP_REMOVED lines=19> */
.L_x_13:
[----:B------:R-:W0:Y:S01]  /*1830*/  MUFU.RCP64H R9, 6 ;  /* 0x4018000000097908 */ /* 0x000e220000001800 */
[----:B------:R-:W-:Y:S01]  /*1840*/  IMAD.MOV.U32 R12, RZ, RZ, 0x0 ;  /* 0x00000000ff0c7424 */ /* 0x000fe200078e00ff */
[----:B------:R-:W-:Y:S01]  /*1850*/  MOV R13, 0x40180000 ;  /* 0x40180000000d7802 */ /* 0x000fe20000000f00 */
[----:B------:R-:W-:Y:S01]  /*1860*/  IMAD.MOV.U32 R8, RZ, RZ, 0x1 ;  /* 0x00000001ff087424 */ /* 0x000fe200078e00ff */
[----:B------:R-:W-:Y:S01]  /*1870*/  FSETP.GEU.AND P1, PT, |R43|, 6.5827683646048100446e-37, PT ;  /* 0x036000002b00780b */ /* 0x000fe20003f2e200 */
[----:B------:R-:W-:-:S04]  /*1880*/  DADD R36, R36, R10 ;  /* 0x0000000024247229 */ /* 0x000fc8000000000a */
        /* <DEDUP_REMOVED lines=8> */
[----:B------:R-:W-:-:S05]  /*1910*/  FFMA R7, RZ, 2.375, R33 ;  /* 0x40180000ff077823 */ /* 0x000fca0000000021 */
[----:B------:R-:W-:-:S13]  /*1920*/  FSETP.GT.AND P0, PT, |R7|, 1.469367938527859385e-39, PT ;  /* 0x001000000700780b */ /* 0x000fda0003f04200 */
[----:B------:R-:W-:Y:S05]  /*1930*/  @P0 BRA P1, `(.L_x_14) ;  /* 0x00000000001c0947 */ /* 0x000fea0000800000 */
[----:B------:R-:W-:Y:S01]  /*1940*/  IMAD.MOV.U32 R56, RZ, RZ, R42 ;  /* 0x000000ffff387224 */ /* 0x000fe200078e002a */
[----:B------:R-:W-:Y:S01]  /*1950*/  MOV R8, 0x1990 ;  /* 0x0000199000087802 */ /* 0x000fe20000000f00 */
[----:B------:R-:W-:Y:S02]  /*1960*/  IMAD.MOV.U32 R57, RZ, RZ, R43 ;  /* 0x000000ffff397224 */ /* 0x000fe400078e002b */
[----:B------:R-:W-:-:S07]  /*1970*/  IMAD.MOV.U32 R53, RZ, RZ, 0x40180000 ;  /* 0x40180000ff357424 */ /* 0x000fce00078e00ff */
[----:B------:R-:W-:Y:S05]  /*1980*/  CALL.REL.NOINC `($__internal_1_$__cuda_sm20_div_rn_f64_full) ;  /* 0x0000038c00947944 */ /* 0x000fea0003c00000 */
[----:B------:R-:W-:Y:S01]  /*1990*/  IMAD.U32 R32, RZ, RZ, UR12 ;  /* 0x0000000cff207e24 */ /* 0x000fe2000f8e00ff */
[----:B------:R-:W-:-:S07]  /*19a0*/  MOV R33, UR13 ;  /* 0x0000000d00217c02 */ /* 0x000fce0008000f00 */
.L_x_14:
[----:B------:R-:W-:Y:S01]  /*19b0*/  ISETP.GE.AND P0, PT, R0, 0x1, PT ;  /* 0x000000010000780c */ /* 0x000fe20003f06270 */
[----:B------:R-:W-:-:S12]  /*19c0*/  DADD R32, R36, R32 ;  /* 0x0000000024207229 */ /* 0x000fd80000000020 */
[----:B------:R-:W-:Y:S05]  /*19d0*/  @!P0 BRA `(.L_x_15) ;  /* 0x0000000c00ac8947 */ /* 0x000fea0003800000 */
[----:B------:R-:W-:-:S05]  /*19e0*/  UMOV UR6, URZ ;  /* 0x000000ff00067c82 */ /* 0x000fca0008000000 */
.L_x_24:
[----:B------:R-:W-:Y:S01]  /*19f0*/  DADD R12, R38, R4 ;  /* 0x00000000260c7229 */ /* 0x000fe20000000004 */
[----:B------:R-:W-:Y:S01]  /*1a00*/  IMAD.MOV.U32 R8, RZ, RZ, 0x47ae147b ;  /* 0x47ae147bff087424 */ /* 0x000fe200078e00ff */
[----:B------:R-:W-:Y:S01]  /*1a10*/  UMOV UR10, 0x6a7ef9db ;  /* 0x6a7ef9db000a7882 */ /* 0x000fe20000000000 */
[----:B------:R-:W-:Y:S01]  /*1a20*/  IMAD.MOV.U32 R9, RZ, RZ, 0x40107ae1 ;  /* 0x40107ae1ff097424 */ /* 0x000fe200078e00ff */
[----:B------:R-:W-:Y:S01]  /*1a30*/  UMOV UR11, 0x3fa374bc ;  /* 0x3fa374bc000b7882 */ /* 0x000fe20000000000 */
[----:B------:R-:W-:Y:S01]  /*1a40*/  UIADD3 UR6, UPT, UPT, UR6, 0x1, URZ ;  /* 0x0000000106067890 */ /* 0x000fe2000fffe0ff */
[----:B------:R-:W-:-:S03]  /*1a50*/  MOV R60, 0x1ab0 ;  /* 0x00001ab0003c7802 */ /* 0x000fc60000000f00 */
[----:B------:R-:W-:Y:S02]  /*1a60*/  DFMA R12, R12, UR10, -R8 ;  /* 0x0000000a0c0c7c2b */ /* 0x000fe40008000808 */
[----:B------:R-:W-:-:S08]  /*1a70*/  ISETP.NE.AND P2, PT, R0, UR6, PT ;  /* 0x0000000600007c0c */ /* 0x000fd0000bf45270 */
[----:B------:R-:W-:Y:S02]  /*1a80*/  IMAD.MOV.U32 R58, RZ, RZ, R12 ;  /* 0x000000ffff3a7224 */ /* 0x000fe400078e000c */
[----:B------:R-:W-:-:S07]  /*1a90*/  IMAD.MOV.U32 R7, RZ, RZ, R13 ;  /* 0x000000ffff077224 */ /* 0x000fce00078e000d */
[----:B------:R-:W-:Y:S05]  /*1aa0*/  CALL.REL.NOINC `($_Z5OuterP5point$__internal_accurate_pow) ;  /* 0x0000039000d87944 */ /* 0x000fea0003c00000 */
[----:B------:R-:W-:Y:S01]  /*1ab0*/  DADD R10, R12, 10 ;  /* 0x402400000c0a7429 */ /* 0x000fe20000000000 */
[----:B------:R-:W-:Y:S01]  /*1ac0*/  UMOV UR10, 0xd2f1a9fc ;  /* 0xd2f1a9fc000a7882 */ /* 0x000fe20000000000 */
[----:B------:R-:W-:Y:S01]  /*1ad0*/  UMOV UR11, 0x3f40624d ;  /* 0x3f40624d000b7882 */ /* 0x000fe20000000000 */
[----:B------:R-:W-:Y:S01]  /*1ae0*/  DSETP.GE.AND P0, PT, R38, R20, PT ;  /* 0x000000142600722a */ /* 0x000fe20003f06000 */
[----:B------:R-:W-:-:S06]  /*1af0*/  IMAD.MOV.U32 R9, RZ, RZ, R7 ;  /* 0x000000ffff097224 */ /* 0x000fcc00078e0007 */
[----:B------:R-:W-:-:S04]  /*1b00*/  LOP3.LUT R10, R11, 0x7ff00000, RZ, 0xc0, !PT ;  /* 0x7ff000000b0a7812 */ /* 0x000fc800078ec0ff */
[----:B------:R-:W-:-:S13]  /*1b10*/  ISETP.NE.AND P1, PT, R10, 0x7ff00000, PT ;  /* 0x7ff000000a00780c */ /* 0x000fda0003f25270 */
[----:B------:R-:W-:Y:S05]  /*1b20*/  @P1 BRA `(.L_x_16) ;  /* 0x00000000001c1947 */ /* 0x000fea0003800000 */
[----:B------:R-:W-:-:S14]  /*1b30*/  DSETP.NAN.AND P1, PT, R12, R12, PT ;  /* 0x0000000c0c00722a */ /* 0x000fdc0003f28000 */
[----:B------:R-:W-:Y:S01]  /*1b40*/  @P1 DADD R8, R12, 10 ;  /* 0x402400000c081429 */ /* 0x000fe20000000000 */
[----:B------:R-:W-:Y:S10]  /*1b50*/  @P1 BRA `(.L_x_16) ;  /* 0x0000000000101947 */ /* 0x000ff40003800000 */
[----:B------:R-:W-:-:S14]  /*1b60*/  DSETP.NEU.AND P1, PT, |R12|, +INF , PT ;  /* 0x7ff000000c00742a */ /* 0x000fdc0003f2d200 */
[----:B------:R-:W-:Y:S02]  /*1b70*/  @!P1 ISETP.GE.AND P4, PT, R13, RZ, PT ;  /* 0x000000ff0d00920c */ /* 0x000fe40003f86270 */
[----:B------:R-:W-:Y:S02]  /*1b80*/  @!P1 MOV R8, RZ ;  /* 0x000000ff00089202 */ /* 0x000fe40000000f00 */
[----:B------:R-:W-:-:S09]  /*1b90*/  @!P1 SEL R9, RZ, 0x7ff00000, !P4 ;  /* 0x7ff00000ff099807 */ /* 0x000fd20006000000 */
.L_x_16:
[----:B------:R-:W-:Y:S01]  /*1ba0*/  DADD R8, R8, UR10 ;  /* 0x0000000a08087e29 */ /* 0x000fe20008000000 */
[----:B------:R-:W-:Y:S01]  /*1bb0*/  UMOV UR10, 0x9999999a ;  /* 0x9999999a000a7882 */ /* 0x000fe20000000000 */
[----:B------:R-:W-:Y:S01]  /*1bc0*/  DSETP.NEU.AND P1, PT, R12, RZ, PT ;  /* 0x000000ff0c00722a */ /* 0x000fe20003f2d000 */
[----:B------:R-:W-:Y:S01]  /*1bd0*/  UMOV UR11, 0x3fa99999 ;  /* 0x3fa99999000b7882 */ /* 0x000fe20000000000 */
[----:B------:R-:W-:Y:S01]  /*1be0*/  FSEL R13, RZ, 1.875, !P0 ;  /* 0x3ff00000ff0d7808 */ /* 0x000fe20004000000 */
[----:B------:R-:W-:Y:S01]  /*1bf0*/  IMAD.MOV.U32 R12, RZ, RZ, RZ ;  /* 0x000000ffff0c7224 */ /* 0x000fe200078e00ff */
[----:B------:R-:W-:Y:S01]  /*1c00*/  DADD R10, RZ, -R32 ;  /* 0x00000000ff0a7229 */ /* 0x000fe20000000820 */
[----:B------:R-:W-:Y:S01]  /*1c10*/  MOV R60, 0x1d20 ;  /* 0x00001d20003c7802 */ /* 0x000fe20000000f00 */
[----:B------:R-:W-:Y:S02]  /*1c20*/  DFMA R40, R26, -0.5, R38 ;  /* 0xbfe000001a28782b */ /* 0x000fe40000000026 */
[----:B------:R-:W-:Y:S01]  /*1c30*/  FSEL R8, R8, 1526726.625, P1 ;  /* 0x49ba5e3508087808 */ /* 0x000fe20000800000 */
[----:B------:R-:W-:Y:S01]  /*1c40*/  DFMA R12, R32, UR10, -R12 ;  /* 0x0000000a200c7c2b */ /* 0x000fe2000800080c */
[----:B------:R-:W-:Y:S01]  /*1c50*/  FSEL R9, R9, 1.8750624656677246094, P1 ;  /* 0x3ff0020c09097808 */ /* 0x000fe20000800000 */
[----:B------:R-:W-:Y:S01]  /*1c60*/  UMOV UR10, 0x6a7ef9db ;  /* 0x6a7ef9db000a7882 */ /* 0x000fe20000000000 */
[----:B------:R-:W-:-:S02]  /*1c70*/  UMOV UR11, 0x3fa374bc ;  /* 0x3fa374bc000b7882 */ /* 0x000fc40000000000 */
[----:B------:R-:W-:-:S03]  /*1c80*/  DADD R34, R40, R4 ;  /* 0x0000000028227229 */ /* 0x000fc60000000004 */
[----:B------:R-:W-:Y:S01]  /*1c90*/  DFMA R12, -R10, R8, R12 ;  /* 0x000000080a0c722b */ /* 0x000fe2000000010c */
[----:B------:R-:W-:Y:S02]  /*1ca0*/  IMAD.MOV.U32 R8, RZ, RZ, 0x47ae147b ;  /* 0x47ae147bff087424 */ /* 0x000fe400078e00ff */
[----:B------:R-:W-:-:S05]  /*1cb0*/  IMAD.MOV.U32 R9, RZ, RZ, 0x40107ae1 ;  /* 0x40107ae1ff097424 */ /* 0x000fca00078e00ff */
[----:B------:R-:W-:Y:S02]  /*1cc0*/  DMUL R12, R12, -R26 ;  /* 0x8000001a0c0c7228 */ /* 0x000fe40000000000 */
[----:B------:R-:W-:-:S06]  /*1cd0*/  DFMA R34, R34, UR10, -R8 ;  /* 0x0000000a22227c2b */ /* 0x000fcc0008000808 */
[----:B------:R-:W-:-:S04]  /*1ce0*/  DFMA R36, R12, 0.5, R32 ;  /* 0x3fe000000c24782b */ /* 0x000fc80000000020 */
[----:B------:R-:W-:Y:S02]  /*1cf0*/  IMAD.MOV.U32 R58, RZ, RZ, R34 ;  /* 0x000000ffff3a7224 */ /* 0x000fe400078e0022 */
[----:B------:R-:W-:-:S07]  /*1d00*/  IMAD.MOV.U32 R7, RZ, RZ, R35 ;  /* 0x000000ffff077224 */ /* 0x000fce00078e0023 */
[----:B------:R-:W-:Y:S05]  /*1d10*/  CALL.REL.NOINC `($_Z5OuterP5point$__internal_accurate_pow) ;  /* 0x00000390003c7944 */ /* 0x000fea0003c00000 */
[----:B------:R-:W-:Y:S01]  /*1d20*/  DADD R10, R34, 10 ;  /* 0x40240000220a7429 */ /* 0x000fe20000000000 */
[----:B------:R-:W-:Y:S01]  /*1d30*/  MOV R9, R7 ;  /* 0x0000000700097202 */ /* 0x000fe20000000f00 */
        /* <DEDUP_REMOVED lines=12> */
[----:B------:R-:W-:Y:S02]  /*1e00*/  IMAD.MOV.U32 R10, RZ, RZ, R8 ;  /* 0x000000ffff0a7224 */ /* 0x000fe400078e0008 */
[----:B------:R-:W-:-:S11]  /*1e10*/  IMAD.MOV.U32 R11, RZ, RZ, R9 ;  /* 0x000000ffff0b7224 */ /* 0x000fd600078e0009 */
[----:B------:R-:W-:Y:S01]  /*1e20*/  @!P4 ISETP.GE.AND P5, PT, R35, RZ, PT ;  /* 0x000000ff2300c20c */ /* 0x000fe20003fa6270 */
[----:B------:R-:W-:-:S03]  /*1e30*/  @!P4 IMAD.MOV.U32 R10, RZ, RZ, RZ ;  /* 0x000000ffff0ac224 */ /* 0x000fc600078e00ff */
[----:B------:R-:W-:-:S09]  /*1e40*/  @!P4 SEL R11, RZ, 0x7ff00000, !P5 ;  /* 0x7ff00000ff0bc807 */ /* 0x000fd20006800000 */
.L_x_17:
[----:B------:R-:W-:Y:S01]  /*1e50*/  DADD R40, R10, UR10 ;  /* 0x0000000a0a287e29 */ /* 0x000fe20008000000 */
[----:B------:R-:W-:Y:S01]  /*1e60*/  FSEL R43, RZ, 1.875, !P1 ;  /* 0x3ff00000ff2b7808 */ /* 0x000fe20004800000 */
[----:B------:R-:W-:Y:S01]  /*1e70*/  DSETP.NEU.AND P1, PT, R34, RZ, PT ;  /* 0x000000ff2200722a */ /* 0x000fe20003f2d000 */
[----:B------:R-:W-:Y:S01]  /*1e80*/  MOV R42, RZ ;  /* 0x000000ff002a7202 */ /* 0x000fe20000000f00 */
[----:B------:R-:W-:Y:S01]  /*1e90*/  UMOV UR12, 0x9999999a ;  /* 0x9999999a000c7882 */ /* 0x000fe20000000000 */
[----:B------:R-:W-:Y:S01]  /*1ea0*/  UMOV UR13, 0x3fa99999 ;  /* 0x3fa99999000d7882 */ /* 0x000fe20000000000 */
[----:B------:R-:W-:-:S03]  /*1eb0*/  DADD R10, RZ, -R36 ;  /* 0x00000000ff0a7229 */ /* 0x000fc60000000824 */
[----:B------:R-:W-:Y:S01]  /*1ec0*/  DFMA R36, R36, UR12, -R42 ;  /* 0x0000000c24247c2b */ /* 0x000fe2000800082a */
[----:B------:R-:W-:Y:S02]  /*1ed0*/  FSEL R40, R40, 1526726.625, P1 ;  /* 0x49ba5e3528287808 */ /* 0x000fe40000800000 */
[----:B------:R-:W-:-:S06]  /*1ee0*/  FSEL R41, R41, 1.8750624656677246094, P1 ;  /* 0x3ff0020c29297808 */ /* 0x000fcc0000800000 */
[----:B------:R-:W-:-:S08]  /*1ef0*/  DFMA R36, -R10, R40, R36 ;  /* 0x000000280a24722b */ /* 0x000fd00000000124 */
[----:B------:R-:W-:Y:S01]  /*1f00*/  DMUL R36, R36, -R26 ;  /* 0x8000001a24247228 */ /* 0x000fe20000000000 */
        /* <DEDUP_REMOVED lines=8> */
.L_x_18:
[----:B------:R-:W-:Y:S01]  /*1f90*/  DFMA R10, R36, 0.5, R32 ;  /* 0x3fe00000240a782b */ /* 0x000fe20000000020 */
[----:B------:R-:W-:Y:S01]  /*1fa0*/  MOV R60, 0x20d0 ;  /* 0x000020d0003c7802 */ /* 0x000fe20000000f00 */
[----:B------:R-:W-:Y:S01]  /*1fb0*/  DADD R8, R8, UR10 ;  /* 0x0000000a08087e29 */ /* 0x000fe20008000000 */
[----:B------:R-:W-:Y:S01]  /*1fc0*/  UMOV UR10, 0x6a7ef9db ;  /* 0x6a7ef9db000a7882 */ /* 0x000fe20000000000 */
[----:B------:R-:W-:Y:S01]  /*1fd0*/  DADD R38, R38, -R26 ;  /* 0x0000000026267229 */ /* 0x000fe2000000081a */
[----:B------:R-:W-:-:S03]  /*1fe0*/  UMOV UR11, 0x3fa374bc ;  /* 0x3fa374bc000b7882 */ /* 0x000fc60000000000 */
[----:B------:R-:W-:Y:S02]  /*1ff0*/  DFMA R34, R10, UR12, -R42 ;  /* 0x0000000c0a227c2b */ /* 0x000fe4000800082a */
[----:B------:R-:W-:Y:S02]  /*2000*/  DADD R10, RZ, -R10 ;  /* 0x00000000ff0a7229 */ /* 0x000fe4000000080a */
[----:B------:R-:W-:Y:S01]  /*2010*/  FSEL R8, R8, 1526726.625, P1 ;  /* 0x49ba5e3508087808 */ /* 0x000fe20000800000 */
[----:B------:R-:W-:Y:S01]  /*2020*/  DADD R40, R38, R4 ;  /* 0x0000000026287229 */ /* 0x000fe20000000004 */
[----:B------:R-:W-:-:S06]  /*2030*/  FSEL R9, R9, 1.8750624656677246094, P1 ;  /* 0x3ff0020c09097808 */ /* 0x000fcc0000800000 */
[----:B------:R-:W-:Y:S01]  /*2040*/  DFMA R34, -R10, R8, R34 ;  /* 0x000000080a22722b */ /* 0x000fe20000000122 */
[----:B------:R-:W-:Y:S02]  /*2050*/  IMAD.MOV.U32 R8, RZ, RZ, 0x47ae147b ;  /* 0x47ae147bff087424 */ /* 0x000fe400078e00ff */
[----:B------:R-:W-:-:S05]  /*2060*/  IMAD.MOV.U32 R9, RZ, RZ, 0x40107ae1 ;  /* 0x40107ae1ff097424 */ /* 0x000fca00078e00ff */
[----:B------:R-:W-:Y:S02]  /*2070*/  DMUL R34, R34, -R26 ;  /* 0x8000001a22227228 */ /* 0x000fe40000000000 */
[----:B------:R-:W-:-:S06]  /*2080*/  DFMA R40, R40, UR10, -R8 ;  /* 0x0000000a28287c2b */ /* 0x000fcc0008000808 */
[----:B------:R-:W-:-:S04]  /*2090*/  DADD R42, R34, R32 ;  /* 0x00000000222a7229 */ /* 0x000fc80000000020 */
[----:B------:R-:W-:Y:S02]  /*20a0*/  IMAD.MOV.U32 R58, RZ, RZ, R40 ;  /* 0x000000ffff3a7224 */ /* 0x000fe400078e0028 */
[----:B------:R-:W-:-:S07]  /*20b0*/  IMAD.MOV.U32 R7, RZ, RZ, R41 ;  /* 0x000000ffff077224 */ /* 0x000fce00078e0029 */
[----:B------:R-:W-:Y:S05]  /*20c0*/  CALL.REL.NOINC `($_Z5OuterP5point$__internal_accurate_pow) ;  /* 0x0000038c00507944 */ /* 0x000fea0003c00000 */
[----:B------:R-:W0:Y:S01]  /*20d0*/  MUFU.RCP64H R11, 6 ;  /* 0x40180000000b7908 */ /* 0x000e220000001800 */
[----:B------:R-:W-:Y:S01]  /*20e0*/  MOV R44, 0x0 ;  /* 0x00000000002c7802 */ /* 0x000fe20000000f00 */
[----:B------:R-:W-:Y:S01]  /*20f0*/  IMAD.MOV.U32 R45, RZ, RZ, 0x40180000 ;  /* 0x40180000ff2d7424 */ /* 0x000fe200078e00ff */
[----:B------:R-:W-:Y:S01]  /*2100*/  UMOV UR10, 0xd2f1a9fc ;  /* 0xd2f1a9fc000a7882 */ /* 0x000fe20000000000 */
[----:B------:R-:W-:Y:S01]  /*2110*/  IMAD.MOV.U32 R10, RZ, RZ, 0x1 ;  /* 0x00000001ff0a7424 */ /* 0x000fe200078e00ff */
[----:B------:R-:W-:Y:S01]  /*2120*/  UMOV UR11, 0x3f40624d ;  /* 0x3f40624d000b7882 */ /* 0x000fe20000000000 */
[----:B------:R-:W-:Y:S01]  /*2130*/  DSETP.GE.AND P4, PT, R38, R20, PT ;  /* 0x000000142600722a */ /* 0x000fe20003f86000 */
[----:B------:R-:W-:-:S03]  /*2140*/  IMAD.MOV.U32 R9, RZ, RZ, R7 ;  /* 0x000000ffff097224 */ /* 0x000fc600078e0007 */
        /* <DEDUP_REMOVED lines=18> */
.L_x_19:
[----:B------:R-:W-:Y:S01]  /*2270*/  DADD R10, R8, UR10 ;  /* 0x0000000a080a7e29 */ /* 0x000fe20008000000 */
[----:B------:R-:W-:Y:S01]  /*2280*/  FSEL R49, RZ, 1.875, !P4 ;  /* 0x3ff00000ff317808 */ /* 0x000fe20006000000 */
[----:B------:R-:W-:Y:S01]  /*2290*/  DFMA R8, R50, R46, R44 ;  /* 0x0000002e3208722b */ /* 0x000fe2000000002c */
[----:B------:R-:W-:Y:S01]  /*22a0*/  IMAD.MOV.U32 R48, RZ, RZ, RZ ;  /* 0x000000ffff307224 */ /* 0x000fe200078e00ff */
[----:B------:R-:W-:Y:S01]  /*22b0*/  DSETP.NEU.AND P0, PT, R40, RZ, PT ;  /* 0x000000ff2800722a */ /* 0x000fe20003f0d000 */
[----:B------:R-:W-:Y:S01]  /*22c0*/  UMOV UR10, 0x9999999a ;  /* 0x9999999a000a7882 */ /* 0x000fe20000000000 */
[----:B------:R-:W-:Y:S01]  /*22d0*/  UMOV UR11, 0x3fa99999 ;  /* 0x3fa99999000b7882 */ /* 0x000fe20000000000 */
[----:B------:R-:W-:Y:S02]  /*22e0*/  FSETP.GEU.AND P1, PT, |R13|, 6.5827683646048100446e-37, PT ;  /* 0x036000000d00780b */ /* 0x000fe40003f2e200 */
[----:B------:R-:W-:Y:S01]  /*22f0*/  DFMA R40, R42, UR10, -R48 ;  /* 0x0000000a2a287c2b */ /* 0x000fe20008000830 */
[----:B------:R-:W-:Y:S01]  /*2300*/  FSEL R10, R10, 1526726.625, P0 ;  /* 0x49ba5e350a0a7808 */ /* 0x000fe20000000000 */
[----:B------:R-:W-:Y:S01]  /*2310*/  DADD R42, RZ, -R42 ;  /* 0x00000000ff2a7229 */ /* 0x000fe2000000082a */
[----:B------:R-:W-:Y:S01]  /*2320*/  FFMA R7, RZ, 2.375, R9 ;  /* 0x40180000ff077823 */ /* 0x000fe20000000009 */
[----:B------:R-:W-:-:S04]  /*2330*/  FSEL R11, R11, 1.8750624656677246094, P0 ;  /* 0x3ff0020c0b0b7808 */ /* 0x000fc80000000000 */
[----:B------:R-:W-:Y:S02]  /*2340*/  FSETP.GT.AND P0, PT, |R7|, 1.469367938527859385e-39, PT ;  /* 0x001000000700780b */ /* 0x000fe40003f04200 */
[----:B------:R-:W-:-:S08]  /*2350*/  DFMA R40, -R42, R10, R40 ;  /* 0x0000000a2a28722b */ /* 0x000fd00000000128 */
[----:B------:R-:W-:-:S03]  /*2360*/  DMUL R40, R40, -R26 ;  /* 0x8000001a28287228 */ /* 0x000fc60000000000 */
[----:B------:R-:W-:Y:S08]  /*2370*/  @P0 BRA P1, `(.L_x_20) ;  /* 0x00000000001c0947 */ /* 0x000ff00000800000 */
[----:B------:R-:W-:Y:S01]  /*2380*/  MOV R56, R12 ;  /* 0x0000000c00387202 */ /* 0x000fe20000000f00 */
[----:B------:R-:W-:Y:S01]  /*2390*/  IMAD.MOV.U32 R57, RZ, RZ, R13 ;  /* 0x000000ffff397224 */ /* 0x000fe200078e000d */
[----:B------:R-:W-:Y:S01]  /*23a0*/  MOV R8, 0x23d0 ;  /* 0x000023d000087802 */ /* 0x000fe20000000f00 */
[----:B------:R-:W-:-:S07]  /*23b0*/  IMAD.MOV.U32 R53, RZ, RZ, 0x40180000 ;  /* 0x40180000ff357424 */ /* 0x000fce00078e00ff */
[----:B------:R-:W-:Y:S05]  /*23c0*/  CALL.REL.NOINC `($__internal_1_$__cuda_sm20_div_rn_f64_full) ;  /* 0x0000038400047944 */ /* 0x000fea0003c00000 */
[----:B------:R-:W-:Y:S02]  /*23d0*/  IMAD.U32 R8, RZ, RZ, UR12 ;  /* 0x0000000cff087e24 */ /* 0x000fe4000f8e00ff */
[----:B------:R-:W-:-:S07]  /*23e0*/  IMAD.U32 R9, RZ, RZ, UR13 ;  /* 0x0000000dff097e24 */ /* 0x000fce000f8e00ff */
.L_x_20:
        /* <DEDUP_REMOVED lines=24> */
.L_x_21:
        /* <DEDUP_REMOVED lines=24> */
.L_x_22:
        /* <DEDUP_REMOVED lines=24> */
.L_x_23:
[----:B------:R-:W-:Y:S01]  /*2870*/  DADD R32, R32, R10 ;  /* 0x0000000020207229 */ /* 0x000fe2000000000a */
[----:B------:R-:W-:Y:S10]  /*2880*/  @P2 BRA `(.L_x_24) ;  /* 0xfffffff000582947 */ /* 0x000ff4000383ffff */
.L_x_15:
[----:B------:R-:W-:Y:S01]  /*2890*/  DSETP.GE.AND P0, PT, R4, 120, PT ;  /* 0x405e00000400742a */ /* 0x000fe20003f06000 */
[----:B------:R-:W-:-:S05]  /*28a0*/  CS2R R8, SRZ ;  /* 0x0000000000087805 */ /* 0x000fca000001ff00 */
[----:B------:R-:W-:-:S14]  /*28b0*/  DSETP.LE.OR P0, PT, R4, RZ, P0 ;  /* 0x000000ff0400722a */ /* 0x000fdc0000703400 */
[----:B------:R-:W-:Y:S05]  /*28c0*/  @P0 BRA `(.L_x_25) ;  /* 0x00000004000c0947 */ /* 0x000fea0003800000 */
[----:B------:R-:W-:Y:S01]  /*28d0*/  DADD R8, R30, -R4 ;  /* 0x000000001e087229 */ /* 0x000fe20000000804 */
[----:B------:R-:W-:Y:S01]  /*28e0*/  UMOV UR6, 0x1c71c71c ;  /* 0x1c71c71c00067882 */ /* 0x000fe20000000000 */
[----:B------:R-:W-:-:S06]  /*28f0*/  UMOV UR7, 0x3fac71c7 ;  /* 0x3fac71c700077882 */ /* 0x000fcc0000000000 */
[----:B------:R-:W-:-:S08]  /*2900*/  DMUL R8, R8, R8 ;  /* 0x0000000808087228 */ /* 0x000fd00000000000 */
[----:B------:R-:W-:Y:S01]  /*2910*/  DMUL R12, R8, -UR6 ;  /* 0x80000006080c7c28 */ /* 0x000fe20008000000 */
[----:B------:R-:W-:Y:S01]  /*2920*/  UMOV UR6, 0xfefa39ef ;  /* 0xfefa39ef00067882 */ /* 0x000fe20000000000 */
[----:B------:R-:W-:Y:S01]  /*2930*/  IMAD.MOV.U32 R8, RZ, RZ, 0x652b82fe ;  /* 0x652b82feff087424 */ /* 0x000fe200078e00ff */
[----:B------:R-:W-:Y:S01]  /*2940*/  MOV R9, 0x3ff71547 ;  /* 0x3ff7154700097802 */ /* 0x000fe20000000f00 */
[----:B------:R-:W-:-:S05]  /*2950*/  UMOV UR7, 0x3fe62e42 ;  /* 0x3fe62e4200077882 */ /* 0x000fca0000000000 */
[----:B------:R-:W-:Y:S01]  /*2960*/  DFMA R34, R12, R8, 6.75539944105574400000e+15 ;  /* 0x433800000c22742b */ /* 0x000fe20000000008 */
[----:B------:R-:W-:-:S07]  /*2970*/  FSETP.GEU.AND P0, PT, |R13|, 4.1917929649353027344, PT ;  /* 0x4086232b0d00780b */ /* 0x000fce0003f0e200 */
[----:B------:R-:W-:-:S08]  /*2980*/  DADD R8, R34, -6.75539944105574400000e+15 ;  /* 0xc338000022087429 */ /* 0x000fd00000000000 */
[----:B------:R-:W-:Y:S01]  /*2990*/  DFMA R10, R8, -UR6, R12 ;  /* 0x80000006080a7c2b */ /* 0x000fe2000800000c */
[----:B------:R-:W-:Y:S01]  /*29a0*/  UMOV UR6, 0x3b39803f ;  /* 0x3b39803f00067882 */ /* 0x000fe20000000000 */
[----:B------:R-:W-:-:S06]  /*29b0*/  UMOV UR7, 0x3c7abc9e ;  /* 0x3c7abc9e00077882 */ /* 0x000fcc0000000000 */
[----:B------:R-:W-:Y:S01]  /*29c0*/  DFMA R10, R8, -UR6, R10 ;  /* 0x80000006080a7c2b */ /* 0x000fe2000800000a */
[----:B------:R-:W-:Y:S01]  /*29d0*/  UMOV UR6, 0x69ce2bdf ;  /* 0x69ce2bdf00067882 */ /* 0x000fe20000000000 */
[----:B------:R-:W-:Y:S01]  /*29e0*/  IMAD.MOV.U32 R8, RZ, RZ, -0x35dec16 ;  /* 0xfca213eaff087424 */ /* 0x000fe200078e00ff */
[----:B------:R-:W-:Y:S01]  /*29f0*/  UMOV UR7, 0x3e5ade15 ;  /* 0x3e5ade1500077882 */ /* 0x000fe20000000000 */
[----:B------:R-:W-:-:S06]  /*2a00*/  IMAD.MOV.U32 R9, RZ, RZ, 0x3e928af3 ;  /* 0x3e928af3ff097424 */ /* 0x000fcc00078e00ff */
[----:B------:R-:W-:Y:S01]  /*2a10*/  DFMA R8, R10, UR6, R8 ;  /* 0x000000060a087c2b */ /* 0x000fe20008000008 */
[----:B------:R-:W-:Y:S01]  /*2a20*/  UMOV UR6, 0x62401315 ;  /* 0x6240131500067882 */ /* 0x000fe20000000000 */
[----:B------:R-:W-:-:S06]  /*2a30*/  UMOV UR7, 0x3ec71dee ;  /* 0x3ec71dee00077882 */ /* 0x000fcc0000000000 */
[----:B------:R-:W-:Y:S01]  /*2a40*/  DFMA R8, R10, R8, UR6 ;  /* 0x000000060a087e2b */ /* 0x000fe20008000008 */
        /* <DEDUP_REMOVED lines=23> */
[----:B------:R-:W-:-:S08]  /*2bc0*/  DFMA R8, R10, R8, 1 ;  /* 0x3ff000000a08742b */ /* 0x000fd00000000008 */
[----:B------:R-:W-:-:S10]  /*2bd0*/  DFMA R10, R10, R8, 1 ;  /* 0x3ff000000a0a742b */ /* 0x000fd40000000008 */
[----:B------:R-:W-:Y:S02]  /*2be0*/  IMAD R9, R34, 0x100000, R11 ;  /* 0x0010000022097824 */ /* 0x000fe400078e020b */
[----:B------:R-:W-:Y:S01]  /*2bf0*/  IMAD.MOV.U32 R8, RZ, RZ, R10 ;  /* 0x000000ffff087224 */ /* 0x000fe200078e000a */
[----:B------:R-:W-:Y:S06]  /*2c00*/  @!P0 BRA `(.L_x_26) ;  /* 0x0000000000388947 */ /* 0x000fec0003800000 */
[----:B------:R-:W-:Y:S01]  /*2c10*/  FSETP.GEU.AND P1, PT, |R13|, 4.2275390625, PT ;  /* 0x408748000d00780b */ /* 0x000fe20003f2e200 */
[C---:B------:R-:W-:Y:S02]  /*2c20*/  DADD R8, R12.reuse, +INF ;  /* 0x7ff000000c087429 */ /* 0x040fe40000000000 */
[----:B------:R-:W-:-:S08]  /*2c30*/  DSETP.GEU.AND P0, PT, R12, RZ, PT ;  /* 0x000000ff0c00722a */ /* 0x000fd00003f0e000 */
[----:B------:R-:W-:Y:S02]  /*2c40*/  FSEL R8, R8, RZ, P0 ;  /* 0x000000ff08087208 */ /* 0x000fe40000000000 */
[----:B------:R-:W-:Y:S01]  /*2c50*/  FSEL R9, R9, RZ, P0 ;  /* 0x000000ff09097208 */ /* 0x000fe20000000000 */
[----:B------:R-:W-:Y:S06]  /*2c60*/  @P1 BRA `(.L_x_26) ;  /* 0x0000000000201947 */ /* 0x000fec0003800000 */
[----:B------:R-:W-:Y:S01]  /*2c70*/  LEA.HI R0, R34, R34, RZ, 0x1 ;  /* 0x0000002222007211 */ /* 0x000fe200078f08ff */
[----:B------:R-:W-:Y:S02]  /*2c80*/  IMAD.MOV.U32 R8, RZ, RZ, R10 ;  /* 0x000000ffff087224 */ /* 0x000fe400078e000a */
[----:B------:R-:W-:Y:S01]  /*2c90*/  IMAD.MOV.U32 R10, RZ, RZ, RZ ;  /* 0x000000ffff0a7224 */ /* 0x000fe200078e00ff */
[----:B------:R-:W-:-:S05]  /*2ca0*/  SHF.R.S32.HI R9, RZ, 0x1, R0 ;  /* 0x00000001ff097819 */ /* 0x000fca0000011400 */
[----:B------:R-:W-:Y:S01]  /*2cb0*/  IMAD.IADD R34, R34, 0x1, -R9 ;  /* 0x0000000122227824 */ /* 0x000fe200078e0a09 */
[----:B------:R-:W-:-:S04]  /*2cc0*/  LEA R9, R9, R11, 0x14 ;  /* 0x0000000b09097211 */ /* 0x000fc800078ea0ff */
[----:B------:R-:W-:-:S06]  /*2cd0*/  LEA R11, R34, 0x3ff00000, 0x14 ;  /* 0x3ff00000220b7811 */ /* 0x000fcc00078ea0ff */
[----:B------:R-:W-:-:S11]  /*2ce0*/  DMUL R8, R8, R10 ;  /* 0x0000000a08087228 */ /* 0x000fd60000000000 */
.L_x_26:
[----:B------:R-:W-:-:S11]  /*2cf0*/  DMUL R8, R8, UR6 ;  /* 0x0000000608087c28 */ /* 0x000fd60008000000 */
.L_x_25:
[----:B------:R-:W0:Y:S01]  /*2d00*/  LDCU.64 UR6, c[0x3][0x28] ;  /* 0x00c00500ff0677ac */ /* 0x000e220008000a00 */
[----:B------:R-:W-:Y:S01]  /*2d10*/  DFMA R40, R18, -0.5, R4 ;  /* 0xbfe000001228782b */ /* 0x000fe20000000004 */
[----:B------:R-:W-:Y:S01]  /*2d20*/  IMAD.MOV.U32 R34, RZ, RZ, 0x47ae147b ;  /* 0x47ae147bff227424 */ /* 0x000fe200078e00ff */
[----:B------:R-:W-:Y:S01]  /*2d30*/  DMUL R8, R8, R24 ;  /* 0x0000001808087228 */ /* 0x000fe20000000000 */
[----:B------:R-:W-:Y:S01]  /*2d40*/  IMAD.MOV.U32 R35, RZ, RZ, 0x40107ae1 ;  /* 0x40107ae1ff237424 */ /* 0x000fe200078e00ff */
[----:B------:R-:W-:-:S04]  /*2d50*/  MOV R60, 0x2e30 ;  /* 0x00002e30003c7802 */ /* 0x000fc80000000f00 */
[----:B------:R-:W-:Y:S02]  /*2d60*/  DADD R42, -R40, 120 ;  /* 0x405e0000282a7429 */ /* 0x000fe40000000100 */
[----:B------:R-:W-:-:S06]  /*2d70*/  DMUL R32, R8, R32 ;  /* 0x0000002008207228 */ /* 0x000fcc0000000000 */
[----:B------:R-:W-:Y:S02]  /*2d80*/  DADD R12, R40, R42 ;  /* 0x00000000280c7229 */ /* 0x000fe4000000002a */
[----:B0-----:R-:W-:Y:S01]  /*2d90*/  DMUL R10, R42, UR6 ;  /* 0x000000062a0a7c28 */ /* 0x001fe20008000000 */
[----:B------:R-:W-:Y:S01]  /*2da0*/  UMOV UR6, 0x6a7ef9db ;  /* 0x6a7ef9db00067882 */ /* 0x000fe20000000000 */
[----:B------:R-:W-:-:S04]  /*2db0*/  UMOV UR7, 0x3fa374bc ;  /* 0x3fa374bc00077882 */ /* 0x000fc80000000000 */
[----:B------:R-:W0:Y:S01]  /*2dc0*/  F2I.F64.FLOOR R0, R10 ;  /* 0x0000000a00007311 */ /* 0x000e220000305100 */
[----:B------:R-:W-:-:S10]  /*2dd0*/  DFMA R12, R12, UR6, -R34 ;  /* 0x000000060c0c7c2b */ /* 0x000fd40008000822 */
[----:B------:R-:W-:Y:S01]  /*2de0*/  IMAD.MOV.U32 R58, RZ, RZ, R12 ;  /* 0x000000ffff3a7224 */ /* 0x000fe200078e000c */
[----:B------:R-:W-:Y:S01]  /*2df0*/  MOV R7, R13 ;  /* 0x0000000d00077202 */ /* 0x000fe20000000f00 */
[----:B0-----:R-:W0:Y:S02]  /*2e00*/  I2F.F64 R46, R0 ;  /* 0x00000000002e7312 */ /* 0x001e240000201c00 */
[----:B0-----:R-:W-:-:S11]  /*2e10*/  DFMA R46, R46, R26, -R42 ;  /* 0x0000001a2e2e722b */ /* 0x001fd6000000082a */
[----:B------:R-:W-:Y:S05]  /*2e20*/  CALL.REL.NOINC `($_Z5OuterP5point$__internal_accurate_pow) ;  /* 0x0000037c00f87944 */ /* 0x000fea0003c00000 */
        /* <DEDUP_REMOVED lines=14> */
.L_x_27:
        /* <DEDUP_REMOVED lines=41> */
.L_x_28:
        /* <DEDUP_REMOVED lines=20> */
.L_x_29:
[----:B------:R-:W-:Y:S01]  /*32e0*/  DFMA R10, R36, 0.5, RZ ;  /* 0x3fe00000240a782b */ /* 0x000fe200000000ff */
[----:B------:R-:W-:Y:S01]  /*32f0*/  MOV R60, 0x3420 ;  /* 0x00003420003c7802 */ /* 0x000fe20000000f00 */
[----:B------:R-:W-:Y:S01]  /*3300*/  DADD R8, R8, UR6 ;  /* 0x0000000608087e29 */ /* 0x000fe20008000000 */
[----:B------:R-:W-:Y:S01]  /*3310*/  UMOV UR6, 0x6a7ef9db ;  /* 0x6a7ef9db00067882 */ /* 0x000fe20000000000 */
[----:B------:R-:W-:Y:S01]  /*3320*/  DADD R42, R42, R46 ;  /* 0x000000002a2a7229 */ /* 0x000fe2000000002e */
        /* <DEDUP_REMOVED lines=41> */
.L_x_30:
        /* <DEDUP_REMOVED lines=24> */
.L_x_31:
        /* <DEDUP_REMOVED lines=24> */
.L_x_32:
        /* <DEDUP_REMOVED lines=24> */
.L_x_33:
        /* <DEDUP_REMOVED lines=24> */
.L_x_34:
[----:B------:R-:W-:Y:S01]  /*3bc0*/  ISETP.GE.AND P0, PT, R0, 0x1, PT ;  /* 0x000000010000780c */ /* 0x000fe20003f06270 */
[----:B------:R-:W-:-:S12]  /*3bd0*/  DADD R38, R38, R8 ;  /* 0x0000000026267229 */ /* 0x000fd80000000008 */
[----:B------:R-:W-:Y:S05]  /*3be0*/  @!P0 BRA `(.L_x_35) ;  /* 0x0000000c00ac8947 */ /* 0x000fea0003800000 */
[----:B------:R-:W-:-:S05]  /*3bf0*/  UMOV UR6, URZ ;  /* 0x000000ff00067c82 */ /* 0x000fca0008000000 */
.L_x_44:
        /* <DEDUP_REMOVED lines=27> */
.L_x_36:
        /* <DEDUP_REMOVED lines=43> */
.L_x_37:
        /* <DEDUP_REMOVED lines=20> */
.L_x_38:
        /* <DEDUP_REMOVED lines=46> */
.L_x_39:
        /* <DEDUP_REMOVED lines=24> */
.L_x_40:
        /* <DEDUP_REMOVED lines=24> */
.L_x_41:
        /* <DEDUP_REMOVED lines=24> */
.L_x_42:
        /* <DEDUP_REMOVED lines=24> */
.L_x_43:
[----:B------:R-:W-:Y:S01]  /*4a80*/  DADD R38, R38, R10 ;  /* 0x0000000026267229 */ /* 0x000fe2000000000a */
[----:B------:R-:W-:Y:S10]  /*4a90*/  @P2 BRA `(.L_x_44) ;  /* 0xfffffff000582947 */ /* 0x000ff4000383ffff */
.L_x_35:
[----:B------:R-:W-:Y:S01]  /*4aa0*/  DSETP.GE.AND P0, PT, R40, 120, PT ;  /* 0x405e00002800742a */ /* 0x000fe20003f06000 */
[----:B------:R-:W-:-:S05]  /*4ab0*/  CS2R R8, SRZ ;  /* 0x0000000000087805 */ /* 0x000fca000001ff00 */
[----:B------:R-:W-:-:S14]  /*4ac0*/  DSETP.LE.OR P0, PT, R40, RZ, P0 ;  /* 0x000000ff2800722a */ /* 0x000fdc0000703400 */
[----:B------:R-:W-:Y:S05]  /*4ad0*/  @P0 BRA `(.L_x_45) ;  /* 0x00000004000c0947 */ /* 0x000fea0003800000 */
[----:B------:R-:W-:Y:S01]  /*4ae0*/  DADD R40, R30, -R40 ;  /* 0x000000001e287229 */ /* 0x000fe20000000828 */
[----:B------:R-:W-:Y:S01]  /*4af0*/  UMOV UR6, 0x1c71c71c ;  /* 0x1c71c71c00067882 */ /* 0x000fe20000000000 */
[----:B------:R-:W-:Y:S01]  /*4b00*/  UMOV UR7, 0x3fac71c7 ;  /* 0x3fac71c700077882 */ /* 0x000fe20000000000 */
[----:B------:R-:W-:Y:S01]  /*4b10*/  IMAD.MOV.U32 R12, RZ, RZ, 0x652b82fe ;  /* 0x652b82feff0c7424 */ /* 0x000fe200078e00ff */
[----:B------:R-:W-:-:S04]  /*4b20*/  MOV R13, 0x3ff71547 ;  /* 0x3ff71547000d7802 */ /* 0x000fc80000000f00 */
[----:B------:R-:W-:-:S08]  /*4b30*/  DMUL R40, R40, R40 ;  /* 0x0000002828287228 */ /* 0x000fd00000000000 */
[----:B------:R-:W-:Y:S01]  /*4b40*/  DMUL R40, R40, -UR6 ;  /* 0x8000000628287c28 */ /* 0x000fe20008000000 */
[----:B------:R-:W-:Y:S01]  /*4b50*/  UMOV UR6, 0xfefa39ef ;  /* 0xfefa39ef00067882 */ /* 0x000fe20000000000 */
[----:B------:R-:W-:-:S06]  /*4b60*/  UMOV UR7, 0x3fe62e42 ;  /* 0x3fe62e4200077882 */ /* 0x000fcc0000000000 */
[----:B------:R-:W-:Y:S02]  /*4b70*/  DFMA R12, R40, R12, 6.75539944105574400000e+15 ;  /* 0x43380000280c742b */ /* 0x000fe4000000000c */
[----:B------:R-:W-:-:S06]  /*4b80*/  FSETP.GEU.AND P0, PT, |R41|, 4.1917929649353027344, PT ;  /* 0x4086232b2900780b */ /* 0x000fcc0003f0e200 */
        /* <DEDUP_REMOVED lines=55> */
.L_x_46:
[----:B------:R-:W-:-:S11]  /*4f00*/  DMUL R8, R8, UR6 ;  /* 0x0000000608087c28 */ /* 0x000fd60008000000 */
.L_x_45:
[----:B------:R-:W0:Y:S01]  /*4f10*/  LDCU.64 UR6, c[0x3][0x28] ;  /* 0x00c00500ff0677ac */ /* 0x000e220008000a00 */
[----:B------:R-:W-:Y:S01]  /*4f20*/  DADD R4, R4, -R18 ;  /* 0x0000000004047229 */ /* 0x000fe20000000812 */
        /* <DEDUP_REMOVED lines=31> */
.L_x_47:
        /* <DEDUP_REMOVED lines=41> */
.L_x_48:
        /* <DEDUP_REMOVED lines=20> */
.L_x_49:
        /* <DEDUP_REMOVED lines=46> */
.L_x_50:
        /* <DEDUP_REMOVED lines=24> */
.L_x_51:
        /* <DEDUP_REMOVED lines=24> */
.L_x_52:
        /* <DEDUP_REMOVED lines=24> */
.L_x_53:
        /* <DEDUP_REMOVED lines=24> */
.L_x_54:
[----:B------:R-:W-:Y:S01]  /*5dd0*/  ISETP.GE.AND P0, PT, R0, 0x1, PT ;  /* 0x000000010000780c */ /* 0x000fe20003f06270 */
[----:B------:R-:W-:-:S12]  /*5de0*/  DADD R40, R40, R8 ;  /* 0x0000000028287229 */ /* 0x000fd80000000008 */
[----:B------:R-:W-:Y:S05]  /*5df0*/  @!P0 BRA `(.L_x_55) ;  /* 0x0000000c00ac8947 */ /* 0x000fea0003800000 */
[----:B------:R-:W-:-:S05]  /*5e00*/  UMOV UR6, URZ ;  /* 0x000000ff00067c82 */ /* 0x000fca0008000000 */
.L_x_64:
        /* <DEDUP_REMOVED lines=27> */
.L_x_56:
        /* <DEDUP_REMOVED lines=43> */
.L_x_57:
        /* <DEDUP_REMOVED lines=20> */
.L_x_58:
        /* <DEDUP_REMOVED lines=46> */
.L_x_59:
        /* <DEDUP_REMOVED lines=24> */
.L_x_60:
        /* <DEDUP_REMOVED lines=24> */
.L_x_61:
        /* <DEDUP_REMOVED lines=24> */
.L_x_62:
        /* <DEDUP_REMOVED lines=24> */
.L_x_63:
[----:B------:R-:W-:Y:S01]  /*6c90*/  DADD R40, R40, R10 ;  /* 0x0000000028287229 */ /* 0x000fe2000000000a */
[----:B------:R-:W-:Y:S10]  /*6ca0*/  @P2 BRA `(.L_x_64) ;  /* 0xfffffff000582947 */ /* 0x000ff4000383ffff */
.L_x_55:
        /* <DEDUP_REMOVED lines=70> */
.L_x_66:
[----:B------:R-:W-:-:S11]  /*7110*/  DMUL R10, R10, UR6 ;  /* 0x000000060a0a7c28 */ /* 0x000fd60008000000 */
.L_x_65:
[----:B------:R-:W0:Y:S01]  /*7120*/  MUFU.RCP64H R9, 6 ;  /* 0x4018000000097908 */ /* 0x000e220000001800 */
[----:B------:R-:W-:Y:S01]  /*7130*/  IMAD.MOV.U32 R12, RZ, RZ, 0x0 ;  /* 0x00000000ff0c7424 */ /* 0x000fe200078e00ff */
[----:B------:R-:W-:Y:S01]  /*7140*/  DMUL R56, R32, -R18 ;  /* 0x8000001220387228 */ /* 0x000fe20000000000 */
[----:B------:R-:W-:Y:S01]  /*7150*/  IMAD.MOV.U32 R13, RZ, RZ, 0x40180000 ;  /* 0x40180000ff0d7424 */ /* 0x000fe200078e00ff */
[----:B------:R-:W-:Y:S01]  /*7160*/  DMUL R10, R10, R24 ;  /* 0x000000180a0a7228 */ /* 0x000fe20000000000 */
[----:B------:R-:W-:-:S07]  /*7170*/  IMAD.MOV.U32 R8, RZ, RZ, 0x1 ;  /* 0x00000001ff087424 */ /* 0x000fce00078e00ff */
[----:B------:R-:W-:Y:S01]  /*7180*/  FSETP.GEU.AND P1, PT, |R57|, 6.5827683646048100446e-37, PT ;  /* 0x036000003900780b */ /* 0x000fe20003f2e200 */
[----:B------:R-:W-:Y:S02]  /*7190*/  DMUL R10, R10, R40 ;  /* 0x000000280a0a7228 */ /* 0x000fe40000000000 */
[----:B0-----:R-:W-:-:S06]  /*71a0*/  DFMA R34, R8, -R12, 1 ;  /* 0x3ff000000822742b */ /* 0x001fcc000000080c */
[----:B------:R-:W-:Y:S02]  /*71b0*/  DMUL R32, R10, -R18 ;  /* 0x800000120a207228 */ /* 0x000fe40000000000 */
        /* <DEDUP_REMOVED lines=10> */
[----:B------:R-:W-:Y:S02]  /*7260*/  MOV R53, 0x40180000 ;  /* 0x4018000000357802 */ /* 0x000fe40000000f00 */
[----:B------:R-:W-:-:S07]  /*7270*/  MOV R8, 0x7290 ;  /* 0x0000729000087802 */ /* 0x000fce0000000f00 */
[----:B------:R-:W-:Y:S05]  /*7280*/  CALL.REL.NOINC `($__internal_1_$__cuda_sm20_div_rn_f64_full) ;  /* 0x0000033400547944 */ /* 0x000fea0003c00000 */
[----:B------:R-:W-:Y:S02]  /*7290*/  IMAD.U32 R8, RZ, RZ, UR12 ;  /* 0x0000000cff087e24 */ /* 0x000fe4000f8e00ff */
[----:B------:R-:W-:-:S07]  /*72a0*/  IMAD.U32 R9, RZ, RZ, UR13 ;  /* 0x0000000dff097e24 */ /* 0x000fce000f8e00ff */
.L_x_67:
[----:B------:R-:W0:Y:S01]  /*72b0*/  MUFU.RCP64H R11, 3 ;  /* 0x40080000000b7908 */ /* 0x000e220000001800 */
[----:B------:R-:W-:Y:S01]  /*72c0*/  IMAD.MOV.U32 R12, RZ, RZ, 0x0 ;  /* 0x00000000ff0c7424 */ /* 0x000fe200078e00ff */
[----:B------:R-:W-:Y:S01]  /*72d0*/  DMUL R56, R38, -R18 ;  /* 0x8000001226387228 */ /* 0x000fe20000000000 */
[----:B------:R-:W-:Y:S01]  /*72e0*/  IMAD.MOV.U32 R13, RZ, RZ, 0x40080000 ;  /* 0x40080000ff0d7424 */ /* 0x000fe200078e00ff */
[----:B------:R-:W-:Y:S01]  /*72f0*/  DADD R28, -R8, R28 ;  /* 0x00000000081c7229 */ /* 0x000fe2000000011c */
[----:B------:R-:W-:-:S07]  /*7300*/  IMAD.MOV.U32 R10, RZ, RZ, 0x1 ;  /* 0x00000001ff0a7424 */ /* 0x000fce00078e00ff */
[----:B------:R-:W-:Y:S01]  /*7310*/  FSETP.GEU.AND P1, PT, |R57|, 6.5827683646048100446e-37, PT ;  /* 0x036000003900780b */ /* 0x000fe20003f2e200 */
        /* <DEDUP_REMOVED lines=11> */
[----:B------:R-:W-:Y:S02]  /*73d0*/  MOV R53, 0x40080000 ;  /* 0x4008000000357802 */ /* 0x000fe40000000f00 */
[----:B------:R-:W-:-:S07]  /*73e0*/  MOV R8, 0x7400 ;  /* 0x0000740000087802 */ /* 0x000fce0000000f00 */
[----:B------:R-:W-:Y:S05]  /*73f0*/  CALL.REL.NOINC `($__internal_1_$__cuda_sm20_div_rn_f64_full) ;  /* 0x0000033000f87944 */ /* 0x000fea0003c00000 */
[----:B------:R-:W-:Y:S02]  /*7400*/  IMAD.U32 R10, RZ, RZ, UR12 ;  /* 0x0000000cff0a7e24 */ /* 0x000fe4000f8e00ff */
[----:B------:R-:W-:-:S07]  /*7410*/  IMAD.U32 R11, RZ, RZ, UR13 ;  /* 0x0000000dff0b7e24 */ /* 0x000fce000f8e00ff */
.L_x_68:
[----:B------:R-:W0:Y:S01]  /*7420*/  MUFU.RCP64H R9, 6 ;  /* 0x4018000000097908 */ /* 0x000e220000001800 */
[----:B------:R-:W-:Y:S01]  /*7430*/  IMAD.MOV.U32 R12, RZ, RZ, 0x0 ;  /* 0x00000000ff0c7424 */ /* 0x000fe200078e00ff */
[----:B------:R-:W-:Y:S01]  /*7440*/  FSETP.GEU.AND P1, PT, |R33|, 6.5827683646048100446e-37, PT ;  /* 0x036000002100780b */ /* 0x000fe20003f2e200 */
[----:B------:R-:W-:Y:S01]  /*7450*/  IMAD.MOV.U32 R13, RZ, RZ, 0x40180000 ;  /* 0x40180000ff0d7424 */ /* 0x000fe200078e00ff */
[----:B------:R-:W-:Y:S01]  /*7460*/  DADD R28, R28, R10 ;  /* 0x000000001c1c7229 */ /* 0x000fe2000000000a */
[----:B------:R-:W-:-:S07]  /*7470*/  IMAD.MOV.U32 R8, RZ, RZ, 0x1 ;  /* 0x00000001ff087424 */ /* 0x000fce00078e00ff */
[----:B------:R-:W-:Y:S02]  /*7480*/  DADD R28, R28, R10 ;  /* 0x000000001c1c7229 */ /* 0x000fe4000000000a */
        /* <DEDUP_REMOVED lines=18> */
.L_x_69:
[----:B------:R-:W-:Y:S01]  /*75b0*/  DADD R28, R28, -R8 ;  /* 0x000000001c1c7229 */ /* 0x000fe20000000808 */
[----:B------:R-:W-:Y:S10]  /*75c0*/  @P3 BRA `(.L_x_70) ;  /* 0xffffff94004c3947 */ /* 0x000ff4000383ffff */
.L_x_3:
[----:B------:R-:W0:Y:S01]  /*75d0*/  LDCU.64 UR6, c[0x3][URZ] ;  /* 0x00c00000ff0677ac */ /* 0x000e220008000a00 */
[----:B------:R-:W-:Y:S01]  /*75e0*/  DFMA R20, R16, 0.5, R14 ;  /* 0x3fe000001014782b */ /* 0x000fe2000000000e */
[----:B------:R-:W-:Y:S01]  /*75f0*/  IMAD.MOV.U32 R24, RZ, RZ, 0x2b020c4a ;  /* 0x2b020c4aff187424 */ /* 0x000fe200078e00ff */
[----:B------:R-:W-:Y:S01]  /*7600*/  DFMA R2, -R2, R28, RZ ;  /* 0x0000001c0202722b */ /* 0x000fe200000001ff */
[----:B------:R-:W-:Y:S02]  /*7610*/  MOV R25, 0x40111687 ;  /* 0x4011168700197802 */ /* 0x000fe40000000f00 */
[----:B------:R-:W-:-:S05]  /*7620*/  MOV R60, 0x76c0 ;  /* 0x000076c0003c7802 */ /* 0x000fca0000000f00 */
[----:B------:R-:W-:Y:S02]  /*7630*/  DMUL R22, R16, R2 ;  /* 0x0000000210167228 */ /* 0x000fe40000000000 */
[----:B0-----:R-:W-:Y:S01]  /*7640*/  DADD R20, R20, UR6 ;  /* 0x0000000614147e29 */ /* 0x001fe20008000000 */
[----:B------:R-:W-:Y:S01]  /*7650*/  UMOV UR6, 0x6a7ef9db ;  /* 0x6a7ef9db00067882 */ /* 0x000fe20000000000 */
[----:B------:R-:W-:-:S04]  /*7660*/  UMOV UR7, 0x3fa374bc ;  /* 0x3fa374bc00077882 */ /* 0x000fc80000000000 */
[----:B------:R-:W-:Y:S02]  /*7670*/  DFMA R26, R22, 0.5, RZ ;  /* 0x3fe00000161a782b */ /* 0x000fe400000000ff */
[----:B------:R-:W-:-:S10]  /*7680*/  DFMA R24, R20, UR6, -R24 ;  /* 0x0000000614187c2b */ /* 0x000fd40008000818 */
[----:B------:R-:W-:Y:S02]  /*7690*/  IMAD.MOV.U32 R58, RZ, RZ, R24 ;  /* 0x000000ffff3a7224 */ /* 0x000fe400078e0018 */
[----:B------:R-:W-:-:S07]  /*76a0*/  IMAD.MOV.U32 R7, RZ, RZ, R25 ;  /* 0x000000ffff077224 */ /* 0x000fce00078e0019 */
[----:B------:R-:W-:Y:S05]  /*76b0*/  CALL.REL.NOINC `($_Z5OuterP5point$__internal_accurate_pow) ;  /* 0x0000033400d47944 */ /* 0x000fea0003c00000 */
[----:B------:R-:W-:Y:S01]  /*76c0*/  DADD R2, R24, 10 ;  /* 0x4024000018027429 */ /* 0x000fe20000000000 */
[----:B------:R-:W-:Y:S01]  /*76d0*/  IMAD.MOV.U32 R29, RZ, RZ, R7 ;  /* 0x000000ffff1d7224 */ /* 0x000fe200078e0007 */
[----:B------:R-:W-:Y:S01]  /*76e0*/  ISETP.GE.AND P2, PT, R6, 0x1, PT ;  /* 0x000000010600780c */ /* 0x000fe20003f46270 */
[----:B------:R-:W-:-:S03]  /*76f0*/  IMAD.MOV.U32 R28, RZ, RZ, R8 ;  /* 0x000000ffff1c7224 */ /* 0x000fc600078e0008 */
[----:B------:R-:W-:Y:S01]  /*7700*/  MOV R31, R29 ;  /* 0x0000001d001f7202 */ /* 0x000fe20000000f00 */
[----:B------:R-:W-:-:S03]  /*7710*/  IMAD.MOV.U32 R30, RZ, RZ, R28 ;  /* 0x000000ffff1e7224 */ /* 0x000fc600078e001c */
[----:B------:R-:W-:-:S04]  /*7720*/  LOP3.LUT R0, R3, 0x7ff00000, RZ, 0xc0, !PT ;  /* 0x7ff0000003007812 */ /* 0x000fc800078ec0ff */
[----:B------:R-:W-:-:S13]  /*7730*/  ISETP.NE.AND P0, PT, R0, 0x7ff00000, PT ;  /* 0x7ff000000000780c */ /* 0x000fda0003f05270 */
        /* <DEDUP_REMOVED lines=10> */
.L_x_71:
[----:B------:R-:W-:Y:S01]  /*77e0*/  CS2R R32, SRZ ;  /* 0x0000000000207805 */ /* 0x000fe2000001ff00 */
[----:B------:R-:W-:Y:S06]  /*77f0*/  @!P2 BRA `(.L_x_72) ;  /* 0x000000700028a947 */ /* 0x000fec0003800000 */
        /* <DEDUP_REMOVED lines=13> */
[----:B------:R-:W-:Y:S02]  /*78d0*/  DADD R2, R4, -R20 ;  /* 0x0000000004027229 */ /* 0x000fe40000000814 */
        /* <DEDUP_REMOVED lines=14> */
[----:B------:R-:W-:Y:S01]  /*79c0*/  MOV R34, UR6 ;  /* 0x0000000600227c02 */ /* 0x000fe20008000f00 */
[----:B------:R-:W-:-:S07]  /*79d0*/  IMAD.U32 R35, RZ, RZ, UR7 ;  /* 0x00000007ff237e24 */ /* 0x000fce000f8e00ff */
.L_x_73:
[----:B------:R-:W0:Y:S01]  /*79e0*/  MUFU.RCP64H R9, 3062.5 ;  /* 0x40a7ed0000097908 */ /* 0x000e220000001800 */
[----:B------:R-:W-:Y:S01]  /*79f0*/  IMAD.MOV.U32 R10, RZ, RZ, 0x0 ;  /* 0x00000000ff0a7424 */ /* 0x000fe200078e00ff */
[C---:B------:R-:W-:Y:S01]  /*7a00*/  DADD R2, -R20.reuse, 15 ;  /* 0x402e000014027429 */ /* 0x040fe20000000100 */
[----:B------:R-:W-:Y:S01]  /*7a10*/  IMAD.MOV.U32 R11, RZ, RZ, 0x40a7ed00 ;  /* 0x40a7ed00ff0b7424 */ /* 0x000fe200078e00ff */
[----:B------:R-:W-:Y:S01]  /*7a20*/  DADD R4, R20, -120 ;  /* 0xc05e000014047429 */ /* 0x000fe20000000000 */
[----:B------:R-:W-:Y:S02]  /*7a30*/  IMAD.MOV.U32 R8, RZ, RZ, 0x1 ;  /* 0x00000001ff087424 */ /* 0x000fe400078e00ff */
[----:B------:R-:W-:-:S05]  /*7a40*/  IMAD.MOV.U32 R32, RZ, RZ, RZ ;  /* 0x000000ffff207224 */ /* 0x000fca00078e00ff */
[----:B------:R-:W-:Y:S02]  /*7a50*/  DMUL R2, R2, R4 ;  /* 0x0000000402027228 */ /* 0x000fe40000000000 */
[----:B0-----:R-:W-:-:S06]  /*7a60*/  DFMA R12, R8, -R10, 1 ;  /* 0x3ff00000080c742b */ /* 0x001fcc000000080a */
[----:B------:R-:W-:Y:S02]  /*7a70*/  DSETP.MAX.AND P0, P1, RZ, R2, PT ;  /* 0x00000002ff00722a */ /* 0x000fe4000390f000 */
[----:B------:R-:W-:Y:S01]  /*7a80*/  IMAD.MOV.U32 R33, RZ, RZ, R2 ;  /* 0x000000ffff217224 */ /* 0x000fe200078e0002 */
[----:B------:R-:W-:Y:S01]  /*7a90*/  MOV R2, RZ ;  /* 0x000000ff00027202 */ /* 0x000fe20000000f00 */
[----:B------:R-:W-:-:S03]  /*7aa0*/  DFMA R12, R12, R12, R12 ;  /* 0x0000000c0c0c722b */ /* 0x000fc6000000000c */
[----:B------:R-:W-:Y:S02]  /*7ab0*/  FSEL R5, R2, R3, P0 ;  /* 0x0000000302057208 */ /* 0x000fe40000000000 */
[----:B------:R-:W-:-:S03]  /*7ac0*/  SEL R32, R32, R33, P0 ;  /* 0x0000002120207207 */ /* 0x000fc60000000000 */
[----:B------:R-:W-:Y:S02]  /*7ad0*/  DFMA R12, R8, R12, R8 ;  /* 0x0000000c080c722b */ /* 0x000fe40000000008 */
[----:B------:R-:W-:-:S05]  /*7ae0*/  @P1 LOP3.LUT R5, R3, 0x80000, RZ, 0xfc, !PT ;  /* 0x0008000003051812 */ /* 0x000fca00078efcff */
[----:B------:R-:W-:Y:S01]  /*7af0*/  IMAD.MOV.U32 R33, RZ, RZ, R5 ;  /* 0x000000ffff217224 */ /* 0x000fe200078e0005 */
[----:B------:R-:W-:-:S04]  /*7b00*/  DFMA R10, R12, -R10, 1 ;  /* 0x3ff000000c0a742b */ /* 0x000fc8000000080a */
[----:B------:R-:W-:-:S04]  /*7b10*/  FSETP.GEU.AND P1, PT, |R33|, 6.5827683646048100446e-37, PT ;  /* 0x036000002100780b */ /* 0x000fc80003f2e200 */
[----:B------:R-:W-:-:S08]  /*7b20*/  DFMA R10, R12, R10, R12 ;  /* 0x0000000a0c0a722b */ /* 0x000fd0000000000c */
[----:B------:R-:W-:-:S08]  /*7b30*/  DMUL R2, R10, R32 ;  /* 0x000000200a027228 */ /* 0x000fd00000000000 */
[----:B------:R-:W-:-:S08]  /*7b40*/  DFMA R4, R2, -3062.5, R32 ;  /* 0xc0a7ed000204782b */ /* 0x000fd00000000020 */
[----:B------:R-:W-:-:S10]  /*7b50*/  DFMA R2, R10, R4, R2 ;  /* 0x000000040a02722b */ /* 0x000fd40000000002 */
[----:B------:R-:W-:-:S05]  /*7b60*/  FFMA R4, RZ, 5.2476806640625, R3 ;  /* 0x40a7ed00ff047823 */ /* 0x000fca0000000003 */
[----:B------:R-:W-:-:S13]  /*7b70*/  FSETP.GT.AND P0, PT, |R4|, 1.469367938527859385e-39, PT ;  /* 0x001000000400780b */ /* 0x000fda0003f04200 */
[----:B------:R-:W-:Y:S05]  /*7b80*/  @P0 BRA P1, `(.L_x_74) ;  /* 0x00000000001c0947 */ /* 0x000fea0000800000 */
[----:B------:R-:W-:Y:S01]  /*7b90*/  IMAD.MOV.U32 R56, RZ, RZ, R32 ;  /* 0x000000ffff387224 */ /* 0x000fe200078e0020 */
[----:B------:R-:W-:Y:S01]  /*7ba0*/  MOV R8, 0x7be0 ;  /* 0x00007be000087802 */ /* 0x000fe20000000f00 */
[----:B------:R-:W-:Y:S02]  /*7bb0*/  IMAD.MOV.U32 R57, RZ, RZ, R33 ;  /* 0x000000ffff397224 */ /* 0x000fe400078e0021 */
[----:B------:R-:W-:-:S07]  /*7bc0*/  IMAD.MOV.U32 R53, RZ, RZ, 0x40a7ed00 ;  /* 0x40a7ed00ff357424 */ /* 0x000fce00078e00ff */
[----:B------:R-:W-:Y:S05]  /*7bd0*/  CALL.REL.NOINC `($__internal_1_$__cuda_sm20_div_rn_f64_full) ;  /* 0x0000032c00007944 */ /* 0x000fea0003c00000 */
[----:B------:R-:W-:Y:S01]  /*7be0*/  MOV R2, UR12 ;  /* 0x0000000c00027c02 */ /* 0x000fe20008000f00 */
[----:B------:R-:W-:-:S07]  /*7bf0*/  IMAD.U32 R3, RZ, RZ, UR13 ;  /* 0x0000000dff037e24 */ /* 0x000fce000f8e00ff */
.L_x_74:
[----:B------:R-:W0:Y:S01]  /*7c00*/  MUFU.RCP64H R5, -3062.5 ;  /* 0xc0a7ed0000057908 */ /* 0x000e220000001800 */
[----:B------:R-:W-:Y:S01]  /*7c10*/  IMAD.MOV.U32 R8, RZ, RZ, 0x0 ;  /* 0x00000000ff087424 */ /* 0x000fe200078e00ff */
[----:B------:R-:W-:Y:S01]  /*7c20*/  FSETP.GEU.AND P1, PT, |R33|, 6.5827683646048100446e-37, PT ;  /* 0x036000002100780b */ /* 0x000fe20003f2e200 */
[----:B------:R-:W-:Y:S02]  /*7c30*/  IMAD.MOV.U32 R9, RZ, RZ, 0x40a7ed00 ;  /* 0x40a7ed00ff097424 */ /* 0x000fe400078e00ff */
[----:B------:R-:W-:-:S06]  /*7c40*/  IMAD.MOV.U32 R4, RZ, RZ, 0x1 ;  /* 0x00000001ff047424 */ /* 0x000fcc00078e00ff */
        /* <DEDUP_REMOVED lines=12> */
[----:B------:R-:W-:Y:S01]  /*7d10*/  MOV R57, R33 ;  /* 0x0000002100397202 */ /* 0x000fe20000000f00 */
[----:B------:R-:W-:Y:S01]  /*7d20*/  IMAD.MOV.U32 R53, RZ, RZ, -0x3f581300 ;  /* 0xc0a7ed00ff357424 */ /* 0x000fe200078e00ff */
[----:B------:R-:W-:-:S07]  /*7d30*/  MOV R8, 0x7d50 ;  /* 0x00007d5000087802 */ /* 0x000fce0000000f00 */
[----:B------:R-:W-:Y:S05]  /*7d40*/  CALL.REL.NOINC `($__internal_1_$__cuda_sm20_div_rn_f64_full) ;  /* 0x0000032800a47944 */ /* 0x000fea0003c00000 */
[----:B------:R-:W-:Y:S02]  /*7d50*/  IMAD.U32 R4, RZ, RZ, UR12 ;  /* 0x0000000cff047e24 */ /* 0x000fe4000f8e00ff */
[----:B------:R-:W-:-:S07]  /*7d60*/  IMAD.U32 R5, RZ, RZ, UR13 ;  /* 0x0000000dff057e24 */ /* 0x000fce000f8e00ff */
.L_x_75:
[----:B------:R-:W0:Y:S01]  /*7d70*/  @!P2 LDC R38, c[0x3][0x10] ;  /* 0x00c00400ff26ab82 */ /* 0x000e220000000800 */
[----:B------:R-:W-:Y:S01]  /*7d80*/  CS2R R32, SRZ ;  /* 0x0000000000207805 */ /* 0x000fe2000001ff00 */
[----:B------:R-:W-:Y:S01]  /*7d90*/  IMAD.MOV.U32 R36, RZ, RZ, 0x0 ;  /* 0x00000000ff247424 */ /* 0x000fe200078e00ff */
[----:B------:R-:W-:Y:S01]  /*7da0*/  UMOV UR5, URZ ;  /* 0x000000ff00057c82 */ /* 0x000fe20008000000 */
[----:B------:R-:W-:-:S04]  /*7db0*/  IMAD.MOV.U32 R37, RZ, RZ, 0x405e0000 ;  /* 0x405e0000ff257424 */ /* 0x000fc800078e00ff */
[----:B------:R-:W1:Y:S03]  /*7dc0*/  @!P2 LDC R39, c[0x3][0x14] ;  /* 0x00c00500ff27ab82 */ /* 0x000e660000000800 */
.L_x_139:
[----:B------:R-:W2:Y:S01]  /*7dd0*/  LDCU.64 UR6, c[0x3][0x28] ;  /* 0x00c00500ff0677ac */ /* 0x000ea20008000a00 */
[----:B------:R-:W-:Y:S01]  /*7de0*/  DADD R46, -R36, 120 ;  /* 0x405e0000242e7429 */ /* 0x000fe20000000100 */
[----:B------:R-:W-:Y:S01]  /*7df0*/  MOV R8, 0x47ae147b ;  /* 0x47ae147b00087802 */ /* 0x000fe20000000f00 */
[----:B------:R-:W-:Y:S01]  /*7e00*/  IMAD.MOV.U32 R9, RZ, RZ, 0x40107ae1 ;  /* 0x40107ae1ff097424 */ /* 0x000fe200078e00ff */
[----:B------:R-:W-:Y:S01]  /*7e10*/  UIADD3 UR5, UPT, UPT, UR5, 0x1, URZ ;  /* 0x0000000105057890 */ /* 0x000fe2000fffe0ff */
[----:B------:R-:W-:-:S04]  /*7e20*/  MOV R60, 0x7ef0 ;  /* 0x00007ef0003c7802 */ /* 0x000fc80000000f00 */
[C---:B------:R-:W-:Y:S01]  /*7e30*/  DADD R40, R46.reuse, R36 ;  /* 0x000000002e287229 */ /* 0x040fe20000000024 */
[----:B------:R-:W-:Y:S01]  /*7e40*/  ISETP.NE.AND P3, PT, R6, UR5, PT ;  /* 0x0000000506007c0c */ /* 0x000fe2000bf65270 */
[----:B--2---:R-:W-:Y:S01]  /*7e50*/  DMUL R12, R46, UR6 ;  /* 0x000000062e0c7c28 */ /* 0x004fe20008000000 */
[----:B------:R-:W-:Y:S01]  /*7e60*/  UMOV UR6, 0x6a7ef9db ;  /* 0x6a7ef9db00067882 */ /* 0x000fe20000000000 */
[----:B------:R-:W-:-:S04]  /*7e70*/  UMOV UR7, 0x3fa374bc ;  /* 0x3fa374bc00077882 */ /* 0x000fc80000000000 */
[----:B------:R-:W-:-:S04]  /*7e80*/  DFMA R40, R40, UR6, -R8 ;  /* 0x0000000628287c2b */ /* 0x000fc80008000808 */
[----:B------:R-:W2:Y:S06]  /*7e90*/  F2I.F64.FLOOR R12, R12 ;  /* 0x0000000c000c7311 */ /* 0x000eac0000305100 */
[----:B------:R-:W-:Y:S02]  /*7ea0*/  IMAD.MOV.U32 R58, RZ, RZ, R40 ;  /* 0x000000ffff3a7224 */ /* 0x000fe400078e0028 */
[----:B------:R-:W-:Y:S01]  /*7eb0*/  IMAD.MOV.U32 R7, RZ, RZ, R41 ;  /* 0x000000ffff077224 */ /* 0x000fe200078e0029 */
        /* <DEDUP_REMOVED lines=17> */
.L_x_76:
[----:B------:R-:W-:Y:S01]  /*7fd0*/  DADD R8, R8, UR6 ;  /* 0x0000000608087e29 */ /* 0x000fe20008000000 */
[----:B------:R-:W-:Y:S01]  /*7fe0*/  MOV R44, RZ ;  /* 0x000000ff002c7202 */ /* 0x000fe20000000f00 */
[----:B------:R-:W-:Y:S01]  /*7ff0*/  DSETP.GE.AND P0, PT, R46, R38, PT ;  /* 0x000000262e00722a */ /* 0x000fe20003f06000 */
[----:B------:R-:W-:Y:S01]  /*8000*/  UMOV UR6, 0x6a7ef9db ;  /* 0x6a7ef9db00067882 */ /* 0x000fe20000000000 */
[----:B------:R-:W-:Y:S01]  /*8010*/  DSETP.NEU.AND P1, PT, R40, RZ, PT ;  /* 0x000000ff2800722a */ /* 0x000fe20003f2d000 */
[----:B------:R-:W-:Y:S01]  /*8020*/  UMOV UR7, 0x3fa374bc ;  /* 0x3fa374bc00077882 */ /* 0x000fe20000000000 */
[----:B------:R-:W-:Y:S01]  /*8030*/  DFMA R48, R68, 0.5, R46 ;  /* 0x3fe000004430782b */ /* 0x000fe2000000002e */
[----:B------:R-:W-:Y:S01]  /*8040*/  MOV R60, 0x8130 ;  /* 0x00008130003c7802 */ /* 0x000fe20000000f00 */
        /* <DEDUP_REMOVED lines=11> */
[----:B------:R-:W-:Y:S02]  /*8100*/  IMAD.MOV.U32 R58, RZ, RZ, R40 ;  /* 0x000000ffff3a7224 */ /* 0x000fe400078e0028 */
        /* <DEDUP_REMOVED lines=9> */
[----:B------:R-:W-:Y:S02]  /*81a0*/  ISETP.NE.AND P4, PT, R10, 0x7ff00000, PT ;  /* 0x7ff000000a00780c */ /* 0x000fe40003f85270 */
[----:B------:R-:W-:-:S11]  /*81b0*/  MOV R10, R8 ;  /* 0x00000008000a7202 */ /* 0x000fd60000000f00 */
        /* <DEDUP_REMOVED lines=10> */
.L_x_77:
        /* <DEDUP_REMOVED lines=20> */
.L_x_78:
        /* <DEDUP_REMOVED lines=17> */
[----:B------:R-:W-:Y:S02]  /*84b0*/  IMAD.MOV.U32 R58, RZ, RZ, R48 ;  /* 0x000000ffff3a7224 */ /* 0x000fe400078e0030 */
[----:B------:R-:W-:-:S07]  /*84c0*/  IMAD.MOV.U32 R7, RZ, RZ, R49 ;  /* 0x000000ffff077224 */ /* 0x000fce00078e0031 */
[----:B------:R-:W-:Y:S05]  /*84d0*/  CALL.REL.NOINC `($_Z5OuterP5point$__internal_accurate_pow) ;  /* 0x00000328004c7944 */ /* 0x000fea0003c00000 */
[----:B------:R-:W0:Y:S01]  /*84e0*/  MUFU.RCP64H R11, 6 ;  /* 0x40180000000b7908 */ /* 0x000e220000001800 */
[----:B------:R-:W-:Y:S01]  /*84f0*/  IMAD.MOV.U32 R52, RZ, RZ, 0x0 ;  /* 0x00000000ff347424 */ /* 0x000fe200078e00ff */
[----:B------:R-:W-:Y:S01]  /*8500*/  MOV R53, 0x40180000 ;  /* 0x4018000000357802 */ /* 0x000fe20000000f00 */
[----:B------:R-:W-:Y:S01]  /*8510*/  IMAD.MOV.U32 R10, RZ, RZ, 0x1 ;  /* 0x00000001ff0a7424 */ /* 0x000fe200078e00ff */
[----:B------:R-:W-:Y:S01]  /*8520*/  UMOV UR6, 0xd2f1a9fc ;  /* 0xd2f1a9fc00067882 */ /* 0x000fe20000000000 */
[----:B------:R-:W-:Y:S01]  /*8530*/  UMOV UR7, 0x3f40624d ;  /* 0x3f40624d00077882 */ /* 0x000fe20000000000 */
[----:B------:R-:W-:Y:S01]  /*8540*/  DSETP.GE.AND P0, PT, R46, R38, PT ;  /* 0x000000262e00722a */ /* 0x000fe20003f06000 */
[----:B------:R-:W-:Y:S02]  /*8550*/  IMAD.MOV.U32 R9, RZ, RZ, R7 ;  /* 0x000000ffff097224 */ /* 0x000fe400078e0007 */
        /* <DEDUP_REMOVED lines=18> */
.L_x_79:
        /* <DEDUP_REMOVED lines=15> */
[----:B------:R-:W-:-:S03]  /*8770*/  DMUL R68, R68, R48 ;  /* 0x0000003044447228 */ /* 0x000fc60000000000 */
[----:B------:R-:W-:Y:S08]  /*8780*/  @P0 BRA P1, `(.L_x_80) ;  /* 0x00000000001c0947 */ /* 0x000ff00000800000 */
[----:B------:R-:W-:Y:S01]  /*8790*/  IMAD.MOV.U32 R56, RZ, RZ, R44 ;  /* 0x000000ffff387224 */ /* 0x000fe200078e002c */
[----:B------:R-:W-:Y:S01]  /*87a0*/  MOV R57, R45 ;  /* 0x0000002d00397202 */ /* 0x000fe20000000f00 */
[----:B------:R-:W-:Y:S01]  /*87b0*/  IMAD.MOV.U32 R53, RZ, RZ, 0x40180000 ;  /* 0x40180000ff357424 */ /* 0x000fe200078e00ff */
[----:B------:R-:W-:-:S07]  /*87c0*/  MOV R8, 0x87e0 ;  /* 0x000087e000087802 */ /* 0x000fce0000000f00 */
[----:B------:R-:W-:Y:S05]  /*87d0*/  CALL.REL.NOINC `($__internal_1_$__cuda_sm20_div_rn_f64_full) ;  /* 0x0000032000007944 */ /* 0x000fea0003c00000 */
[----:B------:R-:W-:Y:S02]  /*87e0*/  IMAD.U32 R8, RZ, RZ, UR12 ;  /* 0x0000000cff087e24 */ /* 0x000fe4000f8e00ff */
[----:B------:R-:W-:-:S07]  /*87f0*/  IMAD.U32 R9, RZ, RZ, UR13 ;  /* 0x0000000dff097e24 */ /* 0x000fce000f8e00ff */
.L_x_80:
[----:B------:R-:W0:Y:S01]  /*8800*/  MUFU.RCP64H R11, 3 ;  /* 0x40080000000b7908 */ /* 0x000e220000001800 */
[----:B------:R-:W-:Y:S01]  /*8810*/  IMAD.MOV.U32 R44, RZ, RZ, 0x0 ;  /* 0x00000000ff2c7424 */ /* 0x000fe200078e00ff */
[----:B------:R-:W-:Y:S01]  /*8820*/  MOV R10, 0x1 ;  /* 0x00000001000a7802 */ /* 0x000fe20000000f00 */
[----:B------:R-:W-:Y:S01]  /*8830*/  IMAD.MOV.U32 R45, RZ, RZ, 0x40080000 ;  /* 0x40080000ff2d7424 */ /* 0x000fe200078e00ff */
[----:B------:R-:W-:-:S05]  /*8840*/  FSETP.GEU.AND P1, PT, |R43|, 6.5827683646048100446e-37, PT ;  /* 0x036000002b00780b */ /* 0x000fca0003f2e200 */
[----:B0-----:R-:W-:-:S08]  /*8850*/  DFMA R48, R10, -R44, 1 ;  /* 0x3ff000000a30742b */ /* 0x001fd0000000082c */
[----:B------:R-:W-:-:S08]  /*8860*/  DFMA R48, R48, R48, R48 ;  /* 0x000000303030722b */ /* 0x000fd00000000030 */
[----:B------:R-:W-:-:S08]  /*8870*/  DFMA R48, R10, R48, R10 ;  /* 0x000000300a30722b */ /* 0x000fd0000000000a */
[----:B------:R-:W-:-:S08]  /*8880*/  DFMA R44, R48, -R44, 1 ;  /* 0x3ff00000302c742b */ /* 0x000fd0000000082c */
[----:B------:R-:W-:-:S08]  /*8890*/  DFMA R48, R48, R44, R48 ;  /* 0x0000002c3030722b */ /* 0x000fd00000000030 */
[----:B------:R-:W-:-:S08]  /*88a0*/  DMUL R10, R48, R42 ;  /* 0x0000002a300a7228 */ /* 0x000fd00000000000 */
[----:B------:R-:W-:-:S08]  /*88b0*/  DFMA R44, R10, -3, R42 ;  /* 0xc00800000a2c782b */ /* 0x000fd0000000002a */
[----:B------:R-:W-:Y:S02]  /*88c0*/  DFMA R10, R48, R44, R10 ;  /* 0x0000002c300a722b */ /* 0x000fe4000000000a */
[----:B------:R-:W-:-:S08]  /*88d0*/  DADD R44, RZ, R8 ;  /* 0x00000000ff2c7229 */ /* 0x000fd00000000008 */
        /* <DEDUP_REMOVED lines=8> */
[----:B------:R-:W-:Y:S02]  /*8960*/  IMAD.U32 R10, RZ, RZ, UR12 ;  /* 0x0000000cff0a7e24 */ /* 0x000fe4000f8e00ff */
[----:B------:R-:W-:-:S07]  /*8970*/  IMAD.U32 R11, RZ, RZ, UR13 ;  /* 0x0000000dff0b7e24 */ /* 0x000fce000f8e00ff */
.L_x_81:
[----:B------:R-:W0:Y:S01]  /*8980*/  MUFU.RCP64H R9, 3 ;  /* 0x4008000000097908 */ /* 0x000e220000001800 */
[----:B------:R-:W-:Y:S01]  /*8990*/  MOV R42, 0x0 ;  /* 0x00000000002a7802 */ /* 0x000fe20000000f00 */
[----:B------:R-:W-:Y:S01]  /*89a0*/  IMAD.MOV.U32 R43, RZ, RZ, 0x40080000 ;  /* 0x40080000ff2b7424 */ /* 0x000fe200078e00ff */
[----:B------:R-:W-:Y:S01]  /*89b0*/  FSETP.GEU.AND P1, PT, |R41|, 6.5827683646048100446e-37, PT ;  /* 0x036000002900780b */ /* 0x000fe20003f2e200 */
[----:B------:R-:W-:Y:S01]  /*89c0*/  IMAD.MOV.U32 R8, RZ, RZ, 0x1 ;  /* 0x00000001ff087424 */ /* 0x000fe200078e00ff */
[----:B------:R-:W-:-:S05]  /*89d0*/  DADD R44, R44, R10 ;  /* 0x000000002c2c7229 */ /* 0x000fca000000000a */
        /* <DEDUP_REMOVED lines=18> */
.L_x_82:
        /* <DEDUP_REMOVED lines=18> */
[----:B------:R-:W-:Y:S01]  /*8c20*/  MOV R57, R69 ;  /* 0x0000004500397202 */ /* 0x000fe20000000f00 */
[----:B------:R-:W-:Y:S01]  /*8c30*/  IMAD.MOV.U32 R53, RZ, RZ, 0x40180000 ;  /* 0x40180000ff357424 */ /* 0x000fe200078e00ff */
[----:B------:R-:W-:-:S07]  /*8c40*/  MOV R8, 0x8c60 ;  /* 0x00008c6000087802 */ /* 0x000fce0000000f00 */
[----:B------:R-:W-:Y:S05]  /*8c50*/  CALL.REL.NOINC `($__internal_1_$__cuda_sm20_div_rn_f64_full) ;  /* 0x0000031800e07944 */ /* 0x000fea0003c00000 */
[----:B------:R-:W-:Y:S02]  /*8c60*/  IMAD.U32 R40, RZ, RZ, UR12 ;  /* 0x0000000cff287e24 */ /* 0x000fe4000f8e00ff */
[----:B------:R-:W-:-:S07]  /*8c70*/  IMAD.U32 R41, RZ, RZ, UR13 ;  /* 0x0000000dff297e24 */ /* 0x000fce000f8e00ff */
.L_x_83:
[----:B------:R-:W-:Y:S01]  /*8c80*/  ISETP.GE.AND P0, PT, R12, 0x1, PT ;  /* 0x000000010c00780c */ /* 0x000fe20003f06270 */
[----:B------:R-:W-:-:S12]  /*8c90*/  DADD R40, R44, R40 ;  /* 0x000000002c287229 */ /* 0x000fd80000000028 */
[----:B------:R-:W-:Y:S05]  /*8ca0*/  @!P0 BRA `(.L_x_84) ;  /* 0x0000000c00ac8947 */ /* 0x000fea0003800000 */
[----:B------:R-:W-:-:S05]  /*8cb0*/  UMOV UR6, URZ ;  /* 0x000000ff00067c82 */ /* 0x000fca0008000000 */
.L_x_93:
        /* <DEDUP_REMOVED lines=9> */
[----:B------:R-:W-:Y:S01]  /*8d50*/  MOV R58, R42 ;  /* 0x0000002a003a7202 */ /* 0x000fe20000000f00 */
        /* <DEDUP_REMOVED lines=17> */
.L_x_85:
        /* <DEDUP_REMOVED lines=13> */
[----:B------:R-:W-:-:S05]  /*8f40*/  UMOV UR11, 0x3fa374bc ;  /* 0x3fa374bc000b7882 */ /* 0x000fca0000000000 */
[----:B------:R-:W-:Y:S02]  /*8f50*/  DFMA R10, -R10, R8, R42 ;  /* 0x000000080a0a722b */ /* 0x000fe4000000012a */
[----:B------:R-:W-:Y:S01]  /*8f60*/  DADD R42, R50, R36 ;  /* 0x00000000322a7229 */ /* 0x000fe20000000024 */
[----:B------:R-:W-:Y:S01]  /*8f70*/  IMAD.MOV.U32 R8, RZ, RZ, 0x47ae147b ;  /* 0x47ae147bff087424 */ /* 0x000fe200078e00ff */
[----:B------:R-:W-:-:S04]  /*8f80*/  MOV R9, 0x40107ae1 ;  /* 0x40107ae100097802 */ /* 0x000fc80000000f00 */
[----:B------:R-:W-:Y:S02]  /*8f90*/  DMUL R48, R10, -R34 ;  /* 0x800000220a307228 */ /* 0x000fe40000000000 */
[----:B------:R-:W-:-:S06]  /*8fa0*/  DFMA R42, R42, UR10, -R8 ;  /* 0x0000000a2a2a7c2b */ /* 0x000fcc0008000808 */
[----:B------:R-:W-:-:S04]  /*8fb0*/  DFMA R44, R48, 0.5, R40 ;  /* 0x3fe00000302c782b */ /* 0x000fc80000000028 */
        /* <DEDUP_REMOVED lines=17> */
[----:B------:R-:W-:Y:S01]  /*90d0*/  MOV R10, R8 ;  /* 0x00000008000a7202 */ /* 0x000fe20000000f00 */
[----:B------:R-:W-:-:S12]  /*90e0*/  IMAD.MOV.U32 R11, RZ, RZ, R9 ;  /* 0x000000ffff0b7224 */ /* 0x000fd800078e0009 */
[----:B------:R-:W-:Y:S01]  /*90f0*/  @!P4 ISETP.GE.AND P5, PT, R43, RZ, PT ;  /* 0x000000ff2b00c20c */ /* 0x000fe20003fa6270 */
[----:B------:R-:W-:-:S03]  /*9100*/  @!P4 IMAD.MOV.U32 R10, RZ, RZ, RZ ;  /* 0x000000ffff0ac224 */ /* 0x000fc600078e00ff */
[----:B------:R-:W-:-:S09]  /*9110*/  @!P4 SEL R11, RZ, 0x7ff00000, !P5 ;  /* 0x7ff00000ff0bc807 */ /* 0x000fd20006800000 */
.L_x_86:
        /* <DEDUP_REMOVED lines=20> */
.L_x_87:
        /* <DEDUP_REMOVED lines=12> */
[----:B------:R-:W-:Y:S01]  /*9320*/  IMAD.MOV.U32 R8, RZ, RZ, 0x47ae147b ;  /* 0x47ae147bff087424 */ /* 0x000fe200078e00ff */
[----:B------:R-:W-:-:S06]  /*9330*/  MOV R9, 0x40107ae1 ;  /* 0x40107ae100097802 */ /* 0x000fcc0000000f00 */
[----:B------:R-:W-:Y:S02]  /*9340*/  DMUL R42, R42, -R34 ;  /* 0x800000222a2a7228 */ /* 0x000fe40000000000 */
[----:B------:R-:W-:-:S06]  /*9350*/  DFMA R50, R50, UR10, -R8 ;  /* 0x0000000a32327c2b */ /* 0x000fcc0008000808 */
[----:B------:R-:W-:-:S04]  /*9360*/  DADD R68, R42, R40 ;  /* 0x000000002a447229 */ /* 0x000fc80000000028 */
[----:B------:R-:W-:Y:S02]  /*9370*/  IMAD.MOV.U32 R58, RZ, RZ, R50 ;  /* 0x000000ffff3a7224 */ /* 0x000fe400078e0032 */
        /* <DEDUP_REMOVED lines=9> */
[----:B------:R-:W-:-:S04]  /*9410*/  MOV R9, R7 ;  /* 0x0000000700097202 */ /* 0x000fc80000000f00 */
        /* <DEDUP_REMOVED lines=18> */
.L_x_88:
        /* <DEDUP_REMOVED lines=17> */
[----:B------:R-:W-:Y:S01]  /*9650*/  IMAD.MOV.U32 R56, RZ, RZ, R48 ;  /* 0x000000ffff387224 */ /* 0x000fe200078e0030 */
[----:B------:R-:W-:Y:S01]  /*9660*/  MOV R8, 0x96a0 ;  /* 0x000096a000087802 */ /* 0x000fe20000000f00 */
[----:B------:R-:W-:Y:S02]  /*9670*/  IMAD.MOV.U32 R57, RZ, RZ, R49 ;  /* 0x000000ffff397224 */ /* 0x000fe400078e0031 */
[----:B------:R-:W-:-:S07]  /*9680*/  IMAD.MOV.U32 R53, RZ, RZ, 0x40180000 ;  /* 0x40180000ff357424 */ /* 0x000fce00078e00ff */
[----:B------:R-:W-:Y:S05]  /*9690*/  CALL.REL.NOINC `($__internal_1_$__cuda_sm20_div_rn_f64_full) ;  /* 0x0000031000507944 */ /* 0x000fea0003c00000 */
[----:B------:R-:W-:Y:S01]  /*96a0*/  MOV R8, UR12 ;  /* 0x0000000c00087c02 */ /* 0x000fe20008000f00 */
[----:B------:R-:W-:-:S07]  /*96b0*/  IMAD.U32 R9, RZ, RZ, UR13 ;  /* 0x0000000dff097e24 */ /* 0x000fce000f8e00ff */
.L_x_89:
        /* <DEDUP_REMOVED lines=24> */
.L_x_90:
        /* <DEDUP_REMOVED lines=24> */
.L_x_91:
        /* <DEDUP_REMOVED lines=24> */
.L_x_92:
[----:B------:R-:W-:Y:S01]  /*9b40*/  DADD R40, R40, R10 ;  /* 0x0000000028287229 */ /* 0x000fe2000000000a */
[----:B------:R-:W-:Y:S10]  /*9b50*/  @P2 BRA `(.L_x_93) ;  /* 0xfffffff000582947 */ /* 0x000ff4000383ffff */
.L_x_84:
        /* <DEDUP_REMOVED lines=11> */
[----:B------:R-:W-:Y:S01]  /*9c10*/  UMOV UR7, 0x3fe62e42 ;  /* 0x3fe62e4200077882 */ /* 0x000fe20000000000 */
[----:B------:R-:W-:-:S06]  /*9c20*/  IMAD.MOV.U32 R9, RZ, RZ, 0x3ff71547 ;  /* 0x3ff71547ff097424 */ /* 0x000fcc00078e00ff */
        /* <DEDUP_REMOVED lines=40> */
[----:B------:R-:W-:Y:S01]  /*9eb0*/  LEA R11, R8, R13, 0x14 ;  /* 0x0000000d080b7211 */ /* 0x000fe200078ea0ff */
        /* <DEDUP_REMOVED lines=9> */
[----:B------:R-:W-:-:S03]  /*9f50*/  IMAD.MOV.U32 R10, RZ, RZ, R12 ;  /* 0x000000ffff0a7224 */ /* 0x000fc600078e000c */
[----:B------:R-:W-:-:S05]  /*9f60*/  SHF.R.S32.HI R7, RZ, 0x1, R7 ;  /* 0x00000001ff077819 */ /* 0x000fca0000011407 */
[----:B------:R-:W-:Y:S02]  /*9f70*/  IMAD.IADD R8, R8, 0x1, -R7 ;  /* 0x0000000108087824 */ /* 0x000fe400078e0a07 */
[----:B------:R-:W-:-:S03]  /*9f80*/  IMAD R11, R7, 0x100000, R13 ;  /* 0x00100000070b7824 */ /* 0x000fc600078e020d */
[----:B------:R-:W-:Y:S01]  /*9f90*/  LEA R9, R8, 0x3ff00000, 0x14 ;  /* 0x3ff0000008097811 */ /* 0x000fe200078ea0ff */
[----:B------:R-:W-:-:S06]  /*9fa0*/  IMAD.MOV.U32 R8, RZ, RZ, RZ ;  /* 0x000000ffff087224 */ /* 0x000fcc00078e00ff */
[----:B------:R-:W-:-:S11]  /*9fb0*/  DMUL R10, R10, R8 ;  /* 0x000000080a0a7228 */ /* 0x000fd60000000000 */
.L_x_95:
[----:B------:R-:W-:-:S11]  /*9fc0*/  DMUL R8, R10, UR6 ;  /* 0x000000060a087c28 */ /* 0x000fd60008000000 */
.L_x_94:
[----:B------:R-:W0:Y:S01]  /*9fd0*/  LDCU.64 UR6, c[0x3][0x28] ;  /* 0x00c00500ff0677ac */ /* 0x000e220008000a00 */
[----:B------:R-:W-:Y:S01]  /*9fe0*/  DFMA R44, R18, -0.5, R36 ;  /* 0xbfe00000122c782b */ /* 0x000fe20000000024 */
[----:B------:R-:W-:Y:S01]  /*9ff0*/  MOV R10, 0x47ae147b ;  /* 0x47ae147b000a7802 */ /* 0x000fe20000000f00 */
[----:B------:R-:W-:Y:S01]  /*a000*/  IMAD.MOV.U32 R11, RZ, RZ, 0x40107ae1 ;  /* 0x40107ae1ff0b7424 */ /* 0x000fe200078e00ff */
[----:B------:R-:W-:Y:S01]  /*a010*/  DMUL R8, R8, R2 ;  /* 0x0000000208087228 */ /* 0x000fe20000000000 */
[----:B------:R-:W-:-:S04]  /*a020*/  MOV R60, 0xa100 ;  /* 0x0000a100003c7802 */ /* 0x000fc80000000f00 */
[----:B------:R-:W-:-:S03]  /*a030*/  DADD R46, -R44, 120 ;  /* 0x405e00002c2e7429 */ /* 0x000fc60000000100 */
[----:B------:R-:W-:-:S05]  /*a040*/  DMUL R40, R8, R40 ;  /* 0x0000002808287228 */ /* 0x000fca0000000000 */
[----:B------:R-:W-:Y:S02]  /*a050*/  DADD R42, R44, R46 ;  /* 0x000000002c2a7229 */ /* 0x000fe4000000002e */
[----:B0-----:R-:W-:Y:S01]  /*a060*/  DMUL R12, R46, UR6 ;  /* 0x000000062e0c7c28 */ /* 0x001fe20008000000 */
[----:B------:R-:W-:Y:S01]  /*a070*/  UMOV UR6, 0x6a7ef9db ;  /* 0x6a7ef9db00067882 */ /* 0x000fe20000000000 */
[----:B------:R-:W-:-:S04]  /*a080*/  UMOV UR7, 0x3fa374bc ;  /* 0x3fa374bc00077882 */ /* 0x000fc80000000000 */
[----:B------:R-:W-:-:S04]  /*a090*/  DFMA R42, R42, UR6, -R10 ;  /* 0x000000062a2a7c2b */ /* 0x000fc8000800080a */
[----:B------:R-:W0:Y:S06]  /*a0a0*/  F2I.F64.FLOOR R12, R12 ;  /* 0x0000000c000c7311 */ /* 0x000e2c0000305100 */
[----:B------:R-:W-:Y:S02]  /*a0b0*/  IMAD.MOV.U32 R58, RZ, RZ, R42 ;  /* 0x000000ffff3a7224 */ /* 0x000fe400078e002a */
[----:B------:R-:W-:Y:S01]  /*a0c0*/  IMAD.MOV.U32 R7, RZ, RZ, R43 ;  /* 0x000000ffff077224 */ /* 0x000fe200078e002b */
        /* <DEDUP_REMOVED lines=17> */
.L_x_96:
        /* <DEDUP_REMOVED lines=41> */
.L_x_97:
        /* <DEDUP_REMOVED lines=20> */
.L_x_98:
        /* <DEDUP_REMOVED lines=46> */
.L_x_99:
        /* <DEDUP_REMOVED lines=24> */
.L_x_100:
        /* <DEDUP_REMOVED lines=24> */
.L_x_101:
        /* <DEDUP_REMOVED lines=24> */
.L_x_102:
        /* <DEDUP_REMOVED lines=24> */
.L_x_103:
[----:B------:R-:W-:Y:S01]  /*ae90*/  ISETP.GE.AND P0, PT, R12, 0x1, PT ;  /* 0x000000010c00780c */ /* 0x000fe20003f06270 */
[----:B------:R-:W-:-:S12]  /*aea0*/  DADD R42, R50, R42 ;  /* 0x00000000322a7229 */ /* 0x000fd8000000002a */
[----:B------:R-:W-:Y:S05]  /*aeb0*/  @!P0 BRA `(.L_x_104) ;  /* 0x0000000c00ac8947 */ /* 0x000fea0003800000 */
[----:B------:R-:W-:-:S05]  /*aec0*/  UMOV UR6, URZ ;  /* 0x000000ff00067c82 */ /* 0x000fca0008000000 */
.L_x_113:
        /* <DEDUP_REMOVED lines=27> */
.L_x_105:
        /* <DEDUP_REMOVED lines=16> */
[----:B------:R-:W-:Y:S01]  /*b180*/  IMAD.MOV.U32 R8, RZ, RZ, 0x47ae147b ;  /* 0x47ae147bff087424 */ /* 0x000fe200078e00ff */
[----:B------:R-:W-:-:S06]  /*b190*/  MOV R9, 0x40107ae1 ;  /* 0x40107ae100097802 */ /* 0x000fcc0000000f00 */
        /* <DEDUP_REMOVED lines=25> */
.L_x_106:
        /* <DEDUP_REMOVED lines=20> */
.L_x_107:
        /* <DEDUP_REMOVED lines=46> */
.L_x_108:
        /* <DEDUP_REMOVED lines=24> */
.L_x_109:
        /* <DEDUP_REMOVED lines=24> */
.L_x_110:
        /* <DEDUP_REMOVED lines=24> */
.L_x_111:
        /* <DEDUP_REMOVED lines=24> */
.L_x_112:
[----:B------:R-:W-:Y:S01]  /*bd50*/  DADD R42, R42, R10 ;  /* 0x000000002a2a7229 */ /* 0x000fe2000000000a */
[----:B------:R-:W-:Y:S10]  /*bd60*/  @P2 BRA `(.L_x_113) ;  /* 0xfffffff000582947 */ /* 0x000ff4000383ffff */
.L_x_104:
[----:B------:R-:W-:Y:S01]  /*bd70*/  DSETP.GE.AND P0, PT, R44, 120, PT ;  /* 0x405e00002c00742a */ /* 0x000fe20003f06000 */
[----:B------:R-:W-:-:S05]  /*bd80*/  CS2R R8, SRZ ;  /* 0x0000000000087805 */ /* 0x000fca000001ff00 */
[----:B------:R-:W-:-:S14]  /*bd90*/  DSETP.LE.OR P0, PT, R44, RZ, P0 ;  /* 0x000000ff2c00722a */ /* 0x000fdc0000703400 */
[----:B------:R-:W-:Y:S05]  /*bda0*/  @P0 BRA `(.L_x_114) ;  /* 0x00000004000c0947 */ /* 0x000fea0003800000 */
[----:B------:R-:W-:Y:S01]  /*bdb0*/  DADD R44, R20, -R44 ;  /* 0x00000000142c7229 */ /* 0x000fe2000000082c */
[----:B------:R-:W-:Y:S01]  /*bdc0*/  UMOV UR6, 0x1c71c71c ;  /* 0x1c71c71c00067882 */ /* 0x000fe20000000000 */
[----:B------:R-:W-:Y:S01]  /*bdd0*/  UMOV UR7, 0x3fac71c7 ;  /* 0x3fac71c700077882 */ /* 0x000fe20000000000 */
[----:B------:R-:W-:Y:S02]  /*bde0*/  IMAD.MOV.U32 R8, RZ, RZ, 0x652b82fe ;  /* 0x652b82feff087424 */ /* 0x000fe400078e00ff */
[----:B------:R-:W-:-:S03]  /*bdf0*/  IMAD.MOV.U32 R9, RZ, RZ, 0x3ff71547 ;  /* 0x3ff71547ff097424 */ /* 0x000fc600078e00ff */
        /* <DEDUP_REMOVED lines=61> */
.L_x_115:
[----:B------:R-:W-:-:S11]  /*c1d0*/  DMUL R8, R12, UR6 ;  /* 0x000000060c087c28 */ /* 0x000fd60008000000 */
.L_x_114:
[----:B------:R-:W0:Y:S01]  /*c1e0*/  LDCU.64 UR6, c[0x3][0x28] ;  /* 0x00c00500ff0677ac */ /* 0x000e220008000a00 */
[----:B------:R-:W-:Y:S01]  /*c1f0*/  DADD R36, R36, -R18 ;  /* 0x0000000024247229 */ /* 0x000fe20000000812 */
        /* <DEDUP_REMOVED lines=31> */
.L_x_116:
        /* <DEDUP_REMOVED lines=41> */
.L_x_117:
        /* <DEDUP_REMOVED lines=20> */
.L_x_118:
        /* <DEDUP_REMOVED lines=46> */
.L_x_119:
        /* <DEDUP_REMOVED lines=24> */
.L_x_120:
        /* <DEDUP_REMOVED lines=24> */
.L_x_121:
        /* <DEDUP_REMOVED lines=24> */
.L_x_122:
        /* <DEDUP_REMOVED lines=24> */
.L_x_123:
[----:B------:R-:W-:Y:S01]  /*d0a0*/  ISETP.GE.AND P0, PT, R12, 0x1, PT ;  /* 0x000000010c00780c */ /* 0x000fe20003f06270 */
[----:B------:R-:W-:-:S12]  /*d0b0*/  DADD R46, R50, R46 ;  /* 0x00000000322e7229 */ /* 0x000fd8000000002e */
[----:B------:R-:W-:Y:S05]  /*d0c0*/  @!P0 BRA `(.L_x_124) ;  /* 0x0000000c00ac8947 */ /* 0x000fea0003800000 */
[----:B------:R-:W-:-:S05]  /*d0d0*/  UMOV UR6, URZ ;  /* 0x000000ff00067c82 */ /* 0x000fca0008000000 */
.L_x_133:
        /* <DEDUP_REMOVED lines=27> */
.L_x_125:
        /* <DEDUP_REMOVED lines=43> */
.L_x_126:
        /* <DEDUP_REMOVED lines=20> */
.L_x_127:
        /* <DEDUP_REMOVED lines=46> */
.L_x_128:
        /* <DEDUP_REMOVED lines=24> */
.L_x_129:
        /* <DEDUP_REMOVED lines=24> */
.L_x_130:
        /* <DEDUP_REMOVED lines=24> */
.L_x_131:
        /* <DEDUP_REMOVED lines=24> */
.L_x_132:
[----:B------:R-:W-:Y:S01]  /*df60*/  DADD R46, R46, R10 ;  /* 0x000000002e2e7229 */ /* 0x000fe2000000000a */
[----:B------:R-:W-:Y:S10]  /*df70*/  @P2 BRA `(.L_x_133) ;  /* 0xfffffff000582947 */ /* 0x000ff4000383ffff */
.L_x_124:
        /* <DEDUP_REMOVED lines=70> */
.L_x_135:
[----:B------:R-:W-:-:S11]  /*e3e0*/  DMUL R10, R12, UR6 ;  /* 0x000000060c0a7c28 */ /* 0x000fd60008000000 */
.L_x_134:
[----:B------:R-:W0:Y:S01]  /*e3f0*/  MUFU.RCP64H R9, 6 ;  /* 0x4018000000097908 */ /* 0x000e220000001800 */
[----:B------:R-:W-:Y:S01]  /*e400*/  MOV R12, 0x0 ;  /* 0x00000000000c7802 */ /* 0x000fe20000000f00 */
[----:B------:R-:W-:Y:S01]  /*e410*/  IMAD.MOV.U32 R13, RZ, RZ, 0x40180000 ;  /* 0x40180000ff0d7424 */ /* 0x000fe200078e00ff */
[----:B------:R-:W-:Y:S01]  /*e420*/  DMUL R56, R40, -R18 ;  /* 0x8000001228387228 */ /* 0x000fe20000000000 */
[----:B------:R-:W-:Y:S01]  /*e430*/  IMAD.MOV.U32 R8, RZ, RZ, 0x1 ;  /* 0x00000001ff087424 */ /* 0x000fe200078e00ff */
[----:B------:R-:W-:-:S08]  /*e440*/  DMUL R10, R10, R2 ;  /* 0x000000020a0a7228 */ /* 0x000fd00000000000 */
        /* <DEDUP_REMOVED lines=14> */
[----:B------:R-:W-:Y:S01]  /*e530*/  IMAD.MOV.U32 R53, RZ, RZ, 0x40180000 ;  /* 0x40180000ff357424 */ /* 0x000fe200078e00ff */
[----:B------:R-:W-:-:S07]  /*e540*/  MOV R8, 0xe560 ;  /* 0x0000e56000087802 */ /* 0x000fce0000000f00 */
[----:B------:R-:W-:Y:S05]  /*e550*/  CALL.REL.NOINC `($__internal_1_$__cuda_sm20_div_rn_f64_full) ;  /* 0x000002c000a07944 */ /* 0x000fea0003c00000 */
[----:B------:R-:W-:Y:S02]  /*e560*/  IMAD.U32 R8, RZ, RZ, UR12 ;  /* 0x0000000cff087e24 */ /* 0x000fe4000f8e00ff */
[----:B------:R-:W-:-:S07]  /*e570*/  IMAD.U32 R9, RZ, RZ, UR13 ;  /* 0x0000000dff097e24 */ /* 0x000fce000f8e00ff */
.L_x_136:
[----:B------:R-:W0:Y:S01]  /*e580*/  MUFU.RCP64H R11, 3 ;  /* 0x40080000000b7908 */ /* 0x000e220000001800 */
[----:B------:R-:W-:Y:S01]  /*e590*/  MOV R12, 0x0 ;  /* 0x00000000000c7802 */ /* 0x000fe20000000f00 */
[----:B------:R-:W-:Y:S01]  /*e5a0*/  IMAD.MOV.U32 R13, RZ, RZ, 0x40080000 ;  /* 0x40080000ff0d7424 */ /* 0x000fe200078e00ff */
[----:B------:R-:W-:Y:S01]  /*e5b0*/  DMUL R56, R42, -R18 ;  /* 0x800000122a387228 */ /* 0x000fe20000000000 */
[----:B------:R-:W-:Y:S01]  /*e5c0*/  IMAD.MOV.U32 R10, RZ, RZ, 0x1 ;  /* 0x00000001ff0a7424 */ /* 0x000fe200078e00ff */
[----:B------:R-:W-:-:S08]  /*e5d0*/  DADD R32, -R8, R32 ;  /* 0x0000000008207229 */ /* 0x000fd00000000120 */
        /* <DEDUP_REMOVED lines=12> */
[----:B------:R-:W-:Y:S01]  /*e6a0*/  IMAD.MOV.U32 R53, RZ, RZ, 0x40080000 ;  /* 0x40080000ff357424 */ /* 0x000fe200078e00ff */
[----:B------:R-:W-:-:S07]  /*e6b0*/  MOV R8, 0xe6d0 ;  /* 0x0000e6d000087802 */ /* 0x000fce0000000f00 */
[----:B------:R-:W-:Y:S05]  /*e6c0*/  CALL.REL.NOINC `($__internal_1_$__cuda_sm20_div_rn_f64_full) ;  /* 0x000002c000447944 */ /* 0x000fea0003c00000 */
[----:B------:R-:W-:Y:S02]  /*e6d0*/  IMAD.U32 R10, RZ, RZ, UR12 ;  /* 0x0000000cff0a7e24 */ /* 0x000fe4000f8e00ff */
[----:B------:R-:W-:-:S07]  /*e6e0*/  IMAD.U32 R11, RZ, RZ, UR13 ;  /* 0x0000000dff0b7e24 */ /* 0x000fce000f8e00ff */
.L_x_137:
[----:B------:R-:W0:Y:S01]  /*e6f0*/  MUFU.RCP64H R9, 6 ;  /* 0x4018000000097908 */ /* 0x000e220000001800 */
[----:B------:R-:W-:Y:S01]  /*e700*/  MOV R12, 0x0 ;  /* 0x00000000000c7802 */ /* 0x000fe20000000f00 */
[----:B------:R-:W-:Y:S01]  /*e710*/  IMAD.MOV.U32 R13, RZ, RZ, 0x40180000 ;  /* 0x40180000ff0d7424 */ /* 0x000fe200078e00ff */
[----:B------:R-:W-:Y:S01]  /*e720*/  FSETP.GEU.AND P1, PT, |R41|, 6.5827683646048100446e-37, PT ;  /* 0x036000002900780b */ /* 0x000fe20003f2e200 */
[----:B------:R-:W-:Y:S01]  /*e730*/  IMAD.MOV.U32 R8, RZ, RZ, 0x1 ;  /* 0x00000001ff087424 */ /* 0x000fe200078e00ff */
[----:B------:R-:W-:-:S08]  /*e740*/  DADD R32, R32, R10 ;  /* 0x0000000020207229 */ /* 0x000fd0000000000a */
        /* <DEDUP_REMOVED lines=19> */
.L_x_138:
[----:B------:R-:W-:Y:S01]  /*e880*/  DADD R32, R32, -R8 ;  /* 0x0000000020207229 */ /* 0x000fe20000000808 */
[----:B------:R-:W-:Y:S10]  /*e890*/  @P3 BRA `(.L_x_139) ;  /* 0xffffff94004c3947 */ /* 0x000ff4000383ffff */
.L_x_72:
[----:B------:R-:W-:Y:S01]  /*e8a0*/  UMOV UR6, 0xd2f1a9fc ;  /* 0xd2f1a9fc00067882 */ /* 0x000fe20000000000 */
[----:B------:R-:W-:Y:S01]  /*e8b0*/  UMOV UR7, 0x3f40624d ;  /* 0x3f40624d00077882 */ /* 0x000fe20000000000 */
[----:B------:R-:W-:Y:S01]  /*e8c0*/  DSETP.NEU.AND P0, PT, R24, RZ, PT ;  /* 0x000000ff1800722a */ /* 0x000fe20003f0d000 */
[----:B------:R-:W-:Y:S01]  /*e8d0*/  ISETP.NE.AND P1, PT, R0, 0x7ff00000, PT ;  /* 0x7ff000000000780c */ /* 0x000fe20003f25270 */
[----:B------:R-:W-:Y:S01]  /*e8e0*/  DADD R2, R30, UR6 ;  /* 0x000000061e027e29 */ /* 0x000fe20008000000 */
[----:B------:R-:W-:Y:S01]  /*e8f0*/  UMOV UR10, 0x9999999a ;  /* 0x9999999a000a7882 */ /* 0x000fe20000000000 */
[----:B------:R-:W-:Y:S01]  /*e900*/  DADD R32, -R26, R32 ;  /* 0x000000001a207229 */ /* 0x000fe20000000120 */
[----:B------:R-:W-:-:S07]  /*e910*/  UMOV UR11, 0x3fa99999 ;  /* 0x3fa99999000b7882 */ /* 0x000fce0000000000 */
[----:B------:R-:W-:Y:S02]  /*e920*/  FSEL R2, R2, 1526726.625, P0 ;  /* 0x49ba5e3502027808 */ /* 0x000fe40000000000 */
[----:B------:R-:W-:-:S06]  /*e930*/  FSEL R3, R3, 1.8750624656677246094, P0 ;  /* 0x3ff0020c03037808 */ /* 0x000fcc0000000000 */
[----:B------:R-:W-:-:S08]  /*e940*/  DMUL R32, R32, R2 ;  /* 0x0000000220207228 */ /* 0x000fd00000000000 */
[----:B------:R-:W-:Y:S01]  /*e950*/  DFMA R2, R26, UR10, -R32 ;  /* 0x0000000a1a027c2b */ /* 0x000fe20008000820 */
        /* <DEDUP_REMOVED lines=8> */
.L_x_140:
[----:B------:R-:W-:Y:S01]  /*e9e0*/  ISETP.GE.AND P1, PT, R6, 0x1, PT ;  /* 0x000000010600780c */ /* 0x000fe20003f26270 */
[----:B------:R-:W-:Y:S01]  /*e9f0*/  DADD R28, R28, UR6 ;  /* 0x000000061c1c7e29 */ /* 0x000fe20008000000 */
[----:B------:R-:W-:Y:S01]  /*ea00*/  CS2R R36, SRZ ;  /* 0x0000000000247805 */ /* 0x000fe2000001ff00 */
[----:B------:R-:W-:-:S08]  /*ea10*/  DMUL R2, R16, R2 ;  /* 0x0000000210027228 */ /* 0x000fd00000000000 */
[----:B------:R-:W-:Y:S01]  /*ea20*/  DFMA R4, R2, 0.5, RZ ;  /* 0x3fe000000204782b */ /* 0x000fe200000000ff */
[----:B------:R-:W-:Y:S02]  /*ea30*/  FSEL R26, R28, 1526726.625, P0 ;  /* 0x49ba5e351c1a7808 */ /* 0x000fe40000000000 */
[----:B------:R-:W-:Y:S01]  /*ea40*/  FSEL R27, R29, 1.8750624656677246094, P0 ;  /* 0x3ff0020c1d1b7808 */ /* 0x000fe20000000000 */
[----:B------:R-:W-:Y:S07]  /*ea50*/  @!P1 BRA `(.L_x_141) ;  /* 0x0000007000289947 */ /* 0x000fee0003800000 */
        /* <DEDUP_REMOVED lines=9> */
[----:B---3--:R-:W-:Y:S02]  /*eaf0*/  DADD R8, R8, UR6 ;  /* 0x0000000608087e29 */ /* 0x008fe40008000000 */
[----:B--2---:R-:W-:-:S06]  /*eb00*/  DFMA R10, R12, -R24, 1 ;  /* 0x3ff000000c0a742b */ /* 0x004fcc0000000818 */
[----:B------:R-:W-:Y:S02]  /*eb10*/  DSETP.GEU.AND P1, PT, R20, R8, PT ;  /* 0x000000081400722a */ /* 0x000fe40003f2e000 */
[----:B------:R-:W-:-:S08]  /*eb20*/  DFMA R10, R10, R10, R10 ;  /* 0x0000000a0a0a722b */ /* 0x000fd0000000000a */
[----:B------:R-:W-:Y:S02]  /*eb30*/  DFMA R34, R12, R10, R12 ;  /* 0x0000000a0c22722b */ /* 0x000fe4000000000c */
[----:B------:R-:W-:-:S06]  /*eb40*/  DADD R10, R8, -R20 ;  /* 0x00000000080a7229 */ /* 0x000fcc0000000814 */
[----:B------:R-:W-:-:S08]  /*eb50*/  DFMA R24, R34, -R24, 1 ;  /* 0x3ff000002218742b */ /* 0x000fd00000000818 */
[----:B------:R-:W-:Y:S01]  /*eb60*/  DFMA R34, R34, R24, R34 ;  /* 0x000000182222722b */ /* 0x000fe20000000022 */
[----:B------:R-:W-:Y:S02]  /*eb70*/  FSEL R24, R10, RZ, !P1 ;  /* 0x000000ff0a187208 */ /* 0x000fe40004800000 */
[----:B------:R-:W-:Y:S02]  /*eb80*/  FSEL R10, R11, RZ, !P1 ;  /* 0x000000ff0b0a7208 */ /* 0x000fe40004800000 */
[----:B------:R-:W-:Y:S02]  /*eb90*/  FSEL R24, R24, RZ, P0 ;  /* 0x000000ff18187208 */ /* 0x000fe40000000000 */
[----:B------:R-:W-:Y:S01]  /*eba0*/  FSEL R25, R10, RZ, P0 ;  /* 0x000000ff0a197208 */ /* 0x000fe20000000000 */
        /* <DEDUP_REMOVED lines=9> */
.L_x_142:
        /* <DEDUP_REMOVED lines=11> */
[----:B------:R-:W-:-:S03]  /*ecf0*/  DFMA R30, R30, R30, R30 ;  /* 0x0000001e1e1e722b */ /* 0x000fc6000000001e */
[----:B------:R-:W-:-:S05]  /*ed00*/  FSEL R11, R0, R9, P0 ;  /* 0x00000009000b7208 */ /* 0x000fca0000000000 */
[----:B------:R-:W-:-:S03]  /*ed10*/  DFMA R30, R12, R30, R12 ;  /* 0x0000001e0c1e722b */ /* 0x000fc6000000000c */
[----:B------:R-:W-:-:S05]  /*ed20*/  @P1 LOP3.LUT R11, R9, 0x80000, RZ, 0xfc, !PT ;  /* 0x00080000090b1812 */ /* 0x000fca00078efcff */
[----:B------:R-:W-:-:S08]  /*ed30*/  DFMA R28, R30, -R28, 1 ;  /* 0x3ff000001e1c742b */ /* 0x000fd0000000081c */
[----:B------:R-:W-:Y:S01]  /*ed40*/  DFMA R30, R30, R28, R30 ;  /* 0x0000001c1e1e722b */ /* 0x000fe2000000001e */
[----:B------:R-:W-:Y:S01]  /*ed50*/  MOV R28, RZ ;  /* 0x000000ff001c7202 */ /* 0x000fe20000000f00 */
[----:B------:R-:W-:-:S03]  /*ed60*/  IMAD.MOV.U32 R29, RZ, RZ, R11 ;  /* 0x000000ffff1d7224 */ /* 0x000fc600078e000b */
[----:B------:R-:W-:Y:S02]  /*ed70*/  SEL R28, R28, R7, P0 ;  /* 0x000000071c1c7207 */ /* 0x000fe40000000000 */
[----:B------:R-:W-:-:S04]  /*ed80*/  FSETP.GEU.AND P1, PT, |R29|, 6.5827683646048100446e-37, PT ;  /* 0x036000001d00780b */ /* 0x000fc80003f2e200 */
        /* <DEDUP_REMOVED lines=13> */
.L_x_143:
        /* <DEDUP_REMOVED lines=23> */
.L_x_144:
[----:B------:R-:W0:Y:S01]  /*efd0*/  @!P2 LDC R24, c[0x3][0x10] ;  /* 0x00c00400ff18ab82 */ /* 0x000e220000000800 */
[----:B------:R-:W-:Y:S01]  /*efe0*/  CS2R R36, SRZ ;  /* 0x0000000000247805 */ /* 0x000fe2000001ff00 */
[----:B------:R-:W-:Y:S01]  /*eff0*/  IMAD.MOV.U32 R28, RZ, RZ, 0x0 ;  /* 0x00000000ff1c7424 */ /* 0x000fe200078e00ff */
[----:B------:R-:W-:Y:S01]  /*f000*/  UMOV UR5, URZ ;  /* 0x000000ff00057c82 */ /* 0x000fe20008000000 */
[----:B------:R-:W-:-:S04]  /*f010*/  IMAD.MOV.U32 R29, RZ, RZ, 0x405e0000 ;  /* 0x405e0000ff1d7424 */ /* 0x000fc800078e00ff */
[----:B------:R-:W1:Y:S03]  /*f020*/  @!P2 LDC R25, c[0x3][0x14] ;  /* 0x00c00500ff19ab82 */ /* 0x000e660000000800 */
.L_x_208:
[----:B------:R-:W2:Y:S01]  /*f030*/  LDCU.64 UR6, c[0x3][0x28] ;  /* 0x00c00500ff0677ac */ /* 0x000ea20008000a00 */
[----:B------:R-:W-:Y:S01]  /*f040*/  DADD R44, -R28, 120 ;  /* 0x405e00001c2c7429 */ /* 0x000fe20000000100 */
[----:B------:R-:W-:Y:S01]  /*f050*/  IMAD.MOV.U32 R10, RZ, RZ, 0x47ae147b ;  /* 0x47ae147bff0a7424 */ /* 0x000fe200078e00ff */
[----:B------:R-:W-:Y:S01]  /*f060*/  MOV R11, 0x40107ae1 ;  /* 0x40107ae1000b7802 */ /* 0x000fe20000000f00 */
[----:B------:R-:W-:Y:S01]  /*f070*/  UIADD3 UR5, UPT, UPT, UR5, 0x1, URZ ;  /* 0x0000000105057890 */ /* 0x000fe2000fffe0ff */
[----:B------:R-:W-:-:S04]  /*f080*/  MOV R60, 0xf150 ;  /* 0x0000f150003c7802 */ /* 0x000fc80000000f00 */
[C---:B------:R-:W-:Y:S01]  /*f090*/  DADD R12, R44.reuse, R28 ;  /* 0x000000002c0c7229 */ /* 0x040fe2000000001c */
[----:B------:R-:W-:Y:S01]  /*f0a0*/  ISETP.NE.AND P3, PT, R6, UR5, PT ;  /* 0x0000000506007c0c */ /* 0x000fe2000bf65270 */
[----:B--2---:R-:W-:Y:S01]  /*f0b0*/  DMUL R8, R44, UR6 ;  /* 0x000000062c087c28 */ /* 0x004fe20008000000 */
[----:B------:R-:W-:Y:S01]  /*f0c0*/  UMOV UR6, 0x6a7ef9db ;  /* 0x6a7ef9db00067882 */ /* 0x000fe20000000000 */
[----:B------:R-:W-:-:S04]  /*f0d0*/  UMOV UR7, 0x3fa374bc ;  /* 0x3fa374bc00077882 */ /* 0x000fc80000000000 */
[----:B------:R-:W-:Y:S01]  /*f0e0*/  DFMA R12, R12, UR6, -R10 ;  /* 0x000000060c0c7c2b */ /* 0x000fe2000800080a */
[----:B------:R-:W2:Y:S09]  /*f0f0*/  F2I.F64.FLOOR R0, R8 ;  /* 0x0000000800007311 */ /* 0x000eb20000305100 */
[----:B------:R-:W-:-:S02]  /*f100*/  IMAD.MOV.U32 R58, RZ, RZ, R12 ;  /* 0x000000ffff3a7224 */ /* 0x000fc400078e000c */
        /* <DEDUP_REMOVED lines=18> */
.L_x_145:
        /* <DEDUP_REMOVED lines=14> */
[----:B------:R-:W-:Y:S01]  /*f310*/  MOV R8, 0x47ae147b ;  /* 0x47ae147b00087802 */ /* 0x000fe20000000f00 */
[----:B------:R-:W-:-:S06]  /*f320*/  IMAD.MOV.U32 R9, RZ, RZ, 0x40107ae1 ;  /* 0x40107ae1ff097424 */ /* 0x000fcc00078e00ff */
        /* <DEDUP_REMOVED lines=11> */
[----:B------:R-:W-:Y:S02]  /*f3e0*/  LOP3.LUT R10, R11, 0x7ff00000, RZ, 0xc0, !PT ;  /* 0x7ff000000b0a7812 */ /* 0x000fe400078ec0ff */
[----:B------:R-:W-:Y:S02]  /*f3f0*/  MOV R11, R9 ;  /* 0x00000009000b7202 */ /* 0x000fe40000000f00 */
        /* <DEDUP_REMOVED lines=12> */
.L_x_146:
        /* <DEDUP_REMOVED lines=20> */
.L_x_147:
        /* <DEDUP_REMOVED lines=12> */
[----:B------:R-:W-:Y:S01]  /*f6c0*/  MOV R8, 0x47ae147b ;  /* 0x47ae147b00087802 */ /* 0x000fe20000000f00 */
[----:B------:R-:W-:-:S06]  /*f6d0*/  IMAD.MOV.U32 R9, RZ, RZ, 0x40107ae1 ;  /* 0x40107ae1ff097424 */ /* 0x000fcc00078e00ff */
        /* <DEDUP_REMOVED lines=32> */
.L_x_148:
        /* <DEDUP_REMOVED lines=19> */
[----:B------:R-:W-:Y:S01]  /*fa10*/  IMAD.MOV.U32 R57, RZ, RZ, R13 ;  /* 0x000000ffff397224 */ /* 0x000fe200078e000d */
[----:B------:R-:W-:-:S07]  /*fa20*/  MOV R8, 0xfa40 ;  /* 0x0000fa4000087802 */ /* 0x000fce0000000f00 */
[----:B------:R-:W-:Y:S05]  /*fa30*/  CALL.REL.NOINC `($__internal_1_$__cuda_sm20_div_rn_f64_full) ;  /* 0x000002ac00687944 */ /* 0x000fea0003c00000 */
[----:B------:R-:W-:Y:S02]  /*fa40*/  IMAD.U32 R42, RZ, RZ, UR12 ;  /* 0x0000000cff2a7e24 */ /* 0x000fe4000f8e00ff */
[----:B------:R-:W-:-:S07]  /*fa50*/  IMAD.U32 R43, RZ, RZ, UR13 ;  /* 0x0000000dff2b7e24 */ /* 0x000fce000f8e00ff */
.L_x_149:
        /* <DEDUP_REMOVED lines=24> */
.L_x_150:
        /* <DEDUP_REMOVED lines=24> */
.L_x_151:
        /* <DEDUP_REMOVED lines=24> */
.L_x_152:
[----:B------:R-:W-:Y:S01]  /*fee0*/  ISETP.GE.AND P0, PT, R0, 0x1, PT ;  /* 0x000000010000780c */ /* 0x000fe20003f06270 */
[----:B------:R-:W-:-:S12]  /*fef0*/  DADD R38, R42, R38 ;  /* 0x000000002a267229 */ /* 0x000fd80000000026 */
[----:B------:R-:W-:Y:S05]  /*ff00*/  @!P0 BRA `(.L_x_153) ;  /* 0x0000000c00ac8947 */ /* 0x000fea0003800000 */
[----:B------:R-:W-:-:S05]  /*ff10*/  UMOV UR6, URZ ;  /* 0x000000ff00067c82 */ /* 0x000fca0008000000 */
.L_x_162:
        /* <DEDUP_REMOVED lines=9> */
[----:B------:R-:W-:Y:S01]  /*ffb0*/  IMAD.MOV.U32 R58, RZ, RZ, R12 ;  /* 0x000000ffff3a7224 */ /* 0x000fe200078e000c */
[----:B------:R-:W-:-:S07]  /*ffc0*/  MOV R7, R13 ;  /* 0x0000000d00077202 */ /* 0x000fce0000000f00 */
        /* <DEDUP_REMOVED lines=16> */
.L_x_154:
        /* <DEDUP_REMOVED lines=43> */
.L_x_155:
        /* <DEDUP_REMOVED lines=20> */
.L_x_156:
        /* <DEDUP_REMOVED lines=46> */
.L_x_157:
        /* <DEDUP_REMOVED lines=22> */
[----:B------:R-:W-:Y:S01]  /*10900*/  IMAD.U32 R8, RZ, RZ, UR12 ;  /* 0x0000000cff087e24 */ /* 0x000fe2000f8e00ff */
[----:B------:R-:W-:-:S07]  /*10910*/  MOV R9, UR13 ;  /* 0x0000000d00097c02 */ /* 0x000fce0008000f00 */
.L_x_158:
        /* <DEDUP_REMOVED lines=24> */
.L_x_159:
        /* <DEDUP_REMOVED lines=24> */
.L_x_160:
        /* <DEDUP_REMOVED lines=24> */
.L_x_161:
[----:B------:R-:W-:Y:S01]  /*10da0*/  DADD R38, R38, R10 ;  /* 0x0000000026267229 */ /* 0x000fe2000000000a */
[----:B------:R-:W-:Y:S10]  /*10db0*/  @P2 BRA `(.L_x_162) ;  /* 0xfffffff000582947 */ /* 0x000ff4000383ffff */
.L_x_153:
        /* <DEDUP_REMOVED lines=53> */
[----:B------:R-:W-:Y:S01]  /*11110*/  IMAD R9, R40, 0x100000, R11 ;  /* 0x0010000028097824 */ /* 0x000fe200078e020b */
[----:B------:R-:W-:Y:S01]  /*11120*/  MOV R8, R10 ;  /* 0x0000000a00087202 */ /* 0x000fe20000000f00 */
        /* <DEDUP_REMOVED lines=11> */
[----:B------:R-:W-:Y:S02]  /*111e0*/  IMAD.IADD R40, R40, 0x1, -R9 ;  /* 0x0000000128287824 */ /* 0x000fe400078e0a09 */
[----:B------:R-:W-:-:S03]  /*111f0*/  IMAD R9, R9, 0x100000, R11 ;  /* 0x0010000009097824 */ /* 0x000fc600078e020b */
[----:B------:R-:W-:-:S06]  /*11200*/  LEA R11, R40, 0x3ff00000, 0x14 ;  /* 0x3ff00000280b7811 */ /* 0x000fcc00078ea0ff */
[----:B------:R-:W-:-:S11]  /*11210*/  DMUL R8, R8, R10 ;  /* 0x0000000a08087228 */ /* 0x000fd60000000000 */
.L_x_164:
[----:B------:R-:W-:-:S11]  /*11220*/  DMUL R8, R8, UR6 ;  /* 0x0000000608087c28 */ /* 0x000fd60008000000 */
.L_x_163:
[----:B------:R-:W0:Y:S01]  /*11230*/  LDCU.64 UR6, c[0x3][0x28] ;  /* 0x00c00500ff0677ac */ /* 0x000e220008000a00 */
[----:B------:R-:W-:Y:S01]  /*11240*/  DFMA R46, R18, -0.5, R28 ;  /* 0xbfe00000122e782b */ /* 0x000fe2000000001c */
[----:B------:R-:W-:Y:S01]  /*11250*/  IMAD.MOV.U32 R40, RZ, RZ, 0x47ae147b ;  /* 0x47ae147bff287424 */ /* 0x000fe200078e00ff */
[----:B------:R-:W-:Y:S01]  /*11260*/  MOV R41, 0x40107ae1 ;  /* 0x40107ae100297802 */ /* 0x000fe20000000f00 */
        /* <DEDUP_REMOVED lines=8> */
[----:B------:R-:W0:Y:S01]  /*112f0*/  F2I.F64.FLOOR R0, R10 ;  /* 0x0000000a00007311 */ /* 0x000e220000305100 */
[----:B------:R-:W-:-:S10]  /*11300*/  DFMA R12, R12, UR6, -R40 ;  /* 0x000000060c0c7c2b */ /* 0x000fd40008000828 */
        /* <DEDUP_REMOVED lines=19> */
.L_x_165:
        /* <DEDUP_REMOVED lines=41> */
.L_x_166:
        /* <DEDUP_REMOVED lines=20> */
.L_x_167:
        /* <DEDUP_REMOVED lines=46> */
.L_x_168:
        /* <DEDUP_REMOVED lines=24> */
.L_x_169:
        /* <DEDUP_REMOVED lines=24> */
.L_x_170:
        /* <DEDUP_REMOVED lines=24> */
.L_x_171:
        /* <DEDUP_REMOVED lines=24> */
.L_x_172:
[----:B------:R-:W-:Y:S01]  /*120f0*/  ISETP.GE.AND P0, PT, R0, 0x1, PT ;  /* 0x000000010000780c */ /* 0x000fe20003f06270 */
[----:B------:R-:W-:-:S12]  /*12100*/  DADD R44, R44, R8 ;  /* 0x000000002c2c7229 */ /* 0x000fd80000000008 */
[----:B------:R-:W-:Y:S05]  /*12110*/  @!P0 BRA `(.L_x_173) ;  /* 0x0000000c00ac8947 */ /* 0x000fea0003800000 */
[----:B------:R-:W-:-:S05]  /*12120*/  UMOV UR6, URZ ;  /* 0x000000ff00067c82 */ /* 0x000fca0008000000 */
.L_x_182:
        /* <DEDUP_REMOVED lines=27> */
.L_x_174:
        /* <DEDUP_REMOVED lines=43> */
.L_x_175:
        /* <DEDUP_REMOVED lines=20> */
.L_x_176:
        /* <DEDUP_REMOVED lines=46> */
.L_x_177:
        /* <DEDUP_REMOVED lines=24> */
.L_x_178:
        /* <DEDUP_REMOVED lines=24> */
.L_x_179:
        /* <DEDUP_REMOVED lines=24> */
.L_x_180:
        /* <DEDUP_REMOVED lines=24> */
.L_x_181:
[----:B------:R-:W-:Y:S01]  /*12fb0*/  DADD R44, R44, R10 ;  /* 0x000000002c2c7229 */ /* 0x000fe2000000000a */
[----:B------:R-:W-:Y:S10]  /*12fc0*/  @P2 BRA `(.L_x_182) ;  /* 0xfffffff000582947 */ /* 0x000ff4000383ffff */
.L_x_173:
        /* <DEDUP_REMOVED lines=70> */
.L_x_184:
[----:B------:R-:W-:-:S11]  /*13430*/  DMUL R8, R8, UR6 ;  /* 0x0000000608087c28 */ /* 0x000fd60008000000 */
.L_x_183:
[----:B------:R-:W0:Y:S01]  /*13440*/  LDCU.64 UR6, c[0x3][0x28] ;  /* 0x00c00500ff0677ac */ /* 0x000e220008000a00 */
[----:B------:R-:W-:Y:S01]  /*13450*/  DADD R28, R28, -R18 ;  /* 0x000000001c1c7229 */ /* 0x000fe20000000812 */
        /* <DEDUP_REMOVED lines=31> */
.L_x_185:
        /* <DEDUP_REMOVED lines=41> */
.L_x_186:
        /* <DEDUP_REMOVED lines=20> */
.L_x_187:
        /* <DEDUP_REMOVED lines=46> */
.L_x_188:
        /* <DEDUP_REMOVED lines=24> */
.L_x_189:
        /* <DEDUP_REMOVED lines=24> */
.L_x_190:
        /* <DEDUP_REMOVED lines=24> */
.L_x_191:
        /* <DEDUP_REMOVED lines=24> */
.L_x_192:
[----:B------:R-:W-:Y:S01]  /*14300*/  ISETP.GE.AND P0, PT, R0, 0x1, PT ;  /* 0x000000010000780c */ /* 0x000fe20003f06270 */
[----:B------:R-:W-:-:S12]  /*14310*/  DADD R46, R46, R8 ;  /* 0x000000002e2e7229 */ /* 0x000fd80000000008 */
[----:B------:R-:W-:Y:S05]  /*14320*/  @!P0 BRA `(.L_x_193) ;  /* 0x0000000c00ac8947 */ /* 0x000fea0003800000 */
[----:B------:R-:W-:-:S05]  /*14330*/  UMOV UR6, URZ ;  /* 0x000000ff00067c82 */ /* 0x000fca0008000000 */
.L_x_202:
        /* <DEDUP_REMOVED lines=27> */
.L_x_194:
        /* <DEDUP_REMOVED lines=43> */
.L_x_195:
        /* <DEDUP_REMOVED lines=20> */
.L_x_196:
        /* <DEDUP_REMOVED lines=46> */
.L_x_197:
        /* <DEDUP_REMOVED lines=24> */
.L_x_198:
        /* <DEDUP_REMOVED lines=24> */
.L_x_199:
        /* <DEDUP_REMOVED lines=24> */
.L_x_200:
        /* <DEDUP_REMOVED lines=24> */
.L_x_201:
[----:B------:R-:W-:Y:S01]  /*151c0*/  DADD R46, R46, R10 ;  /* 0x000000002e2e7229 */ /* 0x000fe2000000000a */
[----:B------:R-:W-:Y:S10]  /*151d0*/  @P2 BRA `(.L_x_202) ;  /* 0xfffffff000582947 */ /* 0x000ff4000383ffff */
.L_x_193:
        /* <DEDUP_REMOVED lines=70> */
.L_x_204:
[----:B------:R-:W-:-:S11]  /*15640*/  DMUL R10, R10, UR6 ;  /* 0x000000060a0a7c28 */ /* 0x000fd60008000000 */
.L_x_203:
[----:B------:R-:W0:Y:S01]  /*15650*/  MUFU.RCP64H R9, 6 ;  /* 0x4018000000097908 */ /* 0x000e220000001800 */
[----:B------:R-:W-:Y:S01]  /*15660*/  IMAD.MOV.U32 R12, RZ, RZ, 0x0 ;  /* 0x00000000ff0c7424 */ /* 0x000fe200078e00ff */
[----:B------:R-:W-:Y:S01]  /*15670*/  MOV R13, 0x40180000 ;  /* 0x40180000000d7802 */ /* 0x000fe20000000f00 */
[----:B------:R-:W-:Y:S01]  /*15680*/  IMAD.MOV.U32 R8, RZ, RZ, 0x1 ;  /* 0x00000001ff087424 */ /* 0x000fe200078e00ff */
[----:B------:R-:W-:Y:S02]  /*15690*/  DMUL R56, R38, -R18 ;  /* 0x8000001226387228 */ /* 0x000fe40000000000 */
        /* <DEDUP_REMOVED lines=20> */
.L_x_205:
[----:B------:R-:W0:Y:S01]  /*157e0*/  MUFU.RCP64H R11, 3 ;  /* 0x40080000000b7908 */ /* 0x000e220000001800 */
[----:B------:R-:W-:Y:S01]  /*157f0*/  IMAD.MOV.U32 R12, RZ, RZ, 0x0 ;  /* 0x00000000ff0c7424 */ /* 0x000fe200078e00ff */
[----:B------:R-:W-:Y:S01]  /*15800*/  MOV R13, 0x40080000 ;  /* 0x40080000000d7802 */ /* 0x000fe20000000f00 */
[----:B------:R-:W-:Y:S01]  /*15810*/  IMAD.MOV.U32 R10, RZ, RZ, 0x1 ;  /* 0x00000001ff0a7424 */ /* 0x000fe200078e00ff */
[----:B------:R-:W-:Y:S02]  /*15820*/  DMUL R56, R44, -R18 ;  /* 0x800000122c387228 */ /* 0x000fe40000000000 */
        /* <DEDUP_REMOVED lines=18> */
.L_x_206:
[----:B------:R-:W0:Y:S01]  /*15950*/  MUFU.RCP64H R9, 6 ;  /* 0x4018000000097908 */ /* 0x000e220000001800 */
[----:B------:R-:W-:Y:S01]  /*15960*/  IMAD.MOV.U32 R12, RZ, RZ, 0x0 ;  /* 0x00000000ff0c7424 */ /* 0x000fe200078e00ff */
[----:B------:R-:W-:Y:S01]  /*15970*/  MOV R13, 0x40180000 ;  /* 0x40180000000d7802 */ /* 0x000fe20000000f00 */
[----:B------:R-:W-:Y:S01]  /*15980*/  IMAD.MOV.U32 R8, RZ, RZ, 0x1 ;  /* 0x00000001ff087424 */ /* 0x000fe200078e00ff */
[----:B------:R-:W-:Y:S01]  /*15990*/  FSETP.GEU.AND P1, PT, |R39|, 6.5827683646048100446e-37, PT ;  /* 0x036000002700780b */ /* 0x000fe20003f2e200 */
        /* <DEDUP_REMOVED lines=20> */
.L_x_207:
[----:B------:R-:W-:Y:S01]  /*15ae0*/  DADD R36, R36, -R8 ;  /* 0x0000000024247229 */ /* 0x000fe20000000808 */
[----:B------:R-:W-:Y:S10]  /*15af0*/  @P3 BRA `(.L_x_208) ;  /* 0xffffff94004c3947 */ /* 0x000ff4000383ffff */
.L_x_141:
[----:B------:R-:W0:Y:S01]  /*15b00*/  LDCU.64 UR10, c[0x3][URZ] ;  /* 0x00c00000ff0a77ac */ /* 0x000e220008000a00 */
[----:B------:R-:W-:Y:S01]  /*15b10*/  DADD R36, -R4, R36 ;  /* 0x0000000004247229 */ /* 0x000fe20000000124 */
[----:B------:R-:W-:Y:S01]  /*15b20*/  MOV R60, 0x15c30 ;  /* 0x00015c30003c7802 */ /* 0x000fe20000000f00 */
[----:B------:R-:W-:Y:S01]  /*15b30*/  DADD R14, R14, R16 ;  /* 0x000000000e0e7229 */ /* 0x000fe20000000010 */
[----:B------:R-:W-:Y:S01]  /*15b40*/  UMOV UR6, 0x9999999a ;  /* 0x9999999a00067882 */ /* 0x000fe20000000000 */
[----:B------:R-:W-:-:S04]  /*15b50*/  UMOV UR7, 0x3fa99999 ;  /* 0x3fa9999900077882 */ /* 0x000fc80000000000 */
[----:B------:R-:W-:-:S08]  /*15b60*/  DMUL R26, R36, R26 ;  /* 0x0000001a241a7228 */ /* 0x000fd00000000000 */
[----:B------:R-:W-:Y:S01]  /*15b70*/  DFMA R24, R4, UR6, -R26 ;  /* 0x0000000604187c2b */ /* 0x000fe2000800081a */
[----:B------:R-:W-:Y:S01]  /*15b80*/  UMOV UR6, 0x6a7ef9db ;  /* 0x6a7ef9db00067882 */ /* 0x000fe20000000000 */
[----:B0-----:R-:W-:Y:S01]  /*15b90*/  DADD R18, R14, UR10 ;  /* 0x0000000a0e127e29 */ /* 0x001fe20008000000 */
[----:B------:R-:W-:Y:S01]  /*15ba0*/  IMAD.MOV.U32 R4, RZ, RZ, 0x2b020c4a ;  /* 0x2b020c4aff047424 */ /* 0x000fe200078e00ff */
[----:B------:R-:W-:Y:S01]  /*15bb0*/  UMOV UR7, 0x3fa374bc ;  /* 0x3fa374bc00077882 */ /* 0x000fe20000000000 */
[----:B------:R-:W-:-:S03]  /*15bc0*/  IMAD.MOV.U32 R5, RZ, RZ, 0x40111687 ;  /* 0x40111687ff057424 */ /* 0x000fc600078e00ff */
[----:B------:R-:W-:-:S03]  /*15bd0*/  DMUL R24, R16, R24 ;  /* 0x0000001810187228 */ /* 0x000fc60000000000 */
[----:B------:R-:W-:-:S05]  /*15be0*/  DFMA R4, R18, UR6, -R4 ;  /* 0x0000000612047c2b */ /* 0x000fca0008000804 */
[----:B------:R-:W-:-:S05]  /*15bf0*/  DADD R20, RZ, R24 ;  /* 0x00000000ff147229 */ /* 0x000fca0000000018 */
[----:B------:R-:W-:Y:S02]  /*15c00*/  IMAD.MOV.U32 R58, RZ, RZ, R4 ;  /* 0x000000ffff3a7224 */ /* 0x000fe400078e0004 */
[----:B------:R-:W-:-:S07]  /*15c10*/  IMAD.MOV.U32 R7, RZ, RZ, R5 ;  /* 0x000000ffff077224 */ /* 0x000fce00078e0005 */
[----:B------:R-:W-:Y:S05]  /*15c20*/  CALL.REL.NOINC `($_Z5OuterP5point$__internal_accurate_pow) ;  /* 0x0000025000787944 */ /* 0x000fea0003c00000 */
[----:B------:R-:W0:Y:S01]  /*15c30*/  LDC R0, c[0x3][0x24] ;  /* 0x00c00900ff007b82 */ /* 0x000e220000000800 */
[----:B------:R-:W-:Y:S01]  /*15c40*/  UMOV UR6, 0xd2f1a9fc ;  /* 0xd2f1a9fc00067882 */ /* 0x000fe20000000000 */
[----:B------:R-:W-:Y:S01]  /*15c50*/  UMOV UR7, 0x3f40624d ;  /* 0x3f40624d00077882 */ /* 0x000fe20000000000 */
[----:B------:R-:W-:-:S05]  /*15c60*/  MOV R9, R7 ;  /* 0x0000000700097202 */ /* 0x000fca0000000f00 */
[----:B------:R-:W1:Y:S01]  /*15c70*/  LDC.64 R26, c[0x3][0x20] ;  /* 0x00c00800ff1a7b82 */ /* 0x000e620000000a00 */
[----:B0-----:R-:W1:Y:S01]  /*15c80*/  MUFU.RCP64H R13, R0 ;  /* 0x00000000000d7308 */ /* 0x001e620000001800 */
[----:B------:R-:W-:-:S06]  /*15c90*/  VIADD R12, R0, 0x300402 ;  /* 0x00300402000c7836 */ /* 0x000fcc0000000000 */
[----:B-1----:R-:W-:-:S08]  /*15ca0*/  DFMA R10, R12, -R26, 1 ;  /* 0x3ff000000c0a742b */ /* 0x002fd0000000081a */
[----:B------:R-:W-:Y:S02]  /*15cb0*/  DFMA R28, R10, R10, R10 ;  /* 0x0000000a0a1c722b */ /* 0x000fe4000000000a */
[----:B------:R-:W-:-:S06]  /*15cc0*/  DADD R10, R4, 10 ;  /* 0x40240000040a7429 */ /* 0x000fcc0000000000 */
[----:B------:R-:W-:-:S04]  /*15cd0*/  DFMA R28, R12, R28, R12 ;  /* 0x0000001c0c1c722b */ /* 0x000fc8000000000c */
[----:B------:R-:W-:-:S04]  /*15ce0*/  LOP3.LUT R10, R11, 0x7ff00000, RZ, 0xc0, !PT ;  /* 0x7ff000000b0a7812 */ /* 0x000fc800078ec0ff */
[----:B------:R-:W-:Y:S01]  /*15cf0*/  ISETP.NE.AND P0, PT, R10, 0x7ff00000, PT ;  /* 0x7ff000000a00780c */ /* 0x000fe20003f05270 */
[----:B------:R-:W-:-:S08]  /*15d00*/  DFMA R26, R28, -R26, 1 ;  /* 0x3ff000001c1a742b */ /* 0x000fd0000000081a */
[----:B------:R-:W-:-:S04]  /*15d10*/  DFMA R26, R28, R26, R28 ;  /* 0x0000001a1c1a722b */ /* 0x000fc8000000001c */
[----:B------:R-:W-:Y:S07]  /*15d20*/  @P0 BRA `(.L_x_209) ;  /* 0x00000000001c0947 */ /* 0x000fee0003800000 */
[----:B------:R-:W-:-:S14]  /*15d30*/  DSETP.NAN.AND P0, PT, R4, R4, PT ;  /* 0x000000040400722a */ /* 0x000fdc0003f08000 */
[----:B------:R-:W-:Y:S01]  /*15d40*/  @P0 DADD R8, R4, 10 ;  /* 0x4024000004080429 */ /* 0x000fe20000000000 */
[----:B------:R-:W-:Y:S10]  /*15d50*/  @P0 BRA `(.L_x_209) ;  /* 0x0000000000100947 */ /* 0x000ff40003800000 */
[----:B------:R-:W-:-:S14]  /*15d60*/  DSETP.NEU.AND P0, PT, |R4|, +INF , PT ;  /* 0x7ff000000400742a */ /* 0x000fdc0003f0d200 */
[----:B------:R-:W-:Y:S01]  /*15d70*/  @!P0 ISETP.GE.AND P1, PT, R5, RZ, PT ;  /* 0x000000ff0500820c */ /* 0x000fe20003f26270 */
[----:B------:R-:W-:-:S03]  /*15d80*/  @!P0 IMAD.MOV.U32 R8, RZ, RZ, RZ ;  /* 0x000000ffff088224 */ /* 0x000fc600078e00ff */
[----:B------:R-:W-:-:S09]  /*15d90*/  @!P0 SEL R9, RZ, 0x7ff00000, !P1 ;  /* 0x7ff00000ff098807 */ /* 0x000fd20004800000 */
.L_x_209:
[----:B------:R-:W-:Y:S01]  /*15da0*/  FSETP.GEU.AND P1, PT, |R12|, 5.8789094863358348022e-39, PT ;  /* 0x004004020c00780b */ /* 0x000fe20003f2e200 */
[----:B------:R-:W-:Y:S01]  /*15db0*/  DADD R8, R8, UR6 ;  /* 0x0000000608087e29 */ /* 0x000fe20008000000 */
[----:B------:R-:W-:Y:S01]  /*15dc0*/  R2UR UR10, R26 ;  /* 0x000000001a0a72ca */ /* 0x000fe200000e0000 */
[----:B------:R-:W-:Y:S01]  /*15dd0*/  DSETP.NEU.AND P0, PT, R4, RZ, PT ;  /* 0x000000ff0400722a */ /* 0x000fe20003f0d000 */
[----:B------:R-:W-:-:S07]  /*15de0*/  R2UR UR11, R27 ;  /* 0x000000001b0b72ca */ /* 0x000fce00000e0000 */
        /* <DEDUP_REMOVED lines=11> */
.L_x_210:
[----:B------:R-:W0:Y:S01]  /*15ea0*/  LDCU.64 UR6, c[0x3][0x30] ;  /* 0x00c00600ff0677ac */ /* 0x000e220008000a00 */
[----:B------:R-:W-:Y:S01]  /*15eb0*/  CS2R R36, SRZ ;  /* 0x0000000000247805 */ /* 0x000fe2000001ff00 */
[----:B0-----:R-:W0:Y:S02]  /*15ec0*/  F2I.F64.TRUNC R0, UR6 ;  /* 0x0000000600007d11 */ /* 0x001e24000830d100 */
[----:B0-----:R-:W-:-:S13]  /*15ed0*/  R2UR UR15, R0 ;  /* 0x00000000000f72ca */ /* 0x001fda00000e0000 */
[----:B------:R-:W-:-:S09]  /*15ee0*/  UISETP.GE.AND UP0, UPT, UR15, 0x1, UPT ;  /* 0x000000010f00788c */ /* 0x000fd2000bf06270 */
[----:B------:R-:W-:Y:S05]  /*15ef0*/  BRA.U !UP0, `(.L_x_211) ;  /* 0x0000007108307547 */ /* 0x000fea000b800000 */
        /* <DEDUP_REMOVED lines=30> */
.L_x_212:
        /* <DEDUP_REMOVED lines=11> */
[----:B------:R-:W-:-:S08]  /*16190*/  DFMA R28, R28, R28, R28 ;  /* 0x0000001c1c1c722b */ /* 0x000fd0000000001c */
[----:B------:R-:W-:Y:S01]  /*161a0*/  DFMA R28, R10, R28, R10 ;  /* 0x0000001c0a1c722b */ /* 0x000fe2000000000a */
[----:B------:R-:W-:Y:S02]  /*161b0*/  FSEL R11, R0, R7, P0 ;  /* 0x00000007000b7208 */ /* 0x000fe40000000000 */
        /* <DEDUP_REMOVED lines=20> */
.L_x_213:
        /* <DEDUP_REMOVED lines=23> */
.L_x_214:
[----:B------:R-:W0:Y:S01]  /*16470*/  @!P2 LDC R4, c[0x3][0x10] ;  /* 0x00c00400ff04ab82 */ /* 0x000e220000000800 */
[----:B------:R-:W-:Y:S01]  /*16480*/  CS2R R36, SRZ ;  /* 0x0000000000247805 */ /* 0x000fe2000001ff00 */
[----:B------:R-:W-:Y:S01]  /*16490*/  IMAD.MOV.U32 R28, RZ, RZ, 0x0 ;  /* 0x00000000ff1c7424 */ /* 0x000fe200078e00ff */
[----:B------:R-:W-:Y:S01]  /*164a0*/  UMOV UR5, URZ ;  /* 0x000000ff00057c82 */ /* 0x000fe20008000000 */
[----:B------:R-:W-:-:S04]  /*164b0*/  IMAD.MOV.U32 R29, RZ, RZ, 0x405e0000 ;  /* 0x405e0000ff1d7424 */ /* 0x000fc800078e00ff */
[----:B------:R-:W1:Y:S03]  /*164c0*/  @!P2 LDC R5, c[0x3][0x14] ;  /* 0x00c00500ff05ab82 */ /* 0x000e660000000800 */
.L_x_278:
[----:B------:R-:W2:Y:S01]  /*164d0*/  LDCU.64 UR6, c[0x3][0x28] ;  /* 0x00c00500ff0677ac */ /* 0x000ea20008000a00 */
[----:B------:R-:W-:Y:S01]  /*164e0*/  DADD R44, -R28, 120 ;  /* 0x405e00001c2c7429 */ /* 0x000fe20000000100 */
[----:B------:R-:W-:Y:S01]  /*164f0*/  IMAD.MOV.U32 R6, RZ, RZ, 0x47ae147b ;  /* 0x47ae147bff067424 */ /* 0x000fe200078e00ff */
[----:B------:R-:W-:Y:S01]  /*16500*/  MOV R7, 0x40107ae1 ;  /* 0x40107ae100077802 */ /* 0x000fe20000000f00 */
[----:B------:R-:W-:Y:S01]  /*16510*/  UIADD3 UR5, UPT, UPT, UR5, 0x1, URZ ;  /* 0x0000000105057890 */ /* 0x000fe2000fffe0ff */
[----:B------:R-:W-:-:S03]  /*16520*/  MOV R60, 0x165f0 ;  /* 0x000165f0003c7802 */ /* 0x000fc60000000f00 */
[----:B------:R-:W-:Y:S01]  /*16530*/  UISETP.NE.AND UP0, UPT, UR5, UR15, UPT ;  /* 0x0000000f0500728c */ /* 0x000fe2000bf05270 */
[C---:B------:R-:W-:Y:S02]  /*16540*/  DADD R12, R44.reuse, R28 ;  /* 0x000000002c0c7229 */ /* 0x040fe4000000001c */
        /* <DEDUP_REMOVED lines=24> */
.L_x_215:
        /* <DEDUP_REMOVED lines=26> */
[----:B------:R-:W-:Y:S01]  /*16870*/  DSETP.GE.AND P0, PT, R42, R4, PT ;  /* 0x000000042a00722a */ /* 0x000fe20003f06000 */
[----:B------:R-:W-:Y:S01]  /*16880*/  IMAD.MOV.U32 R6, RZ, RZ, R8 ;  /* 0x000000ffff067224 */ /* 0x000fe200078e0008 */
[----:B------:R-:W-:-:S04]  /*16890*/  MOV R7, R9 ;  /* 0x0000000900077202 */ /* 0x000fc80000000f00 */
        /* <DEDUP_REMOVED lines=12> */
.L_x_216:
        /* <DEDUP_REMOVED lines=20> */
.L_x_217:
        /* <DEDUP_REMOVED lines=46> */
.L_x_218:
[----:B------:R-:W-:Y:S01]  /*16d80*/  DADD R8, R8, UR6 ;  /* 0x0000000608087e29 */ /* 0x000fe20008000000 */
[----:B------:R-:W-:Y:S01]  /*16d90*/  FSEL R7, RZ, 1.875, !P0 ;  /* 0x3ff00000ff077808 */ /* 0x000fe20004000000 */
[----:B------:R-:W-:Y:S01]  /*16da0*/  IMAD.MOV.U32 R6, RZ, RZ, RZ ;  /* 0x000000ffff067224 */ /* 0x000fe200078e00ff */
[----:B------:R-:W-:Y:S01]  /*16db0*/  DSETP.NEU.AND P0, PT, R42, RZ, PT ;  /* 0x000000ff2a00722a */ /* 0x000fe20003f0d000 */
[----:B------:R-:W-:Y:S01]  /*16dc0*/  UMOV UR6, 0x9999999a ;  /* 0x9999999a00067882 */ /* 0x000fe20000000000 */
[----:B------:R-:W-:Y:S01]  /*16dd0*/  UMOV UR7, 0x3fa99999 ;  /* 0x3fa9999900077882 */ /* 0x000fe20000000000 */
[----:B------:R-:W-:Y:S01]  /*16de0*/  DFMA R42, R52, R10, R50 ;  /* 0x0000000a342a722b */ /* 0x000fe20000000032 */
[----:B------:R-:W-:Y:S01]  /*16df0*/  FSETP.GEU.AND P1, PT, |R13|, 6.5827683646048100446e-37, PT ;  /* 0x036000000d00780b */ /* 0x000fe20003f2e200 */
[----:B------:R-:W-:Y:S02]  /*16e00*/  DFMA R6, R46, UR6, -R6 ;  /* 0x000000062e067c2b */ /* 0x000fe40008000806 */
[----:B------:R-:W-:Y:S01]  /*16e10*/  DADD R46, RZ, -R46 ;  /* 0x00000000ff2e7229 */ /* 0x000fe2000000082e */
[----:B------:R-:W-:-:S02]  /*16e20*/  FSEL R8, R8, 1526726.625, P0 ;  /* 0x49ba5e3508087808 */ /* 0x000fc40000000000 */
[----:B------:R-:W-:-:S06]  /*16e30*/  FSEL R9, R9, 1.8750624656677246094, P0 ;  /* 0x3ff0020c09097808 */ /* 0x000fcc0000000000 */
[----:B------:R-:W-:Y:S01]  /*16e40*/  DFMA R6, -R46, R8, R6 ;  /* 0x000000082e06722b */ /* 0x000fe20000000106 */
[----:B------:R-:W-:-:S05]  /*16e50*/  FFMA R8, RZ, 2.375, R43 ;  /* 0x40180000ff087823 */ /* 0x000fca000000002b */
[----:B------:R-:W-:Y:S02]  /*16e60*/  FSETP.GT.AND P0, PT, |R8|, 1.469367938527859385e-39, PT ;  /* 0x001000000800780b */ /* 0x000fe40003f04200 */
[----:B------:R-:W-:-:S11]  /*16e70*/  DMUL R48, R48, R6 ;  /* 0x0000000630307228 */ /* 0x000fd60000000000 */
        /* <DEDUP_REMOVED lines=8> */
.L_x_219:
        /* <DEDUP_REMOVED lines=24> */
.L_x_220:
        /* <DEDUP_REMOVED lines=24> */
.L_x_221:
        /* <DEDUP_REMOVED lines=24> */
.L_x_222:
[----:B------:R-:W-:Y:S01]  /*17380*/  ISETP.GE.AND P0, PT, R0, 0x1, PT ;  /* 0x000000010000780c */ /* 0x000fe20003f06270 */
[----:B------:R-:W-:-:S12]  /*17390*/  DADD R38, R42, R38 ;  /* 0x000000002a267229 */ /* 0x000fd80000000026 */
[----:B------:R-:W-:Y:S05]  /*173a0*/  @!P0 BRA `(.L_x_223) ;  /* 0x0000000c00ac8947 */ /* 0x000fea0003800000 */
[----:B------:R-:W-:-:S05]  /*173b0*/  UMOV UR6, URZ ;  /* 0x000000ff00067c82 */ /* 0x000fca0008000000 */
.L_x_232:
        /* <DEDUP_REMOVED lines=27> */
.L_x_224:
[----:B------:R-:W-:Y:S01]  /*17570*/  DADD R8, R8, UR12 ;  /* 0x0000000c08087e29 */ /* 0x000fe20008000000 */
[----:B------:R-:W-:Y:S01]  /*17580*/  FSEL R11, RZ, 1.875, !P0 ;  /* 0x3ff00000ff0b7808 */ /* 0x000fe20004000000 */
[----:B------:R-:W-:Y:S01]  /*17590*/  IMAD.MOV.U32 R10, RZ, RZ, RZ ;  /* 0x000000ffff0a7224 */ /* 0x000fe200078e00ff */
[----:B------:R-:W-:Y:S01]  /*175a0*/  DSETP.NEU.AND P1, PT, R12, RZ, PT ;  /* 0x000000ff0c00722a */ /* 0x000fe20003f2d000 */
[----:B------:R-:W-:Y:S01]  /*175b0*/  UMOV UR12, 0x9999999a ;  /* 0x9999999a000c7882 */ /* 0x000fe20000000000 */
[----:B------:R-:W-:Y:S01]  /*175c0*/  UMOV UR13, 0x3fa99999 ;  /* 0x3fa99999000d7882 */ /* 0x000fe20000000000 */
[----:B------:R-:W-:Y:S01]  /*175d0*/  DADD R6, RZ, -R38 ;  /* 0x00000000ff067229 */ /* 0x000fe20000000826 */
[----:B------:R-:W-:Y:S01]  /*175e0*/  MOV R60, 0x176f0 ;  /* 0x000176f0003c7802 */ /* 0x000fe20000000f00 */
[----:B------:R-:W-:Y:S02]  /*175f0*/  DFMA R46, R34, -0.5, R44 ;  /* 0xbfe00000222e782b */ /* 0x000fe4000000002c */
[----:B------:R-:W-:Y:S01]  /*17600*/  DFMA R10, R38, UR12, -R10 ;  /* 0x0000000c260a7c2b */ /* 0x000fe2000800080a */
[----:B------:R-:W-:Y:S01]  /*17610*/  FSEL R8, R8, 1526726.625, P1 ;  /* 0x49ba5e3508087808 */ /* 0x000fe20000800000 */
[----:B------:R-:W-:Y:S01]  /*17620*/  UMOV UR12, 0x6a7ef9db ;  /* 0x6a7ef9db000c7882 */ /* 0x000fe20000000000 */
[----:B------:R-:W-:Y:S01]  /*17630*/  FSEL R9, R9, 1.8750624656677246094, P1 ;  /* 0x3ff0020c09097808 */ /* 0x000fe20000800000 */
        /* <DEDUP_REMOVED lines=15> */
[----:B------:R-:W-:Y:S01]  /*17730*/  DSETP.GE.AND P0, PT, R46, R4, PT ;  /* 0x000000042e00722a */ /* 0x000fe20003f06000 */
[----:B------:R-:W-:Y:S02]  /*17740*/  IMAD.MOV.U32 R6, RZ, RZ, R8 ;  /* 0x000000ffff067224 */ /* 0x000fe400078e0008 */
        /* <DEDUP_REMOVED lines=13> */
.L_x_225:
        /* <DEDUP_REMOVED lines=20> */
.L_x_226:
        /* <DEDUP_REMOVED lines=46> */
.L_x_227:
        /* <DEDUP_REMOVED lines=15> */
[----:B------:R-:W-:-:S11]  /*17d30*/  DMUL R46, R10, -R34 ;  /* 0x800000220a2e7228 */ /* 0x000fd60000000000 */
        /* <DEDUP_REMOVED lines=8> */
.L_x_228:
        /* <DEDUP_REMOVED lines=24> */
.L_x_229:
        /* <DEDUP_REMOVED lines=24> */
.L_x_230:
        /* <DEDUP_REMOVED lines=24> */
.L_x_231:
[----:B------:R-:W-:Y:S01]  /*18240*/  DADD R38, R38, R8 ;  /* 0x0000000026267229 */ /* 0x000fe20000000008 */
[----:B------:R-:W-:Y:S10]  /*18250*/  @P2 BRA `(.L_x_232) ;  /* 0xfffffff000582947 */ /* 0x000ff4000383ffff */
.L_x_223:
        /* <DEDUP_REMOVED lines=70> */
.L_x_234:
[----:B------:R-:W-:-:S11]  /*186c0*/  DMUL R6, R6, UR6 ;  /* 0x0000000606067c28 */ /* 0x000fd60008000000 */
.L_x_233:
[----:B------:R-:W-:Y:S01]  /*186d0*/  IMAD.U32 R46, RZ, RZ, UR10 ;  /* 0x0000000aff2e7e24 */ /* 0x000fe2000f8e00ff */
[----:B------:R-:W-:Y:S01]  /*186e0*/  MOV R47, UR11 ;  /* 0x0000000b002f7c02 */ /* 0x000fe20008000f00 */
[----:B------:R-:W0:Y:S01]  /*186f0*/  LDCU.64 UR6, c[0x3][0x28] ;  /* 0x00c00500ff0677ac */ /* 0x000e220008000a00 */
[----:B------:R-:W-:Y:S01]  /*18700*/  IMAD.MOV.U32 R10, RZ, RZ, 0x47ae147b ;  /* 0x47ae147bff0a7424 */ /* 0x000fe200078e00ff */
[----:B------:R-:W-:Y:S01]  /*18710*/  DMUL R6, R6, R32 ;  /* 0x0000002006067228 */ /* 0x000fe20000000000 */
[----:B------:R-:W-:Y:S01]  /*18720*/  IMAD.MOV.U32 R11, RZ, RZ, 0x40107ae1 ;  /* 0x40107ae1ff0b7424 */ /* 0x000fe200078e00ff */
[----:B------:R-:W-:Y:S01]  /*18730*/  MOV R60, 0x18820 ;  /* 0x00018820003c7802 */ /* 0x000fe20000000f00 */
[----:B------:R-:W-:-:S05]  /*18740*/  DFMA R46, R46, -0.5, R28 ;  /* 0xbfe000002e2e782b */ /* 0x000fca000000001c */
[----:B------:R-:W-:-:S03]  /*18750*/  DMUL R38, R6, R38 ;  /* 0x0000002606267228 */ /* 0x000fc60000000000 */
[----:B------:R-:W-:-:S08]  /*18760*/  DADD R48, -R46, 120 ;  /* 0x405e00002e307429 */ /* 0x000fd00000000100 */
[----:B0-----:R-:W-:Y:S01]  /*18770*/  DMUL R8, R48, UR6 ;  /* 0x0000000630087c28 */ /* 0x001fe20008000000 */
[----:B------:R-:W-:Y:S01]  /*18780*/  UMOV UR6, 0x6a7ef9db ;  /* 0x6a7ef9db00067882 */ /* 0x000fe20000000000 */
[----:B------:R-:W-:Y:S01]  /*18790*/  DADD R12, R46, R48 ;  /* 0x000000002e0c7229 */ /* 0x000fe20000000030 */
[----:B------:R-:W-:-:S03]  /*187a0*/  UMOV UR7, 0x3fa374bc ;  /* 0x3fa374bc00077882 */ /* 0x000fc60000000000 */
[----:B------:R-:W0:Y:S04]  /*187b0*/  F2I.F64.FLOOR R0, R8 ;  /* 0x0000000800007311 */ /* 0x000e280000305100 */
[----:B------:R-:W-:-:S10]  /*187c0*/  DFMA R12, R12, UR6, -R10 ;  /* 0x000000060c0c7c2b */ /* 0x000fd4000800080a */
[----:B------:R-:W-:Y:S01]  /*187d0*/  IMAD.MOV.U32 R58, RZ, RZ, R12 ;  /* 0x000000ffff3a7224 */ /* 0x000fe200078e000c */
[----:B0-----:R-:W0:Y:S01]  /*187e0*/  I2F.F64 R68, R0 ;  /* 0x0000000000447312 */ /* 0x001e220000201c00 */
[----:B------:R-:W-:Y:S01]  /*187f0*/  IMAD.MOV.U32 R7, RZ, RZ, R13 ;  /* 0x000000ffff077224 */ /* 0x000fe200078e000d */
        /* <DEDUP_REMOVED lines=16> */
.L_x_235:
        /* <DEDUP_REMOVED lines=23> */
[----:B------:R-:W-:Y:S01]  /*18a70*/  MOV R9, R7 ;  /* 0x0000000700097202 */ /* 0x000fe20000000f00 */
        /* <DEDUP_REMOVED lines=17> */
.L_x_236:
        /* <DEDUP_REMOVED lines=20> */
.L_x_237:
        /* <DEDUP_REMOVED lines=46> */
.L_x_238:
        /* <DEDUP_REMOVED lines=24> */
.L_x_239:
[----:B------:R-:W0:Y:S01]  /*19130*/  MUFU.RCP64H R7, 3 ;  /* 0x4008000000077908 */ /* 0x000e220000001800 */
[----:B------:R-:W-:Y:S01]  /*19140*/  IMAD.MOV.U32 R8, RZ, RZ, 0x0 ;  /* 0x00000000ff087424 */ /* 0x000fe200078e00ff */
[----:B------:R-:W-:Y:S01]  /*19150*/  MOV R9, 0x40080000 ;  /* 0x4008000000097802 */ /* 0x000fe20000000f00 */
[----:B------:R-:W-:Y:S01]  /*19160*/  IMAD.MOV.U32 R6, RZ, RZ, 0x1 ;  /* 0x00000001ff067424 */ /* 0x000fe200078e00ff */
[----:B------:R-:W-:Y:S01]  /*19170*/  FSETP.GEU.AND P1, PT, |R43|, 6.5827683646048100446e-37, PT ;  /* 0x036000002b00780b */ /* 0x000fe20003f2e200 */
[----:B------:R-:W-:-:S04]  /*19180*/  DADD R44, RZ, R44 ;  /* 0x00000000ff2c7229 */ /* 0x000fc8000000002c */
        /* <DEDUP_REMOVED lines=18> */
.L_x_240:
        /* <DEDUP_REMOVED lines=24> */
.L_x_241:
        /* <DEDUP_REMOVED lines=24> */
.L_x_242:
[----:B------:R-:W-:Y:S01]  /*195b0*/  ISETP.GE.AND P0, PT, R0, 0x1, PT ;  /* 0x000000010000780c */ /* 0x000fe20003f06270 */
[----:B------:R-:W-:-:S12]  /*195c0*/  DADD R44, R44, R6 ;  /* 0x000000002c2c7229 */ /* 0x000fd80000000006 */
[----:B------:R-:W-:Y:S05]  /*195d0*/  @!P0 BRA `(.L_x_243) ;  /* 0x0000000c00ac8947 */ /* 0x000fea0003800000 */
[----:B------:R-:W-:-:S05]  /*195e0*/  UMOV UR6, URZ ;  /* 0x000000ff00067c82 */ /* 0x000fca0008000000 */
.L_x_252:
[----:B------:R-:W-:Y:S01]  /*195f0*/  DADD R12, R46, R48 ;  /* 0x000000002e0c7229 */ /* 0x000fe20000000030 */
[----:B------:R-:W-:Y:S01]  /*19600*/  IMAD.MOV.U32 R6, RZ, RZ, 0x47ae147b ;  /* 0x47ae147bff067424 */ /* 0x000fe200078e00ff */
[----:B------:R-:W-:Y:S01]  /*19610*/  MOV R7, 0x40107ae1 ;  /* 0x40107ae100077802 */ /* 0x000fe20000000f00 */
[----:B------:R-:W-:Y:S01]  /*19620*/  UMOV UR12, 0x6a7ef9db ;  /* 0x6a7ef9db000c7882 */ /* 0x000fe20000000000 */
[----:B------:R-:W-:Y:S01]  /*19630*/  UMOV UR13, 0x3fa374bc ;  /* 0x3fa374bc000d7882 */ /* 0x000fe20000000000 */
[----:B------:R-:W-:Y:S01]  /*19640*/  UIADD3 UR6, UPT, UPT, UR6, 0x1, URZ ;  /* 0x0000000106067890 */ /* 0x000fe2000fffe0ff */
[----:B------:R-:W-:Y:S02]  /*19650*/  MOV R60, 0x196b0 ;  /* 0x000196b0003c7802 */ /* 0x000fe40000000f00 */
[----:B------:R-:W-:-:S03]  /*19660*/  DFMA R12, R12, UR12, -R6 ;  /* 0x0000000c0c0c7c2b */ /* 0x000fc60008000806 */
[----:B------:R-:W-:-:S07]  /*19670*/  ISETP.NE.AND P2, PT, R0, UR6, PT ;  /* 0x0000000600007c0c */ /* 0x000fce000bf45270 */
        /* <DEDUP_REMOVED lines=18> */
.L_x_244:
        /* <DEDUP_REMOVED lines=16> */
[----:B------:R-:W-:Y:S01]  /*198a0*/  MOV R8, 0x47ae147b ;  /* 0x47ae147b00087802 */ /* 0x000fe20000000f00 */
[----:B------:R-:W-:-:S06]  /*198b0*/  IMAD.MOV.U32 R9, RZ, RZ, 0x40107ae1 ;  /* 0x40107ae1ff097424 */ /* 0x000fcc00078e00ff */
        /* <DEDUP_REMOVED lines=25> */
.L_x_245:
        /* <DEDUP_REMOVED lines=20> */
.L_x_246:
        /* <DEDUP_REMOVED lines=46> */
.L_x_247:
        /* <DEDUP_REMOVED lines=24> */
.L_x_248:
        /* <DEDUP_REMOVED lines=24> */
.L_x_249:
        /* <DEDUP_REMOVED lines=24> */
.L_x_250:
        /* <DEDUP_REMOVED lines=24> */
.L_x_251:
[----:B------:R-:W-:Y:S01]  /*1a470*/  DADD R44, R44, R8 ;  /* 0x000000002c2c7229 */ /* 0x000fe20000000008 */
[----:B------:R-:W-:Y:S10]  /*1a480*/  @P2 BRA `(.L_x_252) ;  /* 0xfffffff000582947 */ /* 0x000ff4000383ffff */
.L_x_243:
        /* <DEDUP_REMOVED lines=22> */
[----:B------:R-:W-:Y:S01]  /*1a5f0*/  MOV R7, 0x3e928af3 ;  /* 0x3e928af300077802 */ /* 0x000fe20000000f00 */
[----:B------:R-:W-:-:S05]  /*1a600*/  UMOV UR7, 0x3e5ade15 ;  /* 0x3e5ade1500077882 */ /* 0x000fca0000000000 */
        /* <DEDUP_REMOVED lines=39> */
[----:B------:R-:W-:Y:S01]  /*1a880*/  IMAD.MOV.U32 R6, RZ, RZ, R8 ;  /* 0x000000ffff067224 */ /* 0x000fe200078e0008 */
[----:B------:R-:W-:Y:S02]  /*1a890*/  MOV R8, RZ ;  /* 0x000000ff00087202 */ /* 0x000fe40000000f00 */
[----:B------:R-:W-:-:S05]  /*1a8a0*/  SHF.R.S32.HI R7, RZ, 0x1, R0 ;  /* 0x00000001ff077819 */ /* 0x000fca0000011400 */
[----:B------:R-:W-:Y:S02]  /*1a8b0*/  IMAD.IADD R10, R10, 0x1, -R7 ;  /* 0x000000010a0a7824 */ /* 0x000fe400078e0a07 */
[----:B------:R-:W-:-:S03]  /*1a8c0*/  IMAD R7, R7, 0x100000, R9 ;  /* 0x0010000007077824 */ /* 0x000fc600078e0209 */
[----:B------:R-:W-:-:S06]  /*1a8d0*/  LEA R9, R10, 0x3ff00000, 0x14 ;  /* 0x3ff000000a097811 */ /* 0x000fcc00078ea0ff */
[----:B------:R-:W-:-:S11]  /*1a8e0*/  DMUL R6, R6, R8 ;  /* 0x0000000806067228 */ /* 0x000fd60000000000 */
.L_x_254:
[----:B------:R-:W-:-:S11]  /*1a8f0*/  DMUL R6, R6, UR6 ;  /* 0x0000000606067c28 */ /* 0x000fd60008000000 */
.L_x_253:
[----:B------:R-:W0:Y:S01]  /*1a900*/  LDCU.64 UR6, c[0x3][0x28] ;  /* 0x00c00500ff0677ac */ /* 0x000e220008000a00 */
[----:B------:R-:W-:Y:S01]  /*1a910*/  DADD R28, R28, -UR10 ;  /* 0x8000000a1c1c7e29 */ /* 0x000fe20008000000 */
        /* <DEDUP_REMOVED lines=31> */
.L_x_255:
        /* <DEDUP_REMOVED lines=41> */
.L_x_256:
        /* <DEDUP_REMOVED lines=20> */
.L_x_257:
        /* <DEDUP_REMOVED lines=46> */
.L_x_258:
        /* <DEDUP_REMOVED lines=24> */
.L_x_259:
        /* <DEDUP_REMOVED lines=24> */
.L_x_260:
        /* <DEDUP_REMOVED lines=24> */
.L_x_261:
        /* <DEDUP_REMOVED lines=24> */
.L_x_262:
[----:B------:R-:W-:Y:S01]  /*1b7c0*/  ISETP.GE.AND P0, PT, R0, 0x1, PT ;  /* 0x000000010000780c */ /* 0x000fe20003f06270 */
[----:B------:R-:W-:-:S12]  /*1b7d0*/  DADD R46, R46, R6 ;  /* 0x000000002e2e7229 */ /* 0x000fd80000000006 */
[----:B------:R-:W-:Y:S05]  /*1b7e0*/  @!P0 BRA `(.L_x_263) ;  /* 0x0000000c00ac8947 */ /* 0x000fea0003800000 */
[----:B------:R-:W-:-:S05]  /*1b7f0*/  UMOV UR6, URZ ;  /* 0x000000ff00067c82 */ /* 0x000fca0008000000 */
.L_x_272:
        /* <DEDUP_REMOVED lines=27> */
.L_x_264:
        /* <DEDUP_REMOVED lines=43> */
.L_x_265:
        /* <DEDUP_REMOVED lines=20> */
.L_x_266:
        /* <DEDUP_REMOVED lines=46> */
.L_x_267:
        /* <DEDUP_REMOVED lines=24> */
.L_x_268:
        /* <DEDUP_REMOVED lines=24> */
.L_x_269:
        /* <DEDUP_REMOVED lines=24> */
.L_x_270:
        /* <DEDUP_REMOVED lines=24> */
.L_x_271:
[----:B------:R-:W-:Y:S01]  /*1c680*/  DADD R46, R46, R8 ;  /* 0x000000002e2e7229 */ /* 0x000fe20000000008 */
[----:B------:R-:W-:Y:S10]  /*1c690*/  @P2 BRA `(.L_x_272) ;  /* 0xfffffff000582947 */ /* 0x000ff4000383ffff */
.L_x_263:
        /* <DEDUP_REMOVED lines=70> */
.L_x_274:
[----:B------:R-:W-:-:S11]  /*1cb00*/  DMUL R8, R8, UR6 ;  /* 0x0000000608087c28 */ /* 0x000fd60008000000 */
.L_x_273:
[----:B------:R-:W0:Y:S01]  /*1cb10*/  MUFU.RCP64H R7, 6 ;  /* 0x4018000000077908 */ /* 0x000e220000001800 */
[----:B------:R-:W-:Y:S01]  /*1cb20*/  IMAD.MOV.U32 R10, RZ, RZ, 0x0 ;  /* 0x00000000ff0a7424 */ /* 0x000fe200078e00ff */
[----:B------:R-:W-:Y:S01]  /*1cb30*/  DMUL R56, R38, -UR10 ;  /* 0x8000000a26387c28 */ /* 0x000fe20008000000 */
[----:B------:R-:W-:Y:S01]  /*1cb40*/  IMAD.MOV.U32 R11, RZ, RZ, 0x40180000 ;  /* 0x40180000ff0b7424 */ /* 0x000fe200078e00ff */
[----:B------:R-:W-:Y:S01]  /*1cb50*/  DMUL R8, R8, R32 ;  /* 0x0000002008087228 */ /* 0x000fe20000000000 */
[----:B------:R-:W-:-:S07]  /*1cb60*/  IMAD.MOV.U32 R6, RZ, RZ, 0x1 ;  /* 0x00000001ff067424 */ /* 0x000fce00078e00ff */
[----:B------:R-:W-:Y:S01]  /*1cb70*/  FSETP.GEU.AND P1, PT, |R57|, 6.5827683646048100446e-37, PT ;  /* 0x036000003900780b */ /* 0x000fe20003f2e200 */
[----:B------:R-:W-:Y:S02]  /*1cb80*/  DMUL R8, R8, R46 ;  /* 0x0000002e08087228 */ /* 0x000fe40000000000 */
[----:B0-----:R-:W-:-:S06]  /*1cb90*/  DFMA R12, R6, -R10, 1 ;  /* 0x3ff00000060c742b */ /* 0x001fcc000000080a */
[----:B------:R-:W-:Y:S02]  /*1cba0*/  DMUL R38, R8, -UR10 ;  /* 0x8000000a08267c28 */ /* 0x000fe40008000000 */
        /* <DEDUP_REMOVED lines=13> */
[----:B------:R-:W-:Y:S01]  /*1cc80*/  IMAD.U32 R6, RZ, RZ, UR12 ;  /* 0x0000000cff067e24 */ /* 0x000fe2000f8e00ff */
[----:B------:R-:W-:-:S07]  /*1cc90*/  MOV R7, UR13 ;  /* 0x0000000d00077c02 */ /* 0x000fce0008000f00 */
.L_x_275:
[----:B------:R-:W0:Y:S01]  /*1cca0*/  MUFU.RCP64H R9, 3 ;  /* 0x4008000000097908 */ /* 0x000e220000001800 */
[----:B------:R-:W-:Y:S01]  /*1ccb0*/  IMAD.MOV.U32 R10, RZ, RZ, 0x0 ;  /* 0x00000000ff0a7424 */ /* 0x000fe200078e00ff */
[----:B------:R-:W-:Y:S01]  /*1ccc0*/  DMUL R56, R44, -UR10 ;  /* 0x8000000a2c387c28 */ /* 0x000fe20008000000 */
        /* <DEDUP_REMOVED lines=18> */
[----:B------:R-:W-:Y:S01]  /*1cdf0*/  IMAD.U32 R8, RZ, RZ, UR12 ;  /* 0x0000000cff087e24 */ /* 0x000fe2000f8e00ff */
[----:B------:R-:W-:-:S07]  /*1ce00*/  MOV R9, UR13 ;  /* 0x0000000d00097c02 */ /* 0x000fce0008000f00 */
.L_x_276:
        /* <DEDUP_REMOVED lines=25> */
.L_x_277:
[----:B------:R-:W-:Y:S01]  /*1cfa0*/  DADD R36, R36, -R6 ;  /* 0x0000000024247229 */ /* 0x000fe20000000806 */
[----:B------:R-:W-:Y:S10]  /*1cfb0*/  BRA.U UP0, `(.L_x_278) ;  /* 0xffffff9500447547 */ /* 0x000ff4000b83ffff */
.L_x_211:
[----:B------:R-:W0:Y:S01]  /*1cfc0*/  MUFU.RCP64H R5, 6 ;  /* 0x4018000000057908 */ /* 0x000e220000001800 */
[----:B------:R-:W-:Y:S01]  /*1cfd0*/  IMAD.MOV.U32 R6, RZ, RZ, 0x0 ;  /* 0x00000000ff067424 */ /* 0x000fe200078e00ff */
[----:B------:R-:W-:Y:S01]  /*1cfe0*/  DADD R36, -R20, R36 ;  /* 0x0000000014247229 */ /* 0x000fe20000000124 */
[----:B------:R-:W-:Y:S01]  /*1cff0*/  IMAD.MOV.U32 R7, RZ, RZ, 0x40180000 ;  /* 0x40180000ff077424 */ /* 0x000fe200078e00ff */
[----:B------:R-:W-:Y:S01]  /*1d000*/  FSETP.GEU.AND P1, PT, |R23|, 6.5827683646048100446e-37, PT ;  /* 0x036000001700780b */ /* 0x000fe20003f2e200 */
[----:B------:R-:W-:Y:S01]  /*1d010*/  IMAD.MOV.U32 R4, RZ, RZ, 0x1 ;  /* 0x00000001ff047424 */ /* 0x000fe200078e00ff */
[----:B------:R-:W-:Y:S01]  /*1d020*/  UMOV UR6, 0x9999999a ;  /* 0x9999999a00067882 */ /* 0x000fe20000000000 */
[----:B------:R-:W-:-:S03]  /*1d030*/  UMOV UR7, 0x3fa99999 ;  /* 0x3fa9999900077882 */ /* 0x000fc60000000000 */
[----:B------:R-:W-:Y:S02]  /*1d040*/  DMUL R26, R36, R26 ;  /* 0x0000001a241a7228 */ /* 0x000fe40000000000 */
[----:B0-----:R-:W-:-:S06]  /*1d050*/  DFMA R8, R4, -R6, 1 ;  /* 0x3ff000000408742b */ /* 0x001fcc0000000806 */
[----:B------:R-:W-:Y:S02]  /*1d060*/  DFMA R26, R20, UR6, -R26 ;  /* 0x00000006141a7c2b */ /* 0x000fe4000800081a */
[----:B------:R-:W-:-:S06]  /*1d070*/  DFMA R8, R8, R8, R8 ;  /* 0x000000080808722b */ /* 0x000fcc0000000008 */
[----:B------:R-:W-:Y:S02]  /*1d080*/  DMUL R16, R16, R26 ;  /* 0x0000001a10107228 */ /* 0x000fe40000000000 */
        /* <DEDUP_REMOVED lines=16> */
.L_x_279:
        /* <DEDUP_REMOVED lines=24> */
.L_x_280:
        /* <DEDUP_REMOVED lines=24> */
.L_x_281:
        /* <DEDUP_REMOVED lines=24> */
.L_x_282:
[----:B------:R-:W-:Y:S01]  /*1d610*/  UISETP.GE.AND UP0, UPT, UR14, 0x1, UPT ;  /* 0x000000010e00788c */ /* 0x000fe2000bf06270 */
[----:B------:R-:W-:Y:S01]  /*1d620*/  DADD R18, R4, R18 ;  /* 0x0000000004127229 */ /* 0x000fe20000000012 */
[----:B------:R-:W0:Y:S07]  /*1d630*/  LDCU.64 UR16, c[0x0][0x358] ;  /* 0x00006b00ff1077ac */ /* 0x000e2e0008000a00 */
[----:B------:R-:W-:Y:S05]  /*1d640*/  BRA.U !UP0, `(.L_x_283) ;  /* 0x000001cd08a07547 */ /* 0x000fea000b800000 */
[----:B------:R-:W1:Y:S08]  /*1d650*/  LDC R0, c[0x3][0x2c] ;  /* 0x00c00b00ff007b82 */ /* 0x000e700000000800 */
[----:B------:R-:W2:Y:S01]  /*1d660*/  LDC.64 R4, c[0x3][0x28] ;  /* 0x00c00a00ff047b82 */ /* 0x000ea20000000a00 */
[----:B-1----:R-:W2:Y:S01]  /*1d670*/  MUFU.RCP64H R3, R0 ;  /* 0x0000000000037308 */ /* 0x002ea20000001800 */
[----:B------:R-:W-:-:S05]  /*1d680*/  VIADD R2, R0, 0x300402 ;  /* 0x0030040200027836 */ /* 0x000fca0000000000 */
[----:B------:R-:W-:Y:S01]  /*1d690*/  FSETP.GEU.AND P0, PT, |R2|, 5.8789094863358348022e-39, PT ;  /* 0x004004020200780b */ /* 0x000fe20003f0e200 */
[----:B--2---:R-:W-:-:S08]  /*1d6a0*/  DFMA R6, R2, -R4, 1 ;  /* 0x3ff000000206742b */ /* 0x004fd00000000804 */
[----:B------:R-:W-:-:S08]  /*1d6b0*/  DFMA R6, R6, R6, R6 ;  /* 0x000000060606722b */ /* 0x000fd00000000006 */
[----:B------:R-:W-:-:S08]  /*1d6c0*/  DFMA R6, R2, R6, R2 ;  /* 0x000000060206722b */ /* 0x000fd00000000002 */
[----:B------:R-:W-:-:S08]  /*1d6d0*/  DFMA R4, R6, -R4, 1 ;  /* 0x3ff000000604742b */ /* 0x000fd00000000804 */
[----:B------:R-:W-:Y:S01]  /*1d6e0*/  DFMA R16, R6, R4, R6 ;  /* 0x000000040610722b */ /* 0x000fe20000000006 */
[----:B------:R-:W-:Y:S10]  /*1d6f0*/  @P0 BRA `(.L_x_284) ;  /* 0x0000000000200947 */ /* 0x000ff40003800000 */
[----:B------:R-:W1:Y:S01]  /*1d700*/  LDC R8, c[0x3][0x28] ;  /* 0x00c00a00ff087b82 */ /* 0x000e620000000800 */
[----:B------:R-:W-:Y:S01]  /*1d710*/  LOP3.LUT R0, R0, 0x7fffffff, RZ, 0xc0, !PT ;  /* 0x7fffffff00007812 */ /* 0x000fe200078ec0ff */
[----:B------:R-:W2:Y:S01]  /*1d720*/  LDCU UR5, c[0x3][0x2c] ;  /* 0x00c00580ff0577ac */ /* 0x000ea20008000800 */
[----:B------:R-:W-:Y:S02]  /*1d730*/  MOV R10, 0x1d760 ;  /* 0x0001d760000a7802 */ /* 0x000fe40000000f00 */
[----:B------:R-:W-:-:S07]  /*1d740*/  IADD3 R32, PT, PT, R0, -0x100000, RZ ;  /* 0xfff0000000207810 */ /* 0x000fce0007ffe0ff */
[----:B012---:R-:W-:Y:S05]  /*1d750*/  CALL.REL.NOINC `($__internal_0_$__cuda_sm20_dblrcp_rn_slowpath_v3) ;  /* 0x000001cc006c7944 */ /* 0x007fea0003c00000 */
[----:B------:R-:W-:Y:S02]  /*1d760*/  IMAD.U32 R16, RZ, RZ, UR6 ;  /* 0x00000006ff107e24 */ /* 0x000fe4000f8e00ff */
[----:B------:R-:W-:-:S07]  /*1d770*/  IMAD.U32 R17, RZ, RZ, UR7 ;  /* 0x00000007ff117e24 */ /* 0x000fce000f8e00ff */
.L_x_284:
[----:B------:R-:W1:Y:S01]  /*1d780*/  LDC.64 R4, c[0x3][0x10] ;  /* 0x00c00400ff047b82 */ /* 0x000e620000000a00 */
[----:B------:R-:W1:Y:S01]  /*1d790*/  LDCU.64 UR6, c[0x3][0x8] ;  /* 0x00c00100ff0677ac */ /* 0x000e620008000a00 */
[----:B------:R-:W-:Y:S01]  /*1d7a0*/  UMOV UR5, URZ ;  /* 0x000000ff00057c82 */ /* 0x000fe20008000000 */
[----:B-1----:R-:W-:-:S11]  /*1d7b0*/  DADD R4, R4, UR6 ;  /* 0x0000000604047e29 */ /* 0x002fd60008000000 */
.L_x_561:
[----:B------:R-:W1:Y:S01]  /*1d7c0*/  LDCU.64 UR6, c[0x3][URZ] ;  /* 0x00c00000ff0677ac */ /* 0x000e620008000a00 */
[----:B------:R-:W-:Y:S01]  /*1d7d0*/  IMAD.MOV.U32 R2, RZ, RZ, 0x2b020c4a ;  /* 0x2b020c4aff027424 */ /* 0x000fe200078e00ff */
[----:B------:R-:W-:Y:S01]  /*1d7e0*/  MOV R60, 0x1d890 ;  /* 0x0001d890003c7802 */ /* 0x000fe20000000f00 */
[----:B------:R-:W-:Y:S01]  /*1d7f0*/  IMAD.MOV.U32 R3, RZ, RZ, 0x40111687 ;  /* 0x40111687ff037424 */ /* 0x000fe200078e00ff */
[----:B------:R-:W-:-:S04]  /*1d800*/  UIADD3 UR5, UPT, UPT, UR5, 0x1, URZ ;  /* 0x0000000105057890 */ /* 0x000fc8000fffe0ff */
[----:B------:R-:W-:Y:S01]  /*1d810*/  UISETP.NE.AND UP0, UPT, UR5, UR14, UPT ;  /* 0x0000000e0500728c */ /* 0x000fe2000bf05270 */
[----:B-1----:R-:W-:Y:S01]  /*1d820*/  DADD R20, R14, UR6 ;  /* 0x000000060e147e29 */ /* 0x002fe20008000000 */
[----:B------:R-:W-:Y:S01]  /*1d830*/  UMOV UR6, 0x6a7ef9db ;  /* 0x6a7ef9db00067882 */ /* 0x000fe20000000000 */
[----:B------:R-:W-:-:S06]  /*1d840*/  UMOV UR7, 0x3fa374bc ;  /* 0x3fa374bc00077882 */ /* 0x000fcc0000000000 */
[----:B------:R-:W-:-:S10]  /*1d850*/  DFMA R2, R20, UR6, -R2 ;  /* 0x0000000614027c2b */ /* 0x000fd40008000802 */
[----:B------:R-:W-:Y:S01]  /*1d860*/  IMAD.MOV.U32 R58, RZ, RZ, R2 ;  /* 0x000000ffff3a7224 */ /* 0x000fe200078e0002 */
[----:B------:R-:W-:-:S07]  /*1d870*/  MOV R7, R3 ;  /* 0x0000000300077202 */ /* 0x000fce0000000f00 */
[----:B0-----:R-:W-:Y:S05]  /*1d880*/  CALL.REL.NOINC `($_Z5OuterP5point$__internal_accurate_pow) ;  /* 0x000001d400607944 */ /* 0x001fea0003c00000 */
        /* <DEDUP_REMOVED lines=14> */
.L_x_285:
[----:B------:R-:W-:Y:S01]  /*1d970*/  UISETP.GE.AND UP1, UPT, UR15, 0x1, UPT ;  /* 0x000000010f00788c */ /* 0x000fe2000bf26270 */
[----:B------:R-:W-:Y:S01]  /*1d980*/  DADD R8, R8, UR6 ;  /* 0x0000000608087e29 */ /* 0x000fe20008000000 */
[----:B------:R-:W-:Y:S01]  /*1d990*/  CS2R R30, SRZ ;  /* 0x00000000001e7805 */ /* 0x000fe2000001ff00 */
[----:B------:R-:W-:-:S08]  /*1d9a0*/  DSETP.NEU.AND P0, PT, R2, RZ, PT ;  /* 0x000000ff0200722a */ /* 0x000fd00003f0d000 */
[----:B------:R-:W-:Y:S02]  /*1d9b0*/  FSEL R22, R8, 1526726.625, P0 ;  /* 0x49ba5e3508167808 */ /* 0x000fe40000000000 */
[----:B------:R-:W-:Y:S01]  /*1d9c0*/  FSEL R23, R9, 1.8750624656677246094, P0 ;  /* 0x3ff0020c09177808 */ /* 0x000fe20000000000 */
[----:B------:R-:W-:Y:S06]  /*1d9d0*/  BRA.U !UP1, `(.L_x_286) ;  /* 0x0000006d09dc7547 */ /* 0x000fec000b800000 */
[----:B------:R-:W0:Y:S01]  /*1d9e0*/  MUFU.RCP64H R9, 3062.5 ;  /* 0x40a7ed0000097908 */ /* 0x000e220000001800 */
[----:B------:R-:W-:Y:S01]  /*1d9f0*/  IMAD.MOV.U32 R10, RZ, RZ, 0x0 ;  /* 0x00000000ff0a7424 */ /* 0x000fe200078e00ff */
[C---:B------:R-:W-:Y:S01]  /*1da00*/  DADD R2, -R20.reuse, 15 ;  /* 0x402e000014027429 */ /* 0x040fe20000000100 */
[----:B------:R-:W-:Y:S01]  /*1da10*/  IMAD.MOV.U32 R11, RZ, RZ, 0x40a7ed00 ;  /* 0x40a7ed00ff0b7424 */ /* 0x000fe200078e00ff */
[----:B------:R-:W-:Y:S01]  /*1da20*/  DADD R6, R20, -120 ;  /* 0xc05e000014067429 */ /* 0x000fe20000000000 */
[----:B------:R-:W-:Y:S01]  /*1da30*/  IMAD.MOV.U32 R8, RZ, RZ, 0x1 ;  /* 0x00000001ff087424 */ /* 0x000fe200078e00ff */
[----:B------:R-:W1:Y:S01]  /*1da40*/  LDCU.64 UR6, c[0x3][0x8] ;  /* 0x00c00100ff0677ac */ /* 0x000e620008000a00 */
[----:B------:R-:W-:Y:S02]  /*1da50*/  IMAD.MOV.U32 R0, RZ, RZ, RZ ;  /* 0x000000ffff007224 */ /* 0x000fe400078e00ff */
[----:B------:R-:W-:-:S03]  /*1da60*/  IMAD.MOV.U32 R24, RZ, RZ, RZ ;  /* 0x000000ffff187224 */ /* 0x000fc600078e00ff */
[----:B------:R-:W-:Y:S02]  /*1da70*/  DMUL R2, R2, R6 ;  /* 0x0000000602027228 */ /* 0x000fe40000000000 */
[----:B0-----:R-:W-:-:S06]  /*1da80*/  DFMA R12, R8, -R10, 1 ;  /* 0x3ff00000080c742b */ /* 0x001fcc000000080a */
[----:B------:R-:W-:Y:S02]  /*1da90*/  DSETP.MAX.AND P0, P1, RZ, R2, PT ;  /* 0x00000002ff00722a */ /* 0x000fe4000390f000 */
[----:B------:R-:W-:Y:S01]  /*1daa0*/  MOV R25, R2 ;  /* 0x0000000200197202 */ /* 0x000fe20000000f00 */
[----:B-1----:R-:W-:Y:S02]  /*1dab0*/  DSETP.GEU.AND P2, PT, R20, UR6, PT ;  /* 0x0000000614007e2a */ /* 0x002fe4000bf4e000 */
[----:B------:R-:W-:Y:S01]  /*1dac0*/  DFMA R12, R12, R12, R12 ;  /* 0x0000000c0c0c722b */ /* 0x000fe2000000000c */
[----:B------:R-:W-:Y:S02]  /*1dad0*/  FSEL R7, R0, R3, P0 ;  /* 0x0000000300077208 */ /* 0x000fe40000000000 */
[----:B------:R-:W-:Y:S01]  /*1dae0*/  SEL R24, R24, R25, P0 ;  /* 0x0000001918187207 */ /* 0x000fe20000000000 */
[----:B------:R-:W-:-:S04]  /*1daf0*/  DSETP.GE.AND P0, PT, R20, UR6, PT ;  /* 0x0000000614007e2a */ /* 0x000fc8000bf06000 */
[----:B------:R-:W-:Y:S01]  /*1db00*/  DFMA R12, R8, R12, R8 ;  /* 0x0000000c080c722b */ /* 0x000fe20000000008 */
[----:B------:R-:W-:Y:S01]  /*1db10*/  @P1 LOP3.LUT R7, R3, 0x80000, RZ, 0xfc, !PT ;  /* 0x0008000003071812 */ /* 0x000fe200078efcff */
[----:B------:R-:W-:-:S04]  /*1db20*/  DSETP.GEU.AND P1, PT, R20, R4, PT ;  /* 0x000000041400722a */ /* 0x000fc80003f2e000 */
[----:B------:R-:W-:Y:S02]  /*1db30*/  IMAD.MOV.U32 R25, RZ, RZ, R7 ;  /* 0x000000ffff197224 */ /* 0x000fe400078e0007 */
[----:B------:R-:W-:-:S03]  /*1db40*/  DFMA R10, R12, -R10, 1 ;  /* 0x3ff000000c0a742b */ /* 0x000fc6000000080a */
[----:B------:R-:W-:-:S05]  /*1db50*/  FSETP.GEU.AND P4, PT, |R25|, 6.5827683646048100446e-37, PT ;  /* 0x036000001900780b */ /* 0x000fca0003f8e200 */
[----:B------:R-:W-:-:S08]  /*1db60*/  DFMA R10, R12, R10, R12 ;  /* 0x0000000a0c0a722b */ /* 0x000fd0000000000c */
[----:B------:R-:W-:-:S08]  /*1db70*/  DMUL R28, R10, R24 ;  /* 0x000000180a1c7228 */ /* 0x000fd00000000000 */
[----:B------:R-:W-:-:S08]  /*1db80*/  DFMA R2, R28, -3062.5, R24 ;  /* 0xc0a7ed001c02782b */ /* 0x000fd00000000018 */
[----:B------:R-:W-:Y:S02]  /*1db90*/  DFMA R28, R10, R2, R28 ;  /* 0x000000020a1c722b */ /* 0x000fe4000000001c */
[----:B------:R-:W-:-:S08]  /*1dba0*/  DADD R2, R4, -R20 ;  /* 0x0000000004027229 */ /* 0x000fd00000000814 */
[----:B------:R-:W-:Y:S02]  /*1dbb0*/  FFMA R0, RZ, 5.2476806640625, R29 ;  /* 0x40a7ed00ff007823 */ /* 0x000fe4000000001d */
[----:B------:R-:W-:Y:S02]  /*1dbc0*/  FSEL R2, R2, RZ, !P1 ;  /* 0x000000ff02027208 */ /* 0x000fe40004800000 */
[----:B------:R-:W-:Y:S02]  /*1dbd0*/  FSEL R3, R3, RZ, !P1 ;  /* 0x000000ff03037208 */ /* 0x000fe40004800000 */
[----:B------:R-:W-:Y:S02]  /*1dbe0*/  FSETP.GT.AND P3, PT, |R0|, 1.469367938527859385e-39, PT ;  /* 0x001000000000780b */ /* 0x000fe40003f64200 */
[----:B------:R-:W-:Y:S02]  /*1dbf0*/  FSEL R2, R2, RZ, P0 ;  /* 0x000000ff02027208 */ /* 0x000fe40000000000 */
[----:B------:R-:W-:-:S09]  /*1dc00*/  FSEL R3, R3, RZ, P0 ;  /* 0x000000ff03037208 */ /* 0x000fd20000000000 */
        /* <DEDUP_REMOVED lines=8> */
.L_x_287:
        /* <DEDUP_REMOVED lines=16> */
[----:B------:R-:W-:Y:S01]  /*1dd90*/  MOV R56, R24 ;  /* 0x0000001800387202 */ /* 0x000fe20000000f00 */
[----:B------:R-:W-:Y:S01]  /*1dda0*/  IMAD.MOV.U32 R57, RZ, RZ, R25 ;  /* 0x000000ffff397224 */ /* 0x000fe200078e0019 */
[----:B------:R-:W-:Y:S01]  /*1ddb0*/  MOV R8, 0x1dde0 ;  /* 0x0001dde000087802 */ /* 0x000fe20000000f00 */
[----:B------:R-:W-:-:S07]  /*1ddc0*/  IMAD.MOV.U32 R53, RZ, RZ, -0x3f581300 ;  /* 0xc0a7ed00ff357424 */ /* 0x000fce00078e00ff */
[----:B------:R-:W-:Y:S05]  /*1ddd0*/  CALL.REL.NOINC `($__internal_1_$__cuda_sm20_div_rn_f64_full) ;  /* 0x000001c800807944 */ /* 0x000fea0003c00000 */
[----:B------:R-:W-:Y:S02]  /*1dde0*/  IMAD.U32 R26, RZ, RZ, UR12 ;  /* 0x0000000cff1a7e24 */ /* 0x000fe4000f8e00ff */
[----:B------:R-:W-:-:S07]  /*1ddf0*/  IMAD.U32 R27, RZ, RZ, UR13 ;  /* 0x0000000dff1b7e24 */ /* 0x000fce000f8e00ff */
.L_x_288:
[----:B------:R-:W0:Y:S01]  /*1de00*/  @!P2 LDC R2, c[0x3][0x10] ;  /* 0x00c00400ff02ab82 */ /* 0x000e220000000800 */
[----:B------:R-:W-:Y:S01]  /*1de10*/  CS2R R30, SRZ ;  /* 0x00000000001e7805 */ /* 0x000fe2000001ff00 */
[----:B------:R-:W-:Y:S01]  /*1de20*/  IMAD.MOV.U32 R24, RZ, RZ, 0x0 ;  /* 0x00000000ff187424 */ /* 0x000fe200078e00ff */
[----:B------:R-:W-:Y:S01]  /*1de30*/  MOV R25, 0x405e0000 ;  /* 0x405e000000197802 */ /* 0x000fe20000000f00 */
[----:B------:R-:W-:-:S04]  /*1de40*/  UMOV UR6, URZ ;  /* 0x000000ff00067c82 */ /* 0x000fc80008000000 */
[----:B------:R-:W1:Y:S02]  /*1de50*/  @!P2 LDC R3, c[0x3][0x14] ;  /* 0x00c00500ff03ab82 */ /* 0x000e640000000800 */
.L_x_352:
[----:B------:R-:W2:Y:S01]  /*1de60*/  LDCU.64 UR12, c[0x3][0x28] ;  /* 0x00c00500ff0c77ac */ /* 0x000ea20008000a00 */
[----:B------:R-:W-:Y:S01]  /*1de70*/  DADD R34, -R24, 120 ;  /* 0x405e000018227429 */ /* 0x000fe20000000100 */
[----:B------:R-:W-:Y:S01]  /*1de80*/  IMAD.MOV.U32 R6, RZ, RZ, 0x47ae147b ;  /* 0x47ae147bff067424 */ /* 0x000fe200078e00ff */
[----:B------:R-:W-:Y:S01]  /*1de90*/  MOV R60, 0x1df80 ;  /* 0x0001df80003c7802 */ /* 0x000fe20000000f00 */
[----:B------:R-:W-:Y:S01]  /*1dea0*/  IMAD.MOV.U32 R7, RZ, RZ, 0x40107ae1 ;  /* 0x40107ae1ff077424 */ /* 0x000fe200078e00ff */
[----:B------:R-:W-:-:S04]  /*1deb0*/  UIADD3 UR6, UPT, UPT, UR6, 0x1, URZ ;  /* 0x0000000106067890 */ /* 0x000fc8000fffe0ff */
[C---:B------:R-:W-:Y:S01]  /*1dec0*/  DADD R12, R34.reuse, R24 ;  /* 0x00000000220c7229 */ /* 0x040fe20000000018 */
[----:B------:R-:W-:Y:S01]  /*1ded0*/  UISETP.NE.AND UP1, UPT, UR6, UR15, UPT ;  /* 0x0000000f0600728c */ /* 0x000fe2000bf25270 */
        /* <DEDUP_REMOVED lines=24> */
.L_x_289:
        /* <DEDUP_REMOVED lines=41> */
.L_x_290:
        /* <DEDUP_REMOVED lines=20> */
.L_x_291:
        /* <DEDUP_REMOVED lines=46> */
.L_x_292:
        /* <DEDUP_REMOVED lines=24> */
.L_x_293:
        /* <DEDUP_REMOVED lines=24> */
.L_x_294:
        /* <DEDUP_REMOVED lines=24> */
.L_x_295:
        /* <DEDUP_REMOVED lines=24> */
.L_x_296:
[----:B------:R-:W-:Y:S01]  /*1ed10*/  ISETP.GE.AND P0, PT, R0, 0x1, PT ;  /* 0x000000010000780c */ /* 0x000fe20003f06270 */
[----:B------:R-:W-:-:S12]  /*1ed20*/  DADD R32, R38, R32 ;  /* 0x0000000026207229 */ /* 0x000fd80000000020 */
[----:B------:R-:W-:Y:S05]  /*1ed30*/  @!P0 BRA `(.L_x_297) ;  /* 0x0000000c00ac8947 */ /* 0x000fea0003800000 */
[----:B------:R-:W-:-:S07]  /*1ed40*/  IMAD.MOV R0, RZ, RZ, -R0 ;  /* 0x000000ffff007224 */ /* 0x000fce00078e0a00 */
.L_x_306:
[----:B------:R-:W-:Y:S01]  /*1ed50*/  DADD R12, R34, R24 ;  /* 0x00000000220c7229 */ /* 0x000fe20000000018 */
[----:B------:R-:W-:Y:S01]  /*1ed60*/  MOV R6, 0x47ae147b ;  /* 0x47ae147b00067802 */ /* 0x000fe20000000f00 */
[----:B------:R-:W-:Y:S01]  /*1ed70*/  IMAD.MOV.U32 R7, RZ, RZ, 0x40107ae1 ;  /* 0x40107ae1ff077424 */ /* 0x000fe200078e00ff */
[----:B------:R-:W-:Y:S01]  /*1ed80*/  UMOV UR12, 0x6a7ef9db ;  /* 0x6a7ef9db000c7882 */ /* 0x000fe20000000000 */
[----:B------:R-:W-:Y:S01]  /*1ed90*/  UMOV UR13, 0x3fa374bc ;  /* 0x3fa374bc000d7882 */ /* 0x000fe20000000000 */
[----:B------:R-:W-:Y:S01]  /*1eda0*/  VIADD R0, R0, 0x1 ;  /* 0x0000000100007836 */ /* 0x000fe20000000000 */
[----:B------:R-:W-:Y:S02]  /*1edb0*/  MOV R60, 0x1ee10 ;  /* 0x0001ee10003c7802 */ /* 0x000fe40000000f00 */
[----:B------:R-:W-:Y:S02]  /*1edc0*/  DFMA R12, R12, UR12, -R6 ;  /* 0x0000000c0c0c7c2b */ /* 0x000fe40008000806 */
[----:B------:R-:W-:-:S08]  /*1edd0*/  ISETP.NE.AND P2, PT, R0, RZ, PT ;  /* 0x000000ff0000720c */ /* 0x000fd00003f45270 */
        /* <DEDUP_REMOVED lines=18> */
.L_x_298:
        /* <DEDUP_REMOVED lines=43> */
.L_x_299:
        /* <DEDUP_REMOVED lines=20> */
.L_x_300:
        /* <DEDUP_REMOVED lines=46> */
.L_x_301:
        /* <DEDUP_REMOVED lines=24> */
.L_x_302:
        /* <DEDUP_REMOVED lines=24> */
.L_x_303:
        /* <DEDUP_REMOVED lines=24> */
.L_x_304:
        /* <DEDUP_REMOVED lines=24> */
.L_x_305:
[----:B------:R-:W-:Y:S01]  /*1fbd0*/  DADD R32, R32, R8 ;  /* 0x0000000020207229 */ /* 0x000fe20000000008 */
[----:B------:R-:W-:Y:S10]  /*1fbe0*/  @P2 BRA `(.L_x_306) ;  /* 0xfffffff000582947 */ /* 0x000ff4000383ffff */
.L_x_297:
        /* <DEDUP_REMOVED lines=70> */
.L_x_308:
[----:B------:R-:W-:-:S11]  /*20050*/  DMUL R6, R6, UR12 ;  /* 0x0000000c06067c28 */ /* 0x000fd60008000000 */
.L_x_307:
[----:B------:R-:W-:Y:S01]  /*20060*/  IMAD.U32 R40, RZ, RZ, UR10 ;  /* 0x0000000aff287e24 */ /* 0x000fe2000f8e00ff */
[----:B------:R-:W0:Y:S01]  /*20070*/  LDCU.64 UR12, c[0x3][0x28] ;  /* 0x00c00500ff0c77ac */ /* 0x000e220008000a00 */
[----:B------:R-:W-:Y:S01]  /*20080*/  IMAD.U32 R41, RZ, RZ, UR11 ;  /* 0x0000000bff297e24 */ /* 0x000fe2000f8e00ff */
[----:B------:R-:W-:Y:S01]  /*20090*/  MOV R11, 0x40107ae1 ;  /* 0x40107ae1000b7802 */ /* 0x000fe20000000f00 */
[----:B------:R-:W-:Y:S01]  /*200a0*/  IMAD.MOV.U32 R10, RZ, RZ, 0x47ae147b ;  /* 0x47ae147bff0a7424 */ /* 0x000fe200078e00ff */
[----:B------:R-:W-:Y:S01]  /*200b0*/  DMUL R6, R6, R28 ;  /* 0x0000001c06067228 */ /* 0x000fe20000000000 */
[----:B------:R-:W-:Y:S02]  /*200c0*/  MOV R60, 0x201b0 ;  /* 0x000201b0003c7802 */ /* 0x000fe40000000f00 */
        /* <DEDUP_REMOVED lines=28> */
.L_x_309:
        /* <DEDUP_REMOVED lines=41> */
.L_x_310:
        /* <DEDUP_REMOVED lines=20> */
.L_x_311:
        /* <DEDUP_REMOVED lines=46> */
.L_x_312:
        /* <DEDUP_REMOVED lines=24> */
.L_x_313:
        /* <DEDUP_REMOVED lines=24> */
.L_x_314:
        /* <DEDUP_REMOVED lines=24> */
.L_x_315:
        /* <DEDUP_REMOVED lines=24> */
.L_x_316:
[----:B------:R-:W-:Y:S01]  /*20f40*/  ISETP.GE.AND P0, PT, R0, 0x1, PT ;  /* 0x000000010000780c */ /* 0x000fe20003f06270 */
[----:B------:R-:W-:-:S12]  /*20f50*/  DADD R38, R38, R6 ;  /* 0x0000000026267229 */ /* 0x000fd80000000006 */
[----:B------:R-:W-:Y:S05]  /*20f60*/  @!P0 BRA `(.L_x_317) ;  /* 0x0000000c00ac8947 */ /* 0x000fea0003800000 */
[----:B------:R-:W-:-:S05]  /*20f70*/  UMOV UR7, URZ ;  /* 0x000000ff00077c82 */ /* 0x000fca0008000000 */
.L_x_326:
        /* <DEDUP_REMOVED lines=27> */
.L_x_318:
        /* <DEDUP_REMOVED lines=43> */
.L_x_319:
        /* <DEDUP_REMOVED lines=20> */
.L_x_320:
        /* <DEDUP_REMOVED lines=46> */
.L_x_321:
        /* <DEDUP_REMOVED lines=24> */
.L_x_322:
        /* <DEDUP_REMOVED lines=24> */
.L_x_323:
        /* <DEDUP_REMOVED lines=24> */
.L_x_324:
        /* <DEDUP_REMOVED lines=24> */
.L_x_325:
[----:B------:R-:W-:Y:S01]  /*21e00*/  DADD R38, R38, R8 ;  /* 0x0000000026267229 */ /* 0x000fe20000000008 */
[----:B------:R-:W-:Y:S10]  /*21e10*/  @P2 BRA `(.L_x_326) ;  /* 0xfffffff000582947 */ /* 0x000ff4000383ffff */
.L_x_317:
        /* <DEDUP_REMOVED lines=70> */
.L_x_328:
[----:B------:R-:W-:-:S11]  /*22280*/  DMUL R6, R6, UR12 ;  /* 0x0000000c06067c28 */ /* 0x000fd60008000000 */
.L_x_327:
[----:B------:R-:W0:Y:S01]  /*22290*/  LDCU.64 UR12, c[0x3][0x28] ;  /* 0x00c00500ff0c77ac */ /* 0x000e220008000a00 */
[----:B------:R-:W-:Y:S01]  /*222a0*/  DADD R24, R24, -UR10 ;  /* 0x8000000a18187e29 */ /* 0x000fe20008000000 */
        /* <DEDUP_REMOVED lines=31> */
.L_x_329:
        /* <DEDUP_REMOVED lines=41> */
.L_x_330:
        /* <DEDUP_REMOVED lines=20> */
.L_x_331:
        /* <DEDUP_REMOVED lines=46> */
.L_x_332:
        /* <DEDUP_REMOVED lines=24> */
.L_x_333:
        /* <DEDUP_REMOVED lines=24> */
.L_x_334:
        /* <DEDUP_REMOVED lines=24> */
.L_x_335:
        /* <DEDUP_REMOVED lines=24> */
.L_x_336:
[----:B------:R-:W-:Y:S01]  /*23150*/  ISETP.GE.AND P0, PT, R0, 0x1, PT ;  /* 0x000000010000780c */ /* 0x000fe20003f06270 */
[----:B------:R-:W-:-:S12]  /*23160*/  DADD R40, R40, R6 ;  /* 0x0000000028287229 */ /* 0x000fd80000000006 */
[----:B------:R-:W-:Y:S05]  /*23170*/  @!P0 BRA `(.L_x_337) ;  /* 0x0000000c00ac8947 */ /* 0x000fea0003800000 */
[----:B------:R-:W-:-:S05]  /*23180*/  UMOV UR7, URZ ;  /* 0x000000ff00077c82 */ /* 0x000fca0008000000 */
.L_x_346:
        /* <DEDUP_REMOVED lines=27> */
.L_x_338:
        /* <DEDUP_REMOVED lines=43> */
.L_x_339:
        /* <DEDUP_REMOVED lines=20> */
.L_x_340:
        /* <DEDUP_REMOVED lines=46> */
.L_x_341:
        /* <DEDUP_REMOVED lines=24> */
.L_x_342:
        /* <DEDUP_REMOVED lines=24> */
.L_x_343:
        /* <DEDUP_REMOVED lines=24> */
.L_x_344:
        /* <DEDUP_REMOVED lines=24> */
.L_x_345:
[----:B------:R-:W-:Y:S01]  /*24010*/  DADD R40, R40, R8 ;  /* 0x0000000028287229 */ /* 0x000fe20000000008 */
[----:B------:R-:W-:Y:S10]  /*24020*/  @P2 BRA `(.L_x_346) ;  /* 0xfffffff000582947 */ /* 0x000ff4000383ffff */
.L_x_337:
        /* <DEDUP_REMOVED lines=70> */
.L_x_348:
[----:B------:R-:W-:-:S11]  /*24490*/  DMUL R8, R8, UR12 ;  /* 0x0000000c08087c28 */ /* 0x000fd60008000000 */
.L_x_347:
[----:B------:R-:W0:Y:S01]  /*244a0*/  MUFU.RCP64H R7, 6 ;  /* 0x4018000000077908 */ /* 0x000e220000001800 */
[----:B------:R-:W-:Y:S01]  /*244b0*/  IMAD.MOV.U32 R10, RZ, RZ, 0x0 ;  /* 0x00000000ff0a7424 */ /* 0x000fe200078e00ff */
[----:B------:R-:W-:Y:S01]  /*244c0*/  MOV R11, 0x40180000 ;  /* 0x40180000000b7802 */ /* 0x000fe20000000f00 */
[----:B------:R-:W-:Y:S01]  /*244d0*/  IMAD.MOV.U32 R6, RZ, RZ, 0x1 ;  /* 0x00000001ff067424 */ /* 0x000fe200078e00ff */
[----:B------:R-:W-:Y:S02]  /*244e0*/  DMUL R56, R32, -UR10 ;  /* 0x8000000a20387c28 */ /* 0x000fe40008000000 */
[----:B------:R-:W-:-:S08]  /*244f0*/  DMUL R8, R8, R28 ;  /* 0x0000001c08087228 */ /* 0x000fd00000000000 */
        /* <DEDUP_REMOVED lines=19> */
.L_x_349:
[----:B------:R-:W0:Y:S01]  /*24630*/  MUFU.RCP64H R9, 3 ;  /* 0x4008000000097908 */ /* 0x000e220000001800 */
[----:B------:R-:W-:Y:S01]  /*24640*/  IMAD.MOV.U32 R10, RZ, RZ, 0x0 ;  /* 0x00000000ff0a7424 */ /* 0x000fe200078e00ff */
[----:B------:R-:W-:Y:S01]  /*24650*/  MOV R11, 0x40080000 ;  /* 0x40080000000b7802 */ /* 0x000fe20000000f00 */
[----:B------:R-:W-:Y:S01]  /*24660*/  IMAD.MOV.U32 R8, RZ, RZ, 0x1 ;  /* 0x00000001ff087424 */ /* 0x000fe200078e00ff */
[----:B------:R-:W-:Y:S02]  /*24670*/  DMUL R56, R38, -UR10 ;  /* 0x8000000a26387c28 */ /* 0x000fe40008000000 */
        /* <DEDUP_REMOVED lines=18> */
.L_x_350:
        /* <DEDUP_REMOVED lines=25> */
.L_x_351:
[----:B------:R-:W-:Y:S01]  /*24930*/  DADD R30, R30, -R6 ;  /* 0x000000001e1e7229 */ /* 0x000fe20000000806 */
[----:B------:R-:W-:Y:S10]  /*24940*/  BRA.U UP1, `(.L_x_352) ;  /* 0xffffff9501447547 */ /* 0x000ff4000b83ffff */
.L_x_286:
[----:B------:R-:W0:Y:S01]  /*24950*/  LDCU.64 UR12, c[0x3][URZ] ;  /* 0x00c00000ff0c77ac */ /* 0x000e220008000a00 */
[----:B------:R-:W-:Y:S01]  /*24960*/  DADD R30, -R18, R30 ;  /* 0x00000000121e7229 */ /* 0x000fe2000000011e */
[----:B------:R-:W-:Y:S01]  /*24970*/  IMAD.U32 R2, RZ, RZ, UR8 ;  /* 0x00000008ff027e24 */ /* 0x000fe2000f8e00ff */
[----:B------:R-:W-:Y:S01]  /*24980*/  MOV R60, 0x24aa0 ;  /* 0x00024aa0003c7802 */ /* 0x000fe20000000f00 */
[----:B------:R-:W-:Y:S01]  /*24990*/  IMAD.U32 R3, RZ, RZ, UR9 ;  /* 0x00000009ff037e24 */ /* 0x000fe2000f8e00ff */
[----:B------:R-:W-:Y:S01]  /*249a0*/  UMOV UR6, 0x9999999a ;  /* 0x9999999a00067882 */ /* 0x000fe20000000000 */
[----:B------:R-:W-:Y:S01]  /*249b0*/  UMOV UR7, 0x3fa99999 ;  /* 0x3fa9999900077882 */ /* 0x000fe20000000000 */
[----:B------:R-:W-:Y:S02]  /*249c0*/  IMAD.MOV.U32 R26, RZ, RZ, 0x2b020c4a ;  /* 0x2b020c4aff1a7424 */ /* 0x000fe400078e00ff */
[----:B------:R-:W-:Y:S01]  /*249d0*/  DMUL R22, R30, R22 ;  /* 0x000000161e167228 */ /* 0x000fe20000000000 */
[----:B------:R-:W-:Y:S01]  /*249e0*/  IMAD.MOV.U32 R27, RZ, RZ, 0x40111687 ;  /* 0x40111687ff1b7424 */ /* 0x000fe200078e00ff */
[----:B------:R-:W-:-:S06]  /*249f0*/  DFMA R2, -R2, 0.5, R14 ;  /* 0x3fe000000202782b */ /* 0x000fcc000000010e */
[----:B------:R-:W-:Y:S01]  /*24a00*/  DFMA R20, R18, UR6, -R22 ;  /* 0x0000000612147c2b */ /* 0x000fe20008000816 */
[----:B------:R-:W-:Y:S01]  /*24a10*/  UMOV UR6, 0x6a7ef9db ;  /* 0x6a7ef9db00067882 */ /* 0x000fe20000000000 */
[----:B0-----:R-:W-:Y:S01]  /*24a20*/  DADD R22, R2, UR12 ;  /* 0x0000000c02167e29 */ /* 0x001fe20008000000 */
[----:B------:R-:W-:-:S05]  /*24a30*/  UMOV UR7, 0x3fa374bc ;  /* 0x3fa374bc00077882 */ /* 0x000fca0000000000 */
[----:B------:R-:W-:Y:S02]  /*24a40*/  DMUL R20, R20, -UR8 ;  /* 0x8000000814147c28 */ /* 0x000fe40008000000 */
[----:B------:R-:W-:-:S06]  /*24a50*/  DFMA R26, R22, UR6, -R26 ;  /* 0x00000006161a7c2b */ /* 0x000fcc000800081a */
[----:B------:R-:W-:-:S04]  /*24a60*/  DFMA R28, R20, 0.5, R18 ;  /* 0x3fe00000141c782b */ /* 0x000fc80000000012 */
[----:B------:R-:W-:Y:S01]  /*24a70*/  IMAD.MOV.U32 R58, RZ, RZ, R26 ;  /* 0x000000ffff3a7224 */ /* 0x000fe200078e001a */
[----:B------:R-:W-:-:S07]  /*24a80*/  MOV R7, R27 ;  /* 0x0000001b00077202 */ /* 0x000fce0000000f00 */
[----:B------:R-:W-:Y:S05]  /*24a90*/  CALL.REL.NOINC `($_Z5OuterP5point$__internal_accurate_pow) ;  /* 0x0000016000dc7944 */ /* 0x000fea0003c00000 */
[----:B------:R-:W-:Y:S01]  /*24aa0*/  DADD R2, R26, 10 ;  /* 0x402400001a027429 */ /* 0x000fe20000000000 */
[----:B------:R-:W-:Y:S01]  /*24ab0*/  IMAD.MOV.U32 R40, RZ, RZ, R8 ;  /* 0x000000ffff287224 */ /* 0x000fe200078e0008 */
[----:B------:R-:W-:Y:S01]  /*24ac0*/  UISETP.GE.AND UP1, UPT, UR15, 0x1, UPT ;  /* 0x000000010f00788c */ /* 0x000fe2000bf26270 */
[----:B------:R-:W-:Y:S02]  /*24ad0*/  IMAD.MOV.U32 R41, RZ, RZ, R7 ;  /* 0x000000ffff297224 */ /* 0x000fe400078e0007 */
        /* <DEDUP_REMOVED lines=14> */
.L_x_353:
[----:B------:R-:W-:Y:S01]  /*24bc0*/  CS2R R36, SRZ ;  /* 0x0000000000247805 */ /* 0x000fe2000001ff00 */
[----:B------:R-:W-:Y:S06]  /*24bd0*/  BRA.U !UP1, `(.L_x_354) ;  /* 0x0000006d09d87547 */ /* 0x000fec000b800000 */
[----:B------:R-:W0:Y:S01]  /*24be0*/  MUFU.RCP64H R9, 3062.5 ;  /* 0x40a7ed0000097908 */ /* 0x000e220000001800 */
[----:B------:R-:W-:Y:S01]  /*24bf0*/  IMAD.MOV.U32 R10, RZ, RZ, 0x0 ;  /* 0x00000000ff0a7424 */ /* 0x000fe200078e00ff */
[C---:B------:R-:W-:Y:S01]  /*24c00*/  DADD R2, -R22.reuse, 15 ;  /* 0x402e000016027429 */ /* 0x040fe20000000100 */
[----:B------:R-:W-:Y:S01]  /*24c10*/  IMAD.MOV.U32 R11, RZ, RZ, 0x40a7ed00 ;  /* 0x40a7ed00ff0b7424 */ /* 0x000fe200078e00ff */
[----:B------:R-:W-:Y:S01]  /*24c20*/  DADD R6, R22, -120 ;  /* 0xc05e000016067429 */ /* 0x000fe20000000000 */
[----:B------:R-:W-:Y:S01]  /*24c30*/  IMAD.MOV.U32 R8, RZ, RZ, 0x1 ;  /* 0x00000001ff087424 */ /* 0x000fe200078e00ff */
[----:B------:R-:W1:Y:S06]  /*24c40*/  LDCU.64 UR6, c[0x3][0x8] ;  /* 0x00c00100ff0677ac */ /* 0x000e6c0008000a00 */
[----:B------:R-:W-:-:S02]  /*24c50*/  DMUL R2, R2, R6 ;  /* 0x0000000602027228 */ /* 0x000fc40000000000 */
[----:B0-----:R-:W-:-:S06]  /*24c60*/  DFMA R12, R8, -R10, 1 ;  /* 0x3ff00000080c742b */ /* 0x001fcc000000080a */
[----:B------:R-:W-:Y:S02]  /*24c70*/  DSETP.MAX.AND P0, P1, RZ, R2, PT ;  /* 0x00000002ff00722a */ /* 0x000fe4000390f000 */
[----:B------:R-:W-:Y:S01]  /*24c80*/  IMAD.MOV.U32 R7, RZ, RZ, R2 ;  /* 0x000000ffff077224 */ /* 0x000fe200078e0002 */
[----:B------:R-:W-:Y:S01]  /*24c90*/  MOV R2, RZ ;  /* 0x000000ff00027202 */ /* 0x000fe20000000f00 */
[----:B-1----:R-:W-:Y:S02]  /*24ca0*/  DSETP.GEU.AND P2, PT, R22, UR6, PT ;  /* 0x0000000616007e2a */ /* 0x002fe4000bf4e000 */
[----:B------:R-:W-:-:S08]  /*24cb0*/  DFMA R12, R12, R12, R12 ;  /* 0x0000000c0c0c722b */ /* 0x000fd0000000000c */
[----:B------:R-:W-:Y:S01]  /*24cc0*/  DFMA R12, R8, R12, R8 ;  /* 0x0000000c080c722b */ /* 0x000fe20000000008 */
[C---:B------:R-:W-:Y:S02]  /*24cd0*/  FSEL R9, R2.reuse, R3, P0 ;  /* 0x0000000302097208 */ /* 0x040fe40000000000 */
[----:B------:R-:W-:Y:S01]  /*24ce0*/  @P1 LOP3.LUT R9, R3, 0x80000, RZ, 0xfc, !PT ;  /* 0x0008000003091812 */ /* 0x000fe200078efcff */
[C---:B------:R-:W-:Y:S01]  /*24cf0*/  DSETP.GEU.AND P1, PT, R22.reuse, R4, PT ;  /* 0x000000041600722a */ /* 0x040fe20003f2e000 */
[----:B------:R-:W-:Y:S01]  /*24d00*/  SEL R2, R2, R7, P0 ;  /* 0x0000000702027207 */ /* 0x000fe20000000000 */
[----:B------:R-:W-:Y:S02]  /*24d10*/  DSETP.GE.AND P0, PT, R22, UR6, PT ;  /* 0x0000000616007e2a */ /* 0x000fe4000bf06000 */
[----:B------:R-:W-:Y:S01]  /*24d20*/  DFMA R10, R12, -R10, 1 ;  /* 0x3ff000000c0a742b */ /* 0x000fe2000000080a */
[----:B------:R-:W-:-:S05]  /*24d30*/  IMAD.MOV.U32 R3, RZ, RZ, R9 ;  /* 0x000000ffff037224 */ /* 0x000fca00078e0009 */
[----:B------:R-:W-:Y:S02]  /*24d40*/  FSETP.GEU.AND P4, PT, |R3|, 6.5827683646048100446e-37, PT ;  /* 0x036000000300780b */ /* 0x000fe40003f8e200 */
        /* <DEDUP_REMOVED lines=19> */
.L_x_355:
        /* <DEDUP_REMOVED lines=23> */
.L_x_356:
[----:B------:R-:W0:Y:S01]  /*24ff0*/  @!P2 LDC R24, c[0x3][0x10] ;  /* 0x00c00400ff18ab82 */ /* 0x000e220000000800 */
[----:B------:R-:W-:Y:S01]  /*25000*/  CS2R R36, SRZ ;  /* 0x0000000000247805 */ /* 0x000fe2000001ff00 */
[----:B------:R-:W-:Y:S01]  /*25010*/  IMAD.MOV.U32 R30, RZ, RZ, 0x0 ;  /* 0x00000000ff1e7424 */ /* 0x000fe200078e00ff */
[----:B------:R-:W-:Y:S01]  /*25020*/  UMOV UR6, URZ ;  /* 0x000000ff00067c82 */ /* 0x000fe20008000000 */
[----:B------:R-:W-:-:S04]  /*25030*/  IMAD.MOV.U32 R31, RZ, RZ, 0x405e0000 ;  /* 0x405e0000ff1f7424 */ /* 0x000fc800078e00ff */
[----:B------:R-:W1:Y:S03]  /*25040*/  @!P2 LDC R25, c[0x3][0x14] ;  /* 0x00c00500ff19ab82 */ /* 0x000e660000000800 */
.L_x_420:
        /* <DEDUP_REMOVED lines=32> */
.L_x_357:
        /* <DEDUP_REMOVED lines=41> */
.L_x_358:
        /* <DEDUP_REMOVED lines=20> */
.L_x_359:
        /* <DEDUP_REMOVED lines=46> */
.L_x_360:
        /* <DEDUP_REMOVED lines=24> */
.L_x_361:
        /* <DEDUP_REMOVED lines=24> */
.L_x_362:
        /* <DEDUP_REMOVED lines=24> */
.L_x_363:
        /* <DEDUP_REMOVED lines=24> */
.L_x_364:
[----:B------:R-:W-:Y:S01]  /*25f00*/  ISETP.GE.AND P0, PT, R2, 0x1, PT ;  /* 0x000000010200780c */ /* 0x000fe20003f06270 */
[----:B------:R-:W-:-:S12]  /*25f10*/  DADD R42, R46, R42 ;  /* 0x000000002e2a7229 */ /* 0x000fd8000000002a */
[----:B------:R-:W-:Y:S05]  /*25f20*/  @!P0 BRA `(.L_x_365) ;  /* 0x0000000c00ac8947 */ /* 0x000fea0003800000 */
[----:B------:R-:W-:-:S05]  /*25f30*/  UMOV UR7, URZ ;  /* 0x000000ff00077c82 */ /* 0x000fca0008000000 */
.L_x_374:
        /* <DEDUP_REMOVED lines=27> */
.L_x_366:
        /* <DEDUP_REMOVED lines=43> */
.L_x_367:
        /* <DEDUP_REMOVED lines=20> */
.L_x_368:
        /* <DEDUP_REMOVED lines=46> */
.L_x_369:
        /* <DEDUP_REMOVED lines=24> */
.L_x_370:
        /* <DEDUP_REMOVED lines=24> */
.L_x_371:
        /* <DEDUP_REMOVED lines=24> */
.L_x_372:
        /* <DEDUP_REMOVED lines=24> */
.L_x_373:
[----:B------:R-:W-:Y:S01]  /*26dc0*/  DADD R42, R42, R8 ;  /* 0x000000002a2a7229 */ /* 0x000fe20000000008 */
[----:B------:R-:W-:Y:S10]  /*26dd0*/  @P2 BRA `(.L_x_374) ;  /* 0xfffffff000582947 */ /* 0x000ff4000383ffff */
.L_x_365:
[----:B------:R-:W-:Y:S01]  /*26de0*/  DSETP.GE.AND P0, PT, R30, 120, PT ;  /* 0x405e00001e00742a */ /* 0x000fe20003f06000 */
[----:B------:R-:W-:-:S05]  /*26df0*/  CS2R R6, SRZ ;  /* 0x0000000000067805 */ /* 0x000fca000001ff00 */
[----:B------:R-:W-:-:S14]  /*26e00*/  DSETP.LE.OR P0, PT, R30, RZ, P0 ;  /* 0x000000ff1e00722a */ /* 0x000fdc0000703400 */
[----:B------:R-:W-:Y:S05]  /*26e10*/  @P0 BRA `(.L_x_375) ;  /* 0x00000004000c0947 */ /* 0x000fea0003800000 */
[----:B------:R-:W-:Y:S01]  /*26e20*/  DADD R2, R22, -R30 ;  /* 0x0000000016027229 */ /* 0x000fe2000000081e */
[----:B------:R-:W-:Y:S01]  /*26e30*/  UMOV UR12, 0x1c71c71c ;  /* 0x1c71c71c000c7882 */ /* 0x000fe20000000000 */
[----:B------:R-:W-:Y:S01]  /*26e40*/  UMOV UR13, 0x3fac71c7 ;  /* 0x3fac71c7000d7882 */ /* 0x000fe20000000000 */
[----:B------:R-:W-:Y:S01]  /*26e50*/  MOV R10, 0x652b82fe ;  /* 0x652b82fe000a7802 */ /* 0x000fe20000000f00 */
[----:B------:R-:W-:-:S04]  /*26e60*/  IMAD.MOV.U32 R11, RZ, RZ, 0x3ff71547 ;  /* 0x3ff71547ff0b7424 */ /* 0x000fc800078e00ff */
        /* <DEDUP_REMOVED lines=53> */
[----:B------:R-:W-:-:S04]  /*271c0*/  LEA.HI R6, R10, R10, RZ, 0x1 ;  /* 0x0000000a0a067211 */ /* 0x000fc800078f08ff */
[----:B------:R-:W-:Y:S01]  /*271d0*/  SHF.R.S32.HI R7, RZ, 0x1, R6 ;  /* 0x00000001ff077819 */ /* 0x000fe20000011406 */
[----:B------:R-:W-:Y:S02]  /*271e0*/  IMAD.MOV.U32 R6, RZ, RZ, R2 ;  /* 0x000000ffff067224 */ /* 0x000fe400078e0002 */
[----:B------:R-:W-:Y:S02]  /*271f0*/  IMAD.MOV.U32 R2, RZ, RZ, RZ ;  /* 0x000000ffff027224 */ /* 0x000fe400078e00ff */
[----:B------:R-:W-:Y:S02]  /*27200*/  IMAD.IADD R10, R10, 0x1, -R7 ;  /* 0x000000010a0a7824 */ /* 0x000fe400078e0a07 */
[----:B------:R-:W-:-:S03]  /*27210*/  IMAD R7, R7, 0x100000, R3 ;  /* 0x0010000007077824 */ /* 0x000fc600078e0203 */
[----:B------:R-:W-:-:S06]  /*27220*/  LEA R3, R10, 0x3ff00000, 0x14 ;  /* 0x3ff000000a037811 */ /* 0x000fcc00078ea0ff */
[----:B------:R-:W-:-:S11]  /*27230*/  DMUL R6, R6, R2 ;  /* 0x0000000206067228 */ /* 0x000fd60000000000 */
.L_x_376:
[----:B------:R-:W-:-:S11]  /*27240*/  DMUL R6, R6, UR12 ;  /* 0x0000000c06067c28 */ /* 0x000fd60008000000 */
.L_x_375:
[----:B------:R-:W-:Y:S01]  /*27250*/  MOV R50, UR10 ;  /* 0x0000000a00327c02 */ /* 0x000fe20008000f00 */
[----:B------:R-:W-:Y:S01]  /*27260*/  IMAD.U32 R51, RZ, RZ, UR11 ;  /* 0x0000000bff337e24 */ /* 0x000fe2000f8e00ff */
        /* <DEDUP_REMOVED lines=11> */
[----:B------:R-:W-:-:S07]  /*27320*/  UMOV UR13, 0x3fa374bc ;  /* 0x3fa374bc000d7882 */ /* 0x000fce0000000000 */
        /* <DEDUP_REMOVED lines=21> */
.L_x_377:
        /* <DEDUP_REMOVED lines=14> */
[----:B------:R-:W-:Y:S01]  /*27560*/  IMAD.MOV.U32 R6, RZ, RZ, 0x47ae147b ;  /* 0x47ae147bff067424 */ /* 0x000fe200078e00ff */
[----:B------:R-:W-:-:S06]  /*27570*/  MOV R7, 0x40107ae1 ;  /* 0x40107ae100077802 */ /* 0x000fcc0000000f00 */
        /* <DEDUP_REMOVED lines=25> */
.L_x_378:
        /* <DEDUP_REMOVED lines=20> */
.L_x_379:
        /* <DEDUP_REMOVED lines=46> */
.L_x_380:
[----:B------:R-:W-:Y:S01]  /*27b30*/  FSEL R9, RZ, 1.875, !P0 ;  /* 0x3ff00000ff097808 */ /* 0x000fe20004000000 */
[----:B------:R-:W-:Y:S01]  /*27b40*/  DSETP.NEU.AND P0, PT, R48, RZ, PT ;  /* 0x000000ff3000722a */ /* 0x000fe20003f0d000 */
[----:B------:R-:W-:Y:S01]  /*27b50*/  MOV R8, RZ ;  /* 0x000000ff00087202 */ /* 0x000fe20000000f00 */
        /* <DEDUP_REMOVED lines=21> */
.L_x_381:
        /* <DEDUP_REMOVED lines=24> */
.L_x_382:
        /* <DEDUP_REMOVED lines=24> */
.L_x_383:
        /* <DEDUP_REMOVED lines=24> */
.L_x_384:
[----:B------:R-:W-:Y:S01]  /*28130*/  ISETP.GE.AND P0, PT, R2, 0x1, PT ;  /* 0x000000010200780c */ /* 0x000fe20003f06270 */
[----:B------:R-:W-:-:S12]  /*28140*/  DADD R48, R48, R6 ;  /* 0x0000000030307229 */ /* 0x000fd80000000006 */
[----:B------:R-:W-:Y:S05]  /*28150*/  @!P0 BRA `(.L_x_385) ;  /* 0x0000000c00ac8947 */ /* 0x000fea0003800000 */
[----:B------:R-:W-:-:S05]  /*28160*/  UMOV UR7, URZ ;  /* 0x000000ff00077c82 */ /* 0x000fca0008000000 */
.L_x_394:
[----:B------:R-:W-:Y:S01]  /*28170*/  DADD R12, R50, R68 ;  /* 0x00000000320c7229 */ /* 0x000fe20000000044 */
[----:B------:R-:W-:Y:S01]  /*28180*/  MOV R6, 0x47ae147b ;  /* 0x47ae147b00067802 */ /* 0x000fe20000000f00 */
[----:B------:R-:W-:Y:S01]  /*28190*/  IMAD.MOV.U32 R7, RZ, RZ, 0x40107ae1 ;  /* 0x40107ae1ff077424 */ /* 0x000fe200078e00ff */
        /* <DEDUP_REMOVED lines=24> */
.L_x_386:
        /* <DEDUP_REMOVED lines=21> */
[----:B------:R-:W-:Y:S01]  /*28470*/  IMAD.MOV.U32 R58, RZ, RZ, R44 ;  /* 0x000000ffff3a7224 */ /* 0x000fe200078e002c */
[----:B------:R-:W-:-:S07]  /*28480*/  MOV R7, R45 ;  /* 0x0000002d00077202 */ /* 0x000fce0000000f00 */
        /* <DEDUP_REMOVED lines=20> */
.L_x_387:
        /* <DEDUP_REMOVED lines=20> */
.L_x_388:
        /* <DEDUP_REMOVED lines=46> */
.L_x_389:
        /* <DEDUP_REMOVED lines=24> */
.L_x_390:
        /* <DEDUP_REMOVED lines=24> */
.L_x_391:
        /* <DEDUP_REMOVED lines=24> */
.L_x_392:
        /* <DEDUP_REMOVED lines=24> */
.L_x_393:
[----:B------:R-:W-:Y:S01]  /*28ff0*/  DADD R48, R48, R8 ;  /* 0x0000000030307229 */ /* 0x000fe20000000008 */
[----:B------:R-:W-:Y:S10]  /*29000*/  @P2 BRA `(.L_x_394) ;  /* 0xfffffff000582947 */ /* 0x000ff4000383ffff */
.L_x_385:
        /* <DEDUP_REMOVED lines=21> */
[----:B------:R-:W-:Y:S01]  /*29160*/  MOV R6, 0xfca213ea ;  /* 0xfca213ea00067802 */ /* 0x000fe20000000f00 */
[----:B------:R-:W-:Y:S01]  /*29170*/  IMAD.MOV.U32 R7, RZ, RZ, 0x3e928af3 ;  /* 0x3e928af3ff077424 */ /* 0x000fe200078e00ff */
        /* <DEDUP_REMOVED lines=41> */
[----:B------:R-:W-:-:S04]  /*29410*/  SHF.R.S32.HI R3, RZ, 0x1, R3 ;  /* 0x00000001ff037819 */ /* 0x000fc80000011403 */
[----:B------:R-:W-:Y:S01]  /*29420*/  LEA R7, R3, R9, 0x14 ;  /* 0x0000000903077211 */ /* 0x000fe200078ea0ff */
[----:B------:R-:W-:-:S05]  /*29430*/  IMAD.IADD R2, R2, 0x1, -R3 ;  /* 0x0000000102027824 */ /* 0x000fca00078e0a03 */
[----:B------:R-:W-:Y:S01]  /*29440*/  LEA R3, R2, 0x3ff00000, 0x14 ;  /* 0x3ff0000002037811 */ /* 0x000fe200078ea0ff */
[----:B------:R-:W-:-:S06]  /*29450*/  IMAD.MOV.U32 R2, RZ, RZ, RZ ;  /* 0x000000ffff027224 */ /* 0x000fcc00078e00ff */
[----:B------:R-:W-:-:S11]  /*29460*/  DMUL R6, R6, R2 ;  /* 0x0000000206067228 */ /* 0x000fd60000000000 */
.L_x_396:
[----:B------:R-:W-:-:S11]  /*29470*/  DMUL R6, R6, UR12 ;  /* 0x0000000c06067c28 */ /* 0x000fd60008000000 */
.L_x_395:
        /* <DEDUP_REMOVED lines=12> */
[----:B------:R-:W-:-:S04]  /*29540*/  DFMA R12, R12, UR12, -R8 ;  /* 0x0000000c0c0c7c2b */ /* 0x000fc80008000808 */
[----:B------:R-:W0:Y:S06]  /*29550*/  F2I.F64.FLOOR R2, R2 ;  /* 0x0000000200027311 */ /* 0x000e2c0000305100 */
[----:B------:R-:W-:Y:S01]  /*29560*/  MOV R58, R12 ;  /* 0x0000000c003a7202 */ /* 0x000fe20000000f00 */
        /* <DEDUP_REMOVED lines=18> */
.L_x_397:
        /* <DEDUP_REMOVED lines=41> */
.L_x_398:
        /* <DEDUP_REMOVED lines=20> */
.L_x_399:
        /* <DEDUP_REMOVED lines=17> */
[----:B------:R-:W-:Y:S01]  /*29b70*/  IMAD.MOV.U32 R58, RZ, RZ, R50 ;  /* 0x000000ffff3a7224 */ /* 0x000fe200078e0032 */
[----:B------:R-:W-:-:S07]  /*29b80*/  MOV R7, R51 ;  /* 0x0000003300077202 */ /* 0x000fce0000000f00 */
        /* <DEDUP_REMOVED lines=27> */
.L_x_400:
        /* <DEDUP_REMOVED lines=22> */
[----:B------:R-:W-:Y:S01]  /*29ea0*/  MOV R50, UR12 ;  /* 0x0000000c00327c02 */ /* 0x000fe20008000f00 */
[----:B------:R-:W-:-:S07]  /*29eb0*/  IMAD.U32 R51, RZ, RZ, UR13 ;  /* 0x0000000dff337e24 */ /* 0x000fce000f8e00ff */
.L_x_401:
        /* <DEDUP_REMOVED lines=24> */
.L_x_402:
        /* <DEDUP_REMOVED lines=24> */
.L_x_403:
        /* <DEDUP_REMOVED lines=24> */
.L_x_404:
[----:B------:R-:W-:Y:S01]  /*2a340*/  ISETP.GE.AND P0, PT, R2, 0x1, PT ;  /* 0x000000010200780c */ /* 0x000fe20003f06270 */
[----:B------:R-:W-:-:S12]  /*2a350*/  DADD R50, R50, R6 ;  /* 0x0000000032327229 */ /* 0x000fd80000000006 */
[----:B------:R-:W-:Y:S05]  /*2a360*/  @!P0 BRA `(.L_x_405) ;  /* 0x0000000c00ac8947 */ /* 0x000fea0003800000 */
[----:B------:R-:W-:-:S05]  /*2a370*/  UMOV UR7, URZ ;  /* 0x000000ff00077c82 */ /* 0x000fca0008000000 */
.L_x_414:
        /* <DEDUP_REMOVED lines=16> */
[----:B------:R-:W-:-:S06]  /*2a480*/  MOV R6, R8 ;  /* 0x0000000800067202 */ /* 0x000fcc0000000f00 */
        /* <DEDUP_REMOVED lines=10> */
.L_x_406:
        /* <DEDUP_REMOVED lines=43> */
.L_x_407:
        /* <DEDUP_REMOVED lines=20> */
.L_x_408:
        /* <DEDUP_REMOVED lines=46> */
.L_x_409:
        /* <DEDUP_REMOVED lines=24> */
.L_x_410:
        /* <DEDUP_REMOVED lines=24> */
.L_x_411:
        /* <DEDUP_REMOVED lines=24> */
.L_x_412:
        /* <DEDUP_REMOVED lines=24> */
.L_x_413:
[----:B------:R-:W-:Y:S01]  /*2b200*/  DADD R50, R50, R8 ;  /* 0x0000000032327229 */ /* 0x000fe20000000008 */
[----:B------:R-:W-:Y:S10]  /*2b210*/  @P2 BRA `(.L_x_414) ;  /* 0xfffffff000582947 */ /* 0x000ff4000383ffff */
.L_x_405:
[----:B------:R-:W-:Y:S01]  /*2b220*/  DSETP.GE.AND P0, PT, R30, 120, PT ;  /* 0x405e00001e00742a */ /* 0x000fe20003f06000 */
[----:B------:R-:W-:-:S05]  /*2b230*/  CS2R R2, SRZ ;  /* 0x0000000000027805 */ /* 0x000fca000001ff00 */
[----:B------:R-:W-:-:S14]  /*2b240*/  DSETP.LE.OR P0, PT, R30, RZ, P0 ;  /* 0x000000ff1e00722a */ /* 0x000fdc0000703400 */
[----:B------:R-:W-:Y:S05]  /*2b250*/  @P0 BRA `(.L_x_415) ;  /* 0x00000004000c0947 */ /* 0x000fea0003800000 */
[----:B------:R-:W-:Y:S01]  /*2b260*/  DADD R2, R22, -R30 ;  /* 0x0000000016027229 */ /* 0x000fe2000000081e */
[----:B------:R-:W-:Y:S01]  /*2b270*/  UMOV UR12, 0x1c71c71c ;  /* 0x1c71c71c000c7882 */ /* 0x000fe20000000000 */
[----:B------:R-:W-:-:S06]  /*2b280*/  UMOV UR13, 0x3fac71c7 ;  /* 0x3fac71c7000d7882 */ /* 0x000fcc0000000000 */
[----:B------:R-:W-:Y:S01]  /*2b290*/  DMUL R6, R2, R2 ;  /* 0x0000000202067228 */ /* 0x000fe20000000000 */
[----:B------:R-:W-:Y:S01]  /*2b2a0*/  IMAD.MOV.U32 R2, RZ, RZ, 0x652b82fe ;  /* 0x652b82feff027424 */ /* 0x000fe200078e00ff */
[----:B------:R-:W-:-:S06]  /*2b2b0*/  MOV R3, 0x3ff71547 ;  /* 0x3ff7154700037802 */ /* 0x000fcc0000000f00 */
        /* <DEDUP_REMOVED lines=55> */
[----:B------:R-:W-:Y:S01]  /*2b630*/  IADD3 R2, PT, PT, R2, -R3, RZ ;  /* 0x8000000302027210 */ /* 0x000fe20007ffe0ff */
[----:B------:R-:W-:-:S03]  /*2b640*/  IMAD R9, R3, 0x100000, R11 ;  /* 0x0010000003097824 */ /* 0x000fc600078e020b */
[----:B------:R-:W-:Y:S01]  /*2b650*/  LEA R3, R2, 0x3ff00000, 0x14 ;  /* 0x3ff0000002037811 */ /* 0x000fe200078ea0ff */
[----:B------:R-:W-:-:S06]  /*2b660*/  IMAD.MOV.U32 R2, RZ, RZ, RZ ;  /* 0x000000ffff027224 */ /* 0x000fcc00078e00ff */
[----:B------:R-:W-:-:S11]  /*2b670*/  DMUL R8, R8, R2 ;  /* 0x0000000208087228 */ /* 0x000fd60000000000 */
.L_x_416:
[----:B------:R-:W-:-:S11]  /*2b680*/  DMUL R2, R8, UR12 ;  /* 0x0000000c08027c28 */ /* 0x000fd60008000000 */
.L_x_415:
        /* <DEDUP_REMOVED lines=25> */
.L_x_417:
[----:B------:R-:W0:Y:S01]  /*2b820*/  MUFU.RCP64H R9, 3 ;  /* 0x4008000000097908 */ /* 0x000e220000001800 */
[----:B------:R-:W-:Y:S01]  /*2b830*/  MOV R10, 0x0 ;  /* 0x00000000000a7802 */ /* 0x000fe20000000f00 */
[----:B------:R-:W-:Y:S01]  /*2b840*/  IMAD.MOV.U32 R11, RZ, RZ, 0x40080000 ;  /* 0x40080000ff0b7424 */ /* 0x000fe200078e00ff */
[----:B------:R-:W-:Y:S01]  /*2b850*/  DMUL R56, R48, -UR10 ;  /* 0x8000000a30387c28 */ /* 0x000fe20008000000 */
        /* <DEDUP_REMOVED lines=19> */
.L_x_418:
        /* <DEDUP_REMOVED lines=25> */
.L_x_419:
[----:B------:R-:W-:Y:S01]  /*2bb20*/  DADD R36, R36, -R6 ;  /* 0x0000000024247229 */ /* 0x000fe20000000806 */
[----:B------:R-:W-:Y:S10]  /*2bb30*/  BRA.U UP1, `(.L_x_420) ;  /* 0xffffff9501447547 */ /* 0x000ff4000b83ffff */
.L_x_354:
        /* <DEDUP_REMOVED lines=20> */
.L_x_421:
[----:B------:R-:W-:Y:S01]  /*2bc80*/  UISETP.GE.AND UP1, UPT, UR15, 0x1, UPT ;  /* 0x000000010f00788c */ /* 0x000fe2000bf26270 */
[----:B------:R-:W-:Y:S01]  /*2bc90*/  DADD R40, R40, UR6 ;  /* 0x0000000628287e29 */ /* 0x000fe20008000000 */
[----:B------:R-:W-:Y:S01]  /*2bca0*/  CS2R R36, SRZ ;  /* 0x0000000000247805 */ /* 0x000fe2000001ff00 */
[----:B------:R-:W-:-:S08]  /*2bcb0*/  DMUL R2, R2, -UR8 ;  /* 0x8000000802027c28 */ /* 0x000fd00008000000 */
[----:B------:R-:W-:Y:S01]  /*2bcc0*/  DFMA R26, R2, 0.5, R18 ;  /* 0x3fe00000021a782b */ /* 0x000fe20000000012 */
[----:B------:R-:W-:Y:S02]  /*2bcd0*/  FSEL R28, R40, 1526726.625, P0 ;  /* 0x49ba5e35281c7808 */ /* 0x000fe40000000000 */
[----:B------:R-:W-:Y:S01]  /*2bce0*/  FSEL R29, R41, 1.8750624656677246094, P0 ;  /* 0x3ff0020c291d7808 */ /* 0x000fe20000000000 */
[----:B------:R-:W-:Y:S07]  /*2bcf0*/  BRA.U !UP1, `(.L_x_422) ;  /* 0x0000006d09dc7547 */ /* 0x000fee000b800000 */
[----:B------:R-:W0:Y:S01]  /*2bd00*/  MUFU.RCP64H R11, 3062.5 ;  /* 0x40a7ed00000b7908 */ /* 0x000e220000001800 */
[----:B------:R-:W-:Y:S01]  /*2bd10*/  MOV R12, 0x0 ;  /* 0x00000000000c7802 */ /* 0x000fe20000000f00 */
[----:B------:R-:W-:Y:S01]  /*2bd20*/  IMAD.MOV.U32 R13, RZ, RZ, 0x40a7ed00 ;  /* 0x40a7ed00ff0d7424 */ /* 0x000fe200078e00ff */
[C---:B------:R-:W-:Y:S01]  /*2bd30*/  DADD R6, -R22.reuse, 15 ;  /* 0x402e000016067429 */ /* 0x040fe20000000100 */
[----:B------:R-:W-:Y:S01]  /*2bd40*/  IMAD.MOV.U32 R10, RZ, RZ, 0x1 ;  /* 0x00000001ff0a7424 */ /* 0x000fe200078e00ff */
[C---:B------:R-:W-:Y:S01]  /*2bd50*/  DADD R8, R22.reuse, -120 ;  /* 0xc05e000016087429 */ /* 0x040fe20000000000 */
[----:B------:R-:W-:Y:S01]  /*2bd60*/  IMAD.MOV.U32 R0, RZ, RZ, RZ ;  /* 0x000000ffff007224 */ /* 0x000fe200078e00ff */
[----:B------:R-:W-:Y:S01]  /*2bd70*/  MOV R30, RZ ;  /* 0x000000ff001e7202 */ /* 0x000fe20000000f00 */
[----:B------:R-:W1:Y:S01]  /*2bd80*/  LDCU.64 UR6, c[0x3][0x8] ;  /* 0x00c00100ff0677ac */ /* 0x000e620008000a00 */
[----:B------:R-:W-:-:S04]  /*2bd90*/  DSETP.GEU.AND P3, PT, R22, R4, PT ;  /* 0x000000041600722a */ /* 0x000fc80003f6e000 */
[----:B------:R-:W-:Y:S02]  /*2bda0*/  DMUL R6, R6, R8 ;  /* 0x0000000806067228 */ /* 0x000fe40000000000 */
[----:B0-----:R-:W-:-:S06]  /*2bdb0*/  DFMA R24, R10, -R12, 1 ;  /* 0x3ff000000a18742b */ /* 0x001fcc000000080c */
[----:B------:R-:W-:Y:S02]  /*2bdc0*/  DSETP.MAX.AND P0, P1, RZ, R6, PT ;  /* 0x00000006ff00722a */ /* 0x000fe4000390f000 */
[----:B------:R-:W-:Y:S01]  /*2bdd0*/  IMAD.MOV.U32 R31, RZ, RZ, R6 ;  /* 0x000000ffff1f7224 */ /* 0x000fe200078e0006 */
[----:B------:R-:W-:-:S03]  /*2bde0*/  DFMA R24, R24, R24, R24 ;  /* 0x000000181818722b */ /* 0x000fc60000000018 */
[----:B------:R-:W-:Y:S01]  /*2bdf0*/  FSEL R9, R0, R7, P0 ;  /* 0x0000000700097208 */ /* 0x000fe20000000000 */
[----:B-1----:R-:W-:Y:S01]  /*2be00*/  DSETP.GEU.AND P2, PT, R22, UR6, PT ;  /* 0x0000000616007e2a */ /* 0x002fe2000bf4e000 */
[----:B------:R-:W-:-:S03]  /*2be10*/  SEL R30, R30, R31, P0 ;  /* 0x0000001f1e1e7207 */ /* 0x000fc60000000000 */
[----:B------:R-:W-:-:S03]  /*2be20*/  DFMA R24, R10, R24, R10 ;  /* 0x000000180a18722b */ /* 0x000fc6000000000a */
[----:B------:R-:W-:Y:S01]  /*2be30*/  @P1 LOP3.LUT R9, R7, 0x80000, RZ, 0xfc, !PT ;  /* 0x0008000007091812 */ /* 0x000fe200078efcff */
[----:B------:R-:W-:-:S04]  /*2be40*/  DSETP.GE.AND P1, PT, R22, UR6, PT ;  /* 0x0000000616007e2a */ /* 0x000fc8000bf26000 */
[----:B------:R-:W-:Y:S01]  /*2be50*/  IMAD.MOV.U32 R31, RZ, RZ, R9 ;  /* 0x000000ffff1f7224 */ /* 0x000fe200078e0009 */
[----:B------:R-:W-:-:S04]  /*2be60*/  DFMA R12, R24, -R12, 1 ;  /* 0x3ff00000180c742b */ /* 0x000fc8000000080c */
[----:B------:R-:W-:-:S04]  /*2be70*/  FSETP.GEU.AND P4, PT, |R31|, 6.5827683646048100446e-37, PT ;  /* 0x036000001f00780b */ /* 0x000fc80003f8e200 */
        /* <DEDUP_REMOVED lines=19> */
.L_x_423:
        /* <DEDUP_REMOVED lines=23> */
.L_x_424:
[----:B------:R-:W0:Y:S01]  /*2c120*/  @!P2 LDC R24, c[0x3][0x10] ;  /* 0x00c00400ff18ab82 */ /* 0x000e220000000800 */
[----:B------:R-:W-:Y:S02]  /*2c130*/  CS2R R36, SRZ ;  /* 0x0000000000247805 */ /* 0x000fe4000001ff00 */
[----:B------:R-:W-:Y:S01]  /*2c140*/  MOV R30, 0x0 ;  /* 0x00000000001e7802 */ /* 0x000fe20000000f00 */
[----:B------:R-:W-:Y:S01]  /*2c150*/  IMAD.MOV.U32 R31, RZ, RZ, 0x405e0000 ;  /* 0x405e0000ff1f7424 */ /* 0x000fe200078e00ff */
[----:B------:R-:W-:-:S03]  /*2c160*/  UMOV UR6, URZ ;  /* 0x000000ff00067c82 */ /* 0x000fc60008000000 */
[----:B------:R-:W1:Y:S03]  /*2c170*/  @!P2 LDC R25, c[0x3][0x14] ;  /* 0x00c00500ff19ab82 */ /* 0x000e660000000800 */
.L_x_488:
        /* <DEDUP_REMOVED lines=32> */
.L_x_425:
        /* <DEDUP_REMOVED lines=41> */
.L_x_426:
        /* <DEDUP_REMOVED lines=20> */
.L_x_427:
        /* <DEDUP_REMOVED lines=46> */
.L_x_428:
[----:B------:R-:W-:Y:S01]  /*2ca30*/  DADD R8, R8, UR12 ;  /* 0x0000000c08087e29 */ /* 0x000fe20008000000 */
[----:B------:R-:W-:Y:S01]  /*2ca40*/  FSEL R7, RZ, 1.875, !P0 ;  /* 0x3ff00000ff077808 */ /* 0x000fe20004000000 */
[----:B------:R-:W-:Y:S01]  /*2ca50*/  DSETP.NEU.AND P0, PT, R42, RZ, PT ;  /* 0x000000ff2a00722a */ /* 0x000fe20003f0d000 */
[----:B------:R-:W-:Y:S01]  /*2ca60*/  MOV R6, RZ ;  /* 0x000000ff00067202 */ /* 0x000fe20000000f00 */
[----:B------:R-:W-:Y:S01]  /*2ca70*/  UMOV UR12, 0x9999999a ;  /* 0x9999999a000c7882 */ /* 0x000fe20000000000 */
[----:B------:R-:W-:Y:S01]  /*2ca80*/  UMOV UR13, 0x3fa99999 ;  /* 0x3fa99999000d7882 */ /* 0x000fe20000000000 */
[----:B------:R-:W-:Y:S01]  /*2ca90*/  DFMA R42, R52, R10, R50 ;  /* 0x0000000a342a722b */ /* 0x000fe20000000032 */
[----:B------:R-:W-:Y:S02]  /*2caa0*/  FSETP.GEU.AND P1, PT, |R13|, 6.5827683646048100446e-37, PT ;  /* 0x036000000d00780b */ /* 0x000fe40003f2e200 */
[----:B------:R-:W-:Y:S01]  /*2cab0*/  DFMA R6, R46, UR12, -R6 ;  /* 0x0000000c2e067c2b */ /* 0x000fe20008000806 */
[----:B------:R-:W-:Y:S01]  /*2cac0*/  FSEL R8, R8, 1526726.625, P0 ;  /* 0x49ba5e3508087808 */ /* 0x000fe20000000000 */
[----:B------:R-:W-:Y:S01]  /*2cad0*/  DADD R46, RZ, -R46 ;  /* 0x00000000ff2e7229 */ /* 0x000fe2000000082e */
[----:B------:R-:W-:-:S07]  /*2cae0*/  FSEL R9, R9, 1.8750624656677246094, P0 ;  /* 0x3ff0020c09097808 */ /* 0x000fce0000000000 */
[----:B------:R-:W-:Y:S01]  /*2caf0*/  DFMA R6, -R46, R8, R6 ;  /* 0x000000082e06722b */ /* 0x000fe20000000106 */
[----:B------:R-:W-:-:S05]  /*2cb00*/  FFMA R8, RZ, 2.375, R43 ;  /* 0x40180000ff087823 */ /* 0x000fca000000002b */
[----:B------:R-:W-:Y:S02]  /*2cb10*/  FSETP.GT.AND P0, PT, |R8|, 1.469367938527859385e-39, PT ;  /* 0x001000000800780b */ /* 0x000fe40003f04200 */
[----:B------:R-:W-:-:S11]  /*2cb20*/  DMUL R48, R48, R6 ;  /* 0x0000000630307228 */ /* 0x000fd60000000000 */
        /* <DEDUP_REMOVED lines=8> */
.L_x_429:
        /* <DEDUP_REMOVED lines=24> */
.L_x_430:
        /* <DEDUP_REMOVED lines=24> */
.L_x_431:
        /* <DEDUP_REMOVED lines=24> */
.L_x_432:
[----:B------:R-:W-:Y:S01]  /*2d030*/  ISETP.GE.AND P0, PT, R0, 0x1, PT ;  /* 0x000000010000780c */ /* 0x000fe20003f06270 */
[----:B------:R-:W-:-:S12]  /*2d040*/  DADD R38, R42, R38 ;  /* 0x000000002a267229 */ /* 0x000fd80000000026 */
[----:B------:R-:W-:Y:S05]  /*2d050*/  @!P0 BRA `(.L_x_433) ;  /* 0x0000000c00ac8947 */ /* 0x000fea0003800000 */
[----:B------:R-:W-:-:S05]  /*2d060*/  UMOV UR7, URZ ;  /* 0x000000ff00077c82 */ /* 0x000fca0008000000 */
.L_x_442:
        /* <DEDUP_REMOVED lines=27> */
.L_x_434:
        /* <DEDUP_REMOVED lines=43> */
.L_x_435:
        /* <DEDUP_REMOVED lines=20> */
.L_x_436:
        /* <DEDUP_REMOVED lines=46> */
.L_x_437:
        /* <DEDUP_REMOVED lines=24> */
.L_x_438:
        /* <DEDUP_REMOVED lines=24> */
.L_x_439:
        /* <DEDUP_REMOVED lines=24> */
.L_x_440:
        /* <DEDUP_REMOVED lines=24> */
.L_x_441:
[----:B------:R-:W-:Y:S01]  /*2def0*/  DADD R38, R38, R8 ;  /* 0x0000000026267229 */ /* 0x000fe20000000008 */
[----:B------:R-:W-:Y:S10]  /*2df00*/  @P2 BRA `(.L_x_442) ;  /* 0xfffffff000582947 */ /* 0x000ff4000383ffff */
.L_x_433:
        /* <DEDUP_REMOVED lines=70> */
.L_x_444:
[----:B------:R-:W-:-:S11]  /*2e370*/  DMUL R6, R6, UR12 ;  /* 0x0000000c06067c28 */ /* 0x000fd60008000000 */
.L_x_443:
        /* <DEDUP_REMOVED lines=35> */
.L_x_445:
        /* <DEDUP_REMOVED lines=41> */
.L_x_446:
        /* <DEDUP_REMOVED lines=20> */
.L_x_447:
        /* <DEDUP_REMOVED lines=46> */
.L_x_448:
        /* <DEDUP_REMOVED lines=24> */
.L_x_449:
        /* <DEDUP_REMOVED lines=24> */
.L_x_450:
        /* <DEDUP_REMOVED lines=24> */
.L_x_451:
        /* <DEDUP_REMOVED lines=24> */
.L_x_452:
[----:B------:R-:W-:Y:S01]  /*2f260*/  ISETP.GE.AND P0, PT, R0, 0x1, PT ;  /* 0x000000010000780c */ /* 0x000fe20003f06270 */
[----:B------:R-:W-:-:S12]  /*2f270*/  DADD R44, R44, R6 ;  /* 0x000000002c2c7229 */ /* 0x000fd80000000006 */
[----:B------:R-:W-:Y:S05]  /*2f280*/  @!P0 BRA `(.L_x_453) ;  /* 0x0000000c00ac8947 */ /* 0x000fea0003800000 */
[----:B------:R-:W-:-:S05]  /*2f290*/  UMOV UR7, URZ ;  /* 0x000000ff00077c82 */ /* 0x000fca0008000000 */
.L_x_462:
        /* <DEDUP_REMOVED lines=27> */
.L_x_454:
        /* <DEDUP_REMOVED lines=29> */
[----:B------:R-:W-:Y:S01]  /*2f620*/  MOV R6, R8 ;  /* 0x0000000800067202 */ /* 0x000fe20000000f00 */
[----:B------:R-:W-:-:S04]  /*2f630*/  IMAD.MOV.U32 R7, RZ, RZ, R9 ;  /* 0x000000ffff077224 */ /* 0x000fc800078e0009 */
        /* <DEDUP_REMOVED lines=12> */
.L_x_455:
        /* <DEDUP_REMOVED lines=20> */
.L_x_456:
        /* <DEDUP_REMOVED lines=46> */
.L_x_457:
        /* <DEDUP_REMOVED lines=24> */
.L_x_458:
        /* <DEDUP_REMOVED lines=24> */
.L_x_459:
        /* <DEDUP_REMOVED lines=24> */
.L_x_460:
        /* <DEDUP_REMOVED lines=24> */
.L_x_461:
[----:B------:R-:W-:Y:S01]  /*30120*/  DADD R44, R44, R8 ;  /* 0x000000002c2c7229 */ /* 0x000fe20000000008 */
[----:B------:R-:W-:Y:S10]  /*30130*/  @P2 BRA `(.L_x_462) ;  /* 0xfffffff000582947 */ /* 0x000ff4000383ffff */
.L_x_453:
        /* <DEDUP_REMOVED lines=70> */
.L_x_464:
[----:B------:R-:W-:-:S11]  /*305a0*/  DMUL R6, R6, UR12 ;  /* 0x0000000c06067c28 */ /* 0x000fd60008000000 */
.L_x_463:
        /* <DEDUP_REMOVED lines=22> */
[----:B------:R-:W-:-:S07]  /*30710*/  MOV R9, R7 ;  /* 0x0000000700097202 */ /* 0x000fce0000000f00 */
        /* <DEDUP_REMOVED lines=10> */
.L_x_465:
        /* <DEDUP_REMOVED lines=41> */
.L_x_466:
        /* <DEDUP_REMOVED lines=20> */
.L_x_467:
        /* <DEDUP_REMOVED lines=46> */
.L_x_468:
        /* <DEDUP_REMOVED lines=24> */
.L_x_469:
[----:B------:R-:W0:Y:S01]  /*30ff0*/  MUFU.RCP64H R7, 3 ;  /* 0x4008000000077908 */ /* 0x000e220000001800 */
[----:B------:R-:W-:Y:S01]  /*31000*/  MOV R8, 0x0 ;  /* 0x0000000000087802 */ /* 0x000fe20000000f00 */
[----:B------:R-:W-:Y:S01]  /*31010*/  IMAD.MOV.U32 R9, RZ, RZ, 0x40080000 ;  /* 0x40080000ff097424 */ /* 0x000fe200078e00ff */
[----:B------:R-:W-:Y:S01]  /*31020*/  FSETP.GEU.AND P1, PT, |R43|, 6.5827683646048100446e-37, PT ;  /* 0x036000002b00780b */ /* 0x000fe20003f2e200 */
[----:B------:R-:W-:Y:S01]  /*31030*/  IMAD.MOV.U32 R6, RZ, RZ, 0x1 ;  /* 0x00000001ff067424 */ /* 0x000fe200078e00ff */
[----:B------:R-:W-:-:S05]  /*31040*/  DADD R46, RZ, R46 ;  /* 0x00000000ff2e7229 */ /* 0x000fca000000002e */
        /* <DEDUP_REMOVED lines=18> */
.L_x_470:
        /* <DEDUP_REMOVED lines=24> */
.L_x_471:
        /* <DEDUP_REMOVED lines=24> */
.L_x_472:
[----:B------:R-:W-:Y:S01]  /*31470*/  ISETP.GE.AND P0, PT, R0, 0x1, PT ;  /* 0x000000010000780c */ /* 0x000fe20003f06270 */
[----:B------:R-:W-:-:S12]  /*31480*/  DADD R46, R46, R6 ;  /* 0x000000002e2e7229 */ /* 0x000fd80000000006 */
[----:B------:R-:W-:Y:S05]  /*31490*/  @!P0 BRA `(.L_x_473) ;  /* 0x0000000c00ac8947 */ /* 0x000fea0003800000 */
[----:B------:R-:W-:-:S05]  /*314a0*/  UMOV UR7, URZ ;  /* 0x000000ff00077c82 */ /* 0x000fca0008000000 */
.L_x_482:
        /* <DEDUP_REMOVED lines=27> */
.L_x_474:
[----:B------:R-:W-:Y:S01]  /*31660*/  DADD R8, R8, UR12 ;  /* 0x0000000c08087e29 */ /* 0x000fe20008000000 */
[----:B------:R-:W-:Y:S01]  /*31670*/  FSEL R11, RZ, 1.875, !P0 ;  /* 0x3ff00000ff0b7808 */ /* 0x000fe20004000000 */
[----:B------:R-:W-:Y:S01]  /*31680*/  DSETP.NEU.AND P1, PT, R12, RZ, PT ;  /* 0x000000ff0c00722a */ /* 0x000fe20003f2d000 */
[----:B------:R-:W-:Y:S01]  /*31690*/  MOV R10, RZ ;  /* 0x000000ff000a7202 */ /* 0x000fe20000000f00 */
        /* <DEDUP_REMOVED lines=36> */
[----:B------:R-:W-:Y:S02]  /*318e0*/  @!P1 ISETP.GE.AND P3, PT, R41, RZ, PT ;  /* 0x000000ff2900920c */ /* 0x000fe40003f66270 */
[----:B------:R-:W-:Y:S02]  /*318f0*/  @!P1 MOV R6, RZ ;  /* 0x000000ff00069202 */ /* 0x000fe40000000f00 */
[----:B------:R-:W-:-:S09]  /*31900*/  @!P1 SEL R7, RZ, 0x7ff00000, !P3 ;  /* 0x7ff00000ff079807 */ /* 0x000fd20005800000 */
.L_x_475:
        /* <DEDUP_REMOVED lines=20> */
.L_x_476:
        /* <DEDUP_REMOVED lines=46> */
.L_x_477:
        /* <DEDUP_REMOVED lines=24> */
.L_x_478:
        /* <DEDUP_REMOVED lines=24> */
.L_x_479:
        /* <DEDUP_REMOVED lines=24> */
.L_x_480:
        /* <DEDUP_REMOVED lines=24> */
.L_x_481:
[----:B------:R-:W-:Y:S01]  /*32330*/  DADD R46, R46, R8 ;  /* 0x000000002e2e7229 */ /* 0x000fe20000000008 */
[----:B------:R-:W-:Y:S10]  /*32340*/  @P2 BRA `(.L_x_482) ;  /* 0xfffffff000582947 */ /* 0x000ff4000383ffff */
.L_x_473:
        /* <DEDUP_REMOVED lines=62> */
[----:B------:R-:W-:Y:S02]  /*32730*/  LEA.HI R0, R12, R12, RZ, 0x1 ;  /* 0x0000000c0c007211 */ /* 0x000fe400078f08ff */
[----:B------:R-:W-:Y:S01]  /*32740*/  MOV R8, R6 ;  /* 0x0000000600087202 */ /* 0x000fe20000000f00 */
[----:B------:R-:W-:Y:S01]  /*32750*/  IMAD.MOV.U32 R6, RZ, RZ, RZ ;  /* 0x000000ffff067224 */ /* 0x000fe200078e00ff */
[----:B------:R-:W-:-:S05]  /*32760*/  SHF.R.S32.HI R9, RZ, 0x1, R0 ;  /* 0x00000001ff097819 */ /* 0x000fca0000011400 */
[----:B------:R-:W-:Y:S02]  /*32770*/  IMAD.IADD R12, R12, 0x1, -R9 ;  /* 0x000000010c0c7824 */ /* 0x000fe400078e0a09 */
[----:B------:R-:W-:-:S03]  /*32780*/  IMAD R9, R9, 0x100000, R7 ;  /* 0x0010000009097824 */ /* 0x000fc600078e0207 */
[----:B------:R-:W-:-:S06]  /*32790*/  LEA R7, R12, 0x3ff00000, 0x14 ;  /* 0x3ff000000c077811 */ /* 0x000fcc00078ea0ff */
[----:B------:R-:W-:-:S11]  /*327a0*/  DMUL R8, R8, R6 ;  /* 0x0000000608087228 */ /* 0x000fd60000000000 */
.L_x_484:
[----:B------:R-:W-:-:S11]  /*327b0*/  DMUL R8, R8, UR12 ;  /* 0x0000000c08087c28 */ /* 0x000fd60008000000 */
.L_x_483:
        /* <DEDUP_REMOVED lines=25> */
.L_x_485:
        /* <DEDUP_REMOVED lines=23> */
.L_x_486:
        /* <DEDUP_REMOVED lines=25> */
.L_x_487:
[----:B------:R-:W-:Y:S01]  /*32c50*/  DADD R36, R36, -R6 ;  /* 0x0000000024247229 */ /* 0x000fe20000000806 */
[----:B------:R-:W-:Y:S10]  /*32c60*/  BRA.U UP1, `(.L_x_488) ;  /* 0xffffff9501447547 */ /* 0x000ff4000b83ffff */
.L_x_422:
[----:B------:R-:W0:Y:S01]  /*32c70*/  LDCU.64 UR12, c[0x3][URZ] ;  /* 0x00c00000ff0c77ac */ /* 0x000e220008000a00 */
[----:B------:R-:W-:Y:S01]  /*32c80*/  DADD R36, -R26, R36 ;  /* 0x000000001a247229 */ /* 0x000fe20000000124 */
[----:B------:R-:W-:Y:S01]  /*32c90*/  IMAD.MOV.U32 R12, RZ, RZ, 0x2b020c4a ;  /* 0x2b020c4aff0c7424 */ /* 0x000fe200078e00ff */
[----:B------:R-:W-:Y:S01]  /*32ca0*/  DADD R14, R14, -UR8 ;  /* 0x800000080e0e7e29 */ /* 0x000fe20008000000 */
[----:B------:R-:W-:Y:S01]  /*32cb0*/  UMOV UR6, 0x9999999a ;  /* 0x9999999a00067882 */ /* 0x000fe20000000000 */
[----:B------:R-:W-:Y:S01]  /*32cc0*/  UMOV UR7, 0x3fa99999 ;  /* 0x3fa9999900077882 */ /* 0x000fe20000000000 */
[----:B------:R-:W-:Y:S01]  /*32cd0*/  IMAD.MOV.U32 R13, RZ, RZ, 0x40111687 ;  /* 0x40111687ff0d7424 */ /* 0x000fe200078e00ff */
[----:B------:R-:W-:Y:S02]  /*32ce0*/  MOV R60, 0x32da0 ;  /* 0x00032da0003c7802 */ /* 0x000fe40000000f00 */
[----:B------:R-:W-:-:S08]  /*32cf0*/  DMUL R28, R36, R28 ;  /* 0x0000001c241c7228 */ /* 0x000fd00000000000 */
[----:B------:R-:W-:Y:S01]  /*32d00*/  DFMA R28, R26, UR6, -R28 ;  /* 0x000000061a1c7c2b */ /* 0x000fe2000800081c */
[----:B------:R-:W-:Y:S01]  /*32d10*/  UMOV UR6, 0x6a7ef9db ;  /* 0x6a7ef9db00067882 */ /* 0x000fe20000000000 */
[----:B0-----:R-:W-:Y:S01]  /*32d20*/  DADD R24, R14, UR12 ;  /* 0x0000000c0e187e29 */ /* 0x001fe20008000000 */
[----:B------:R-:W-:-:S05]  /*32d30*/  UMOV UR7, 0x3fa374bc ;  /* 0x3fa374bc00077882 */ /* 0x000fca0000000000 */
[----:B------:R-:W-:Y:S02]  /*32d40*/  DMUL R28, R28, -UR8 ;  /* 0x800000081c1c7c28 */ /* 0x000fe40008000000 */
[----:B------:R-:W-:-:S06]  /*32d50*/  DFMA R12, R24, UR6, -R12 ;  /* 0x00000006180c7c2b */ /* 0x000fcc000800080c */
[----:B------:R-:W-:-:S04]  /*32d60*/  DADD R26, R28, R18 ;  /* 0x000000001c1a7229 */ /* 0x000fc80000000012 */
[----:B------:R-:W-:Y:S01]  /*32d70*/  IMAD.MOV.U32 R58, RZ, RZ, R12 ;  /* 0x000000ffff3a7224 */ /* 0x000fe200078e000c */
[----:B------:R-:W-:-:S07]  /*32d80*/  MOV R7, R13 ;  /* 0x0000000d00077202 */ /* 0x000fce0000000f00 */
        /* <DEDUP_REMOVED lines=15> */
.L_x_489:
        /* <DEDUP_REMOVED lines=9> */
[----:B------:R-:W-:Y:S01]  /*32f10*/  MOV R10, 0x1 ;  /* 0x00000001000a7802 */ /* 0x000fe20000000f00 */
[----:B------:R-:W-:Y:S01]  /*32f20*/  IMAD.MOV.U32 R13, RZ, RZ, 0x40a7ed00 ;  /* 0x40a7ed00ff0d7424 */ /* 0x000fe200078e00ff */
[C---:B------:R-:W-:Y:S01]  /*32f30*/  DADD R6, -R24.reuse, 15 ;  /* 0x402e000018067429 */ /* 0x040fe20000000100 */
[----:B------:R-:W-:Y:S01]  /*32f40*/  IMAD.MOV.U32 R0, RZ, RZ, RZ ;  /* 0x000000ffff007224 */ /* 0x000fe200078e00ff */
[----:B------:R-:W-:Y:S01]  /*32f50*/  DADD R8, R24, -120 ;  /* 0xc05e000018087429 */ /* 0x000fe20000000000 */
[----:B------:R-:W-:Y:S01]  /*32f60*/  IMAD.MOV.U32 R32, RZ, RZ, RZ ;  /* 0x000000ffff207224 */ /* 0x000fe200078e00ff */
[----:B------:R-:W1:Y:S06]  /*32f70*/  LDCU.64 UR6, c[0x3][0x8] ;  /* 0x00c00100ff0677ac */ /* 0x000e6c0008000a00 */
[----:B------:R-:W-:-:S02]  /*32f80*/  DMUL R6, R6, R8 ;  /* 0x0000000806067228 */ /* 0x000fc40000000000 */
[----:B0-----:R-:W-:-:S06]  /*32f90*/  DFMA R22, R10, -R12, 1 ;  /* 0x3ff000000a16742b */ /* 0x001fcc000000080c */
[----:B------:R-:W-:Y:S02]  /*32fa0*/  DSETP.MAX.AND P0, P1, RZ, R6, PT ;  /* 0x00000006ff00722a */ /* 0x000fe4000390f000 */
[----:B------:R-:W-:Y:S01]  /*32fb0*/  IMAD.MOV.U32 R33, RZ, RZ, R6 ;  /* 0x000000ffff217224 */ /* 0x000fe200078e0006 */
[----:B------:R-:W-:Y:S02]  /*32fc0*/  DFMA R22, R22, R22, R22 ;  /* 0x000000161616722b */ /* 0x000fe40000000016 */
[C---:B-1----:R-:W-:Y:S01]  /*32fd0*/  DSETP.GEU.AND P2, PT, R24.reuse, UR6, PT ;  /* 0x0000000618007e2a */ /* 0x042fe2000bf4e000 */
[----:B------:R-:W-:Y:S02]  /*32fe0*/  FSEL R9, R0, R7, P0 ;  /* 0x0000000700097208 */ /* 0x000fe40000000000 */
[----:B------:R-:W-:Y:S01]  /*32ff0*/  SEL R32, R32, R33, P0 ;  /* 0x0000002120207207 */ /* 0x000fe20000000000 */
[----:B------:R-:W-:Y:S02]  /*33000*/  DSETP.GE.AND P0, PT, R24, UR6, PT ;  /* 0x0000000618007e2a */ /* 0x000fe4000bf06000 */
[----:B------:R-:W-:-:S03]  /*33010*/  DFMA R22, R10, R22, R10 ;  /* 0x000000160a16722b */ /* 0x000fc6000000000a */
[----:B------:R-:W-:Y:S01]  /*33020*/  @P1 LOP3.LUT R9, R7, 0x80000, RZ, 0xfc, !PT ;  /* 0x0008000007091812 */ /* 0x000fe200078efcff */
[----:B------:R-:W-:-:S04]  /*33030*/  DSETP.GEU.AND P1, PT, R24, R4, PT ;  /* 0x000000041800722a */ /* 0x000fc80003f2e000 */
        /* <DEDUP_REMOVED lines=22> */
.L_x_491:
[----:B------:R-:W0:Y:S01]  /*331a0*/  MUFU.RCP64H R7, -3062.5 ;  /* 0xc0a7ed0000077908 */ /* 0x000e220000001800 */
[----:B------:R-:W-:Y:S01]  /*331b0*/  MOV R8, 0x0 ;  /* 0x0000000000087802 */ /* 0x000fe20000000f00 */
[----:B------:R-:W-:Y:S01]  /*331c0*/  IMAD.MOV.U32 R9, RZ, RZ, 0x40a7ed00 ;  /* 0x40a7ed00ff097424 */ /* 0x000fe200078e00ff */
[----:B------:R-:W-:Y:S01]  /*331d0*/  FSETP.GEU.AND P1, PT, |R33|, 6.5827683646048100446e-37, PT ;  /* 0x036000002100780b */ /* 0x000fe20003f2e200 */
        /* <DEDUP_REMOVED lines=19> */
.L_x_492:
[----:B------:R-:W0:Y:S01]  /*33310*/  @!P2 LDC R22, c[0x3][0x10] ;  /* 0x00c00400ff16ab82 */ /* 0x000e220000000800 */
[----:B------:R-:W-:Y:S01]  /*33320*/  CS2R R38, SRZ ;  /* 0x0000000000267805 */ /* 0x000fe2000001ff00 */
[----:B------:R-:W-:Y:S01]  /*33330*/  IMAD.MOV.U32 R32, RZ, RZ, 0x0 ;  /* 0x00000000ff207424 */ /* 0x000fe200078e00ff */
[----:B------:R-:W-:Y:S01]  /*33340*/  UMOV UR6, URZ ;  /* 0x000000ff00067c82 */ /* 0x000fe20008000000 */
[----:B------:R-:W-:-:S04]  /*33350*/  IMAD.MOV.U32 R33, RZ, RZ, 0x405e0000 ;  /* 0x405e0000ff217424 */ /* 0x000fc800078e00ff */
[----:B------:R-:W1:Y:S03]  /*33360*/  @!P2 LDC R23, c[0x3][0x14] ;  /* 0x00c00500ff17ab82 */ /* 0x000e660000000800 */
.L_x_556:
[----:B------:R-:W2:Y:S01]  /*33370*/  LDCU.64 UR12, c[0x3][0x28] ;  /* 0x00c00500ff0c77ac */ /* 0x000ea20008000a00 */
[----:B------:R-:W-:Y:S01]  /*33380*/  DADD R46, -R32, 120 ;  /* 0x405e0000202e7429 */ /* 0x000fe20000000100 */
[----:B------:R-:W-:Y:S01]  /*33390*/  MOV R6, 0x47ae147b ;  /* 0x47ae147b00067802 */ /* 0x000fe20000000f00 */
[----:B------:R-:W-:Y:S01]  /*333a0*/  IMAD.MOV.U32 R7, RZ, RZ, 0x40107ae1 ;  /* 0x40107ae1ff077424 */ /* 0x000fe200078e00ff */
        /* <DEDUP_REMOVED lines=28> */
.L_x_493:
        /* <DEDUP_REMOVED lines=41> */
.L_x_494:
        /* <DEDUP_REMOVED lines=20> */
.L_x_495:
        /* <DEDUP_REMOVED lines=46> */
.L_x_496:
        /* <DEDUP_REMOVED lines=24> */
.L_x_497:
        /* <DEDUP_REMOVED lines=24> */
.L_x_498:
        /* <DEDUP_REMOVED lines=24> */
.L_x_499:
        /* <DEDUP_REMOVED lines=24> */
.L_x_500:
[----:B------:R-:W-:Y:S01]  /*34220*/  ISETP.GE.AND P0, PT, R0, 0x1, PT ;  /* 0x000000010000780c */ /* 0x000fe20003f06270 */
[----:B------:R-:W-:-:S12]  /*34230*/  DADD R40, R44, R40 ;  /* 0x000000002c287229 */ /* 0x000fd80000000028 */
[----:B------:R-:W-:Y:S05]  /*34240*/  @!P0 BRA `(.L_x_501) ;  /* 0x0000000c00ac8947 */ /* 0x000fea0003800000 */
[----:B------:R-:W-:-:S05]  /*34250*/  UMOV UR7, URZ ;  /* 0x000000ff00077c82 */ /* 0x000fca0008000000 */
.L_x_510:
        /* <DEDUP_REMOVED lines=27> */
.L_x_502:
        /* <DEDUP_REMOVED lines=43> */
.L_x_503:
        /* <DEDUP_REMOVED lines=20> */
.L_x_504:
        /* <DEDUP_REMOVED lines=46> */
.L_x_505:
        /* <DEDUP_REMOVED lines=24> */
.L_x_506:
        /* <DEDUP_REMOVED lines=24> */
.L_x_507:
        /* <DEDUP_REMOVED lines=24> */
.L_x_508:
        /* <DEDUP_REMOVED lines=24> */
.L_x_509:
[----:B------:R-:W-:Y:S01]  /*350e0*/  DADD R40, R40, R8 ;  /* 0x0000000028287229 */ /* 0x000fe20000000008 */
[----:B------:R-:W-:Y:S10]  /*350f0*/  @P2 BRA `(.L_x_510) ;  /* 0xfffffff000582947 */ /* 0x000ff4000383ffff */
.L_x_501:
        /* <DEDUP_REMOVED lines=70> */
.L_x_512:
[----:B------:R-:W-:-:S11]  /*35560*/  DMUL R6, R6, UR12 ;  /* 0x0000000c06067c28 */ /* 0x000fd60008000000 */
.L_x_511:
[----:B------:R-:W-:Y:S01]  /*35570*/  IMAD.U32 R48, RZ, RZ, UR10 ;  /* 0x0000000aff307e24 */ /* 0x000fe2000f8e00ff */
[----:B------:R-:W0:Y:S01]  /*35580*/  LDCU.64 UR12, c[0x3][0x28] ;  /* 0x00c00500ff0c77ac */ /* 0x000e220008000a00 */
[----:B------:R-:W-:Y:S01]  /*35590*/  IMAD.U32 R49, RZ, RZ, UR11 ;  /* 0x0000000bff317e24 */ /* 0x000fe2000f8e00ff */
[----:B------:R-:W-:Y:S01]  /*355a0*/  DMUL R6, R6, R36 ;  /* 0x0000002406067228 */ /* 0x000fe20000000000 */
[----:B------:R-:W-:Y:S01]  /*355b0*/  IMAD.MOV.U32 R10, RZ, RZ, 0x47ae147b ;  /* 0x47ae147bff0a7424 */ /* 0x000fe200078e00ff */
[----:B------:R-:W-:Y:S01]  /*355c0*/  MOV R60, 0x356c0 ;  /* 0x000356c0003c7802 */ /* 0x000fe20000000f00 */
[----:B------:R-:W-:Y:S02]  /*355d0*/  IMAD.MOV.U32 R11, RZ, RZ, 0x40107ae1 ;  /* 0x40107ae1ff0b7424 */ /* 0x000fe400078e00ff */
[----:B------:R-:W-:-:S03]  /*355e0*/  DFMA R48, R48, -0.5, R32 ;  /* 0xbfe000003030782b */ /* 0x000fc60000000020 */
[----:B------:R-:W-:-:S05]  /*355f0*/  DMUL R40, R6, R40 ;  /* 0x0000002806287228 */ /* 0x000fca0000000000 */
[----:B------:R-:W-:-:S08]  /*35600*/  DADD R50, -R48, 120 ;  /* 0x405e000030327429 */ /* 0x000fd00000000100 */
[----:B0-----:R-:W-:Y:S01]  /*35610*/  DMUL R8, R50, UR12 ;  /* 0x0000000c32087c28 */ /* 0x001fe20008000000 */
[----:B------:R-:W-:Y:S01]  /*35620*/  UMOV UR12, 0x6a7ef9db ;  /* 0x6a7ef9db000c7882 */ /* 0x000fe20000000000 */
[----:B------:R-:W-:Y:S01]  /*35630*/  DADD R12, R48, R50 ;  /* 0x00000000300c7229 */ /* 0x000fe20000000032 */
[----:B------:R-:W-:-:S03]  /*35640*/  UMOV UR13, 0x3fa374bc ;  /* 0x3fa374bc000d7882 */ /* 0x000fc60000000000 */
[----:B------:R-:W0:Y:S04]  /*35650*/  F2I.F64.FLOOR R0, R8 ;  /* 0x0000000800007311 */ /* 0x000e280000305100 */
[----:B------:R-:W-:-:S10]  /*35660*/  DFMA R12, R12, UR12, -R10 ;  /* 0x0000000c0c0c7c2b */ /* 0x000fd4000800080a */
[----:B------:R-:W-:Y:S01]  /*35670*/  MOV R58, R12 ;  /* 0x0000000c003a7202 */ /* 0x000fe20000000f00 */
        /* <DEDUP_REMOVED lines=18> */
.L_x_513:
        /* <DEDUP_REMOVED lines=41> */
.L_x_514:
        /* <DEDUP_REMOVED lines=20> */
.L_x_515:
        /* <DEDUP_REMOVED lines=46> */
.L_x_516:
        /* <DEDUP_REMOVED lines=24> */
.L_x_517:
        /* <DEDUP_REMOVED lines=24> */
.L_x_518:
        /* <DEDUP_REMOVED lines=24> */
.L_x_519:
        /* <DEDUP_REMOVED lines=24> */
.L_x_520:
[----:B------:R-:W-:Y:S01]  /*36450*/  ISETP.GE.AND P0, PT, R0, 0x1, PT ;  /* 0x000000010000780c */ /* 0x000fe20003f06270 */
[----:B------:R-:W-:-:S12]  /*36460*/  DADD R46, R46, R6 ;  /* 0x000000002e2e7229 */ /* 0x000fd80000000006 */
[----:B------:R-:W-:Y:S05]  /*36470*/  @!P0 BRA `(.L_x_521) ;  /* 0x0000000c00ac8947 */ /* 0x000fea0003800000 */
[----:B------:R-:W-:-:S05]  /*36480*/  UMOV UR7, URZ ;  /* 0x000000ff00077c82 */ /* 0x000fca0008000000 */
.L_x_530:
        /* <DEDUP_REMOVED lines=27> */
.L_x_522:
        /* <DEDUP_REMOVED lines=43> */
.L_x_523:
        /* <DEDUP_REMOVED lines=20> */
.L_x_524:
        /* <DEDUP_REMOVED lines=46> */
.L_x_525:
        /* <DEDUP_REMOVED lines=24> */
.L_x_526:
        /* <DEDUP_REMOVED lines=24> */
.L_x_527:
        /* <DEDUP_REMOVED lines=24> */
.L_x_528:
        /* <DEDUP_REMOVED lines=24> */
.L_x_529:
[----:B------:R-:W-:Y:S01]  /*37310*/  DADD R46, R46, R8 ;  /* 0x000000002e2e7229 */ /* 0x000fe20000000008 */
[----:B------:R-:W-:Y:S10]  /*37320*/  @P2 BRA `(.L_x_530) ;  /* 0xfffffff000582947 */ /* 0x000ff4000383ffff */
.L_x_521:
        /* <DEDUP_REMOVED lines=65> */
[----:B------:R-:W-:-:S04]  /*37740*/  SHF.R.S32.HI R7, RZ, 0x1, R0 ;  /* 0x00000001ff077819 */ /* 0x000fc80000011400 */
[----:B------:R-:W-:Y:S01]  /*37750*/  IADD3 R10, PT, PT, R10, -R7, RZ ;  /* 0x800000070a0a7210 */ /* 0x000fe20007ffe0ff */
[----:B------:R-:W-:-:S03]  /*37760*/  IMAD R7, R7, 0x100000, R9 ;  /* 0x0010000007077824 */ /* 0x000fc600078e0209 */
[----:B------:R-:W-:-:S06]  /*37770*/  LEA R9, R10, 0x3ff00000, 0x14 ;  /* 0x3ff000000a097811 */ /* 0x000fcc00078ea0ff */
[----:B------:R-:W-:-:S11]  /*37780*/  DMUL R6, R6, R8 ;  /* 0x0000000806067228 */ /* 0x000fd60000000000 */
.L_x_532:
[----:B------:R-:W-:-:S11]  /*37790*/  DMUL R6, R6, UR12 ;  /* 0x0000000c06067c28 */ /* 0x000fd60008000000 */
.L_x_531:
        /* <DEDUP_REMOVED lines=33> */
.L_x_533:
[----:B------:R-:W-:Y:S01]  /*379b0*/  DADD R8, R8, UR12 ;  /* 0x0000000c08087e29 */ /* 0x000fe20008000000 */
[----:B------:R-:W-:Y:S01]  /*379c0*/  UMOV UR12, 0x6a7ef9db ;  /* 0x6a7ef9db000c7882 */ /* 0x000fe20000000000 */
[----:B------:R-:W-:Y:S01]  /*379d0*/  DSETP.GE.AND P0, PT, R50, R22, PT ;  /* 0x000000163200722a */ /* 0x000fe20003f06000 */
[----:B------:R-:W-:Y:S01]  /*379e0*/  UMOV UR13, 0x3fa374bc ;  /* 0x3fa374bc000d7882 */ /* 0x000fe20000000000 */
[----:B------:R-:W-:Y:S01]  /*379f0*/  DSETP.NEU.AND P1, PT, R12, RZ, PT ;  /* 0x000000ff0c00722a */ /* 0x000fe20003f2d000 */
[----:B------:R-:W-:Y:S01]  /*37a00*/  MOV R60, 0x37b10 ;  /* 0x00037b10003c7802 */ /* 0x000fe20000000f00 */
[----:B------:R-:W-:Y:S01]  /*37a10*/  DFMA R48, R70, 0.5, R50 ;  /* 0x3fe000004630782b */ /* 0x000fe20000000032 */
[----:B------:R-:W-:Y:S01]  /*37a20*/  MOV R12, RZ ;  /* 0x000000ff000c7202 */ /* 0x000fe20000000f00 */
        /* <DEDUP_REMOVED lines=33> */
.L_x_534:
        /* <DEDUP_REMOVED lines=20> */
.L_x_535:
        /* <DEDUP_REMOVED lines=46> */
.L_x_536:
        /* <DEDUP_REMOVED lines=24> */
.L_x_537:
        /* <DEDUP_REMOVED lines=24> */
.L_x_538:
        /* <DEDUP_REMOVED lines=24> */
.L_x_539:
        /* <DEDUP_REMOVED lines=24> */
.L_x_540:
[----:B------:R-:W-:Y:S01]  /*38660*/  ISETP.GE.AND P0, PT, R0, 0x1, PT ;  /* 0x000000010000780c */ /* 0x000fe20003f06270 */
[----:B------:R-:W-:-:S12]  /*38670*/  DADD R48, R48, R6 ;  /* 0x0000000030307229 */ /* 0x000fd80000000006 */
[----:B------:R-:W-:Y:S05]  /*38680*/  @!P0 BRA `(.L_x_541) ;  /* 0x0000000c00ac8947 */ /* 0x000fea0003800000 */
[----:B------:R-:W-:-:S05]  /*38690*/  UMOV UR7, URZ ;  /* 0x000000ff00077c82 */ /* 0x000fca0008000000 */
.L_x_550:
        /* <DEDUP_REMOVED lines=27> */
.L_x_542:
        /* <DEDUP_REMOVED lines=43> */
.L_x_543:
        /* <DEDUP_REMOVED lines=20> */
.L_x_544:
        /* <DEDUP_REMOVED lines=46> */
.L_x_545:
        /* <DEDUP_REMOVED lines=24> */
.L_x_546:
        /* <DEDUP_REMOVED lines=24> */
.L_x_547:
        /* <DEDUP_REMOVED lines=24> */
.L_x_548:
        /* <DEDUP_REMOVED lines=24> */
.L_x_549:
[----:B------:R-:W-:Y:S01]  /*39520*/  DADD R48, R48, R8 ;  /* 0x0000000030307229 */ /* 0x000fe20000000008 */
[----:B------:R-:W-:Y:S10]  /*39530*/  @P2 BRA `(.L_x_550) ;  /* 0xfffffff000582947 */ /* 0x000ff4000383ffff */
.L_x_541:
        /* <DEDUP_REMOVED lines=10> */
[----:B------:R-:W-:Y:S01]  /*395e0*/  MOV R6, 0x652b82fe ;  /* 0x652b82fe00067802 */ /* 0x000fe20000000f00 */
[----:B------:R-:W-:Y:S01]  /*395f0*/  IMAD.MOV.U32 R7, RZ, RZ, 0x3ff71547 ;  /* 0x3ff71547ff077424 */ /* 0x000fe200078e00ff */
        /* <DEDUP_REMOVED lines=58> */
.L_x_552:
[----:B------:R-:W-:-:S11]  /*399a0*/  DMUL R8, R8, UR12 ;  /* 0x0000000c08087c28 */ /* 0x000fd60008000000 */
.L_x_551:
[----:B------:R-:W0:Y:S01]  /*399b0*/  MUFU.RCP64H R7, 6 ;  /* 0x4018000000077908 */ /* 0x000e220000001800 */
[----:B------:R-:W-:Y:S01]  /*399c0*/  MOV R10, 0x0 ;  /* 0x00000000000a7802 */ /* 0x000fe20000000f00 */
[----:B------:R-:W-:Y:S01]  /*399d0*/  IMAD.MOV.U32 R11, RZ, RZ, 0x40180000 ;  /* 0x40180000ff0b7424 */ /* 0x000fe200078e00ff */
[----:B------:R-:W-:Y:S01]  /*399e0*/  DMUL R56, R40, -UR10 ;  /* 0x8000000a28387c28 */ /* 0x000fe20008000000 */
[----:B------:R-:W-:Y:S01]  /*399f0*/  IMAD.MOV.U32 R6, RZ, RZ, 0x1 ;  /* 0x00000001ff067424 */ /* 0x000fe200078e00ff */
        /* <DEDUP_REMOVED lines=20> */
.L_x_553:
        /* <DEDUP_REMOVED lines=21> */
[----:B------:R-:W-:Y:S01]  /*39c90*/  MOV R8, UR12 ;  /* 0x0000000c00087c02 */ /* 0x000fe20008000f00 */
[----:B------:R-:W-:-:S07]  /*39ca0*/  IMAD.U32 R9, RZ, RZ, UR13 ;  /* 0x0000000dff097e24 */ /* 0x000fce000f8e00ff */
.L_x_554:
        /* <DEDUP_REMOVED lines=25> */
.L_x_555:
[----:B------:R-:W-:Y:S01]  /*39e40*/  DADD R38, R38, -R6 ;  /* 0x0000000026267229 */ /* 0x000fe20000000806 */
[----:B------:R-:W-:Y:S10]  /*39e50*/  BRA.U UP1, `(.L_x_556) ;  /* 0xffffff9501447547 */ /* 0x000ff4000b83ffff */
.L_x_490:
[----:B------:R-:W0:Y:S01]  /*39e60*/  MUFU.RCP64H R7, 6 ;  /* 0x4018000000077908 */ /* 0x000e220000001800 */
[----:B------:R-:W-:Y:S01]  /*39e70*/  MOV R8, 0x0 ;  /* 0x0000000000087802 */ /* 0x000fe20000000f00 */
[----:B------:R-:W-:Y:S01]  /*39e80*/  IMAD.MOV.U32 R9, RZ, RZ, 0x40180000 ;  /* 0x40180000ff097424 */ /* 0x000fe200078e00ff */
[----:B------:R-:W-:Y:S01]  /*39e90*/  DADD R38, -R26, R38 ;  /* 0x000000001a267229 */ /* 0x000fe20000000126 */
[----:B------:R-:W-:Y:S01]  /*39ea0*/  IMAD.MOV.U32 R6, RZ, RZ, 0x1 ;  /* 0x00000001ff067424 */ /* 0x000fe200078e00ff */
[----:B------:R-:W-:Y:S01]  /*39eb0*/  FSETP.GEU.AND P1, PT, |R21|, 6.5827683646048100446e-37, PT ;  /* 0x036000001500780b */ /* 0x000fe20003f2e200 */
[----:B------:R-:W-:Y:S01]  /*39ec0*/  UMOV UR6, 0x9999999a ;  /* 0x9999999a00067882 */ /* 0x000fe20000000000 */
[----:B------:R-:W-:-:S04]  /*39ed0*/  UMOV UR7, 0x3fa99999 ;  /* 0x3fa9999900077882 */ /* 0x000fc80000000000 */
[----:B------:R-:W-:Y:S02]  /*39ee0*/  DMUL R30, R38, R30 ;  /* 0x0000001e261e7228 */ /* 0x000fe40000000000 */
[----:B0-----:R-:W-:-:S06]  /*39ef0*/  DFMA R10, R6, -R8, 1 ;  /* 0x3ff00000060a742b */ /* 0x001fcc0000000808 */
[----:B------:R-:W-:Y:S02]  /*39f00*/  DFMA R22, R26, UR6, -R30 ;  /* 0x000000061a167c2b */ /* 0x000fe4000800081e */
[----:B------:R-:W-:-:S06]  /*39f10*/  DFMA R10, R10, R10, R10 ;  /* 0x0000000a0a0a722b */ /* 0x000fcc000000000a */
[----:B------:R-:W-:Y:S02]  /*39f20*/  DMUL R22, R22, -UR8 ;  /* 0x8000000816167c28 */ /* 0x000fe40008000000 */
        /* <DEDUP_REMOVED lines=16> */
.L_x_557:
        /* <DEDUP_REMOVED lines=24> */
.L_x_558:
        /* <DEDUP_REMOVED lines=24> */
.L_x_559:
        /* <DEDUP_REMOVED lines=24> */
.L_x_560:
[----:B------:R-:W-:Y:S01]  /*3a4b0*/  DADD R18, R18, R6 ;  /* 0x0000000012127229 */ /* 0x000fe20000000006 */
[----:B------:R-:W-:Y:S10]  /*3a4c0*/  BRA.U UP0, `(.L_x_561) ;  /* 0xfffffe3100bc7547 */ /* 0x000ff4000b83ffff */
.L_x_283:
[----:B------:R-:W0:Y:S02]  /*3a4d0*/  LDC.64 R2, c[0x0][0x380] ;  /* 0x0000e000ff027b82 */ /* 0x000e240000000a00 */
[----:B0-----:R-:W-:Y:S04]  /*3a4e0*/  STG.E.64 desc[UR16][R2.64], R14 ;  /* 0x0000000e02007986 */ /* 0x001fe8000c101b10 */
[----:B------:R-:W-:Y:S01]  /*3a4f0*/  STG.E.64 desc[UR16][R2.64+0x8], R18 ;  /* 0x0000081202007986 */ /* 0x000fe2000c101b10 */
[----:B------:R-:W-:Y:S05]  /*3a500*/  EXIT ;  /* 0x000000000000794d */ /* 0x000fea0003800000 */
        .weak           $__internal_0_$__cuda_sm20_dblrcp_rn_slowpath_v3
        .type           $__internal_0_$__cuda_sm20_dblrcp_rn_slowpath_v3,@function
        .size           $__internal_0_$__cuda_sm20_dblrcp_rn_slowpath_v3,($__internal_1_$__cuda_sm20_div_rn_f64_full - $__internal_0_$__cuda_sm20_dblrcp_rn_slowpath_v3)
$__internal_0_$__cuda_sm20_dblrcp_rn_slowpath_v3:
[----:B------:R-:W-:-:S06]  /*3a510*/  IMAD.U32 R9, RZ, RZ, UR5 ;  /* 0x00000005ff097e24 */ /* 0x000fcc000f8e00ff */
[----:B------:R-:W-:-:S14]  /*3a520*/  DSETP.GTU.AND P0, PT, |R8|, +INF , PT ;  /* 0x7ff000000800742a */ /* 0x000fdc0003f0c200 */
[----:B------:R-:W-:Y:S05]  /*3a530*/  @P0 BRA `(.L_x_562) ;  /* 0x0000000000940947 */ /* 0x000fea0003800000 */
[----:B------:R-:W-:Y:S01]  /*3a540*/  ULOP3.LUT UR5, UR5, 0x7fffffff, URZ, 0xc0, !UPT ;  /* 0x7fffffff05057892 */ /* 0x000fe2000f8ec0ff */
[----:B------:R-:W-:Y:S02]  /*3a550*/  R2UR UR7, R9 ;  /* 0x00000000090772ca */ /* 0x000fe400000e0000 */
[----:B------:R-:W-:Y:S01]  /*3a560*/  R2UR UR6, R8 ;  /* 0x00000000080672ca */ /* 0x000fe200000e0000 */
[----:B------:R-:W-:-:S04]  /*3a570*/  UIADD3 UR12, UPT, UPT, UR5, -0x1, URZ ;  /* 0xffffffff050c7890 */ /* 0x000fc8000fffe0ff */
[----:B------:R-:W-:-:S11]  /*3a580*/  UISETP.GE.U32.AND UP0, UPT, UR12, 0x7fefffff, UPT ;  /* 0x7fefffff0c00788c */ /* 0x000fd6000bf06070 */
[----:B------:R-:W-:Y:S01]  /*3a590*/  @UP0 ULOP3.LUT UR7, UR7, 0x7ff00000, URZ, 0x3c, !UPT ;  /* 0x7ff0000007070892 */ /* 0x000fe2000f8e3cff */
[----:B------:R-:W-:Y:S01]  /*3a5a0*/  @UP0 UMOV UR6, URZ ;  /* 0x000000ff00060c82 */ /* 0x000fe20008000000 */
[----:B------:R-:W-:Y:S10]  /*3a5b0*/  BRA.U UP0, `(.L_x_563) ;  /* 0x0000000100807547 */ /* 0x000ff4000b800000 */
[----:B------:R-:W-:-:S09]  /*3a5c0*/  UISETP.GE.U32.AND UP0, UPT, UR5, 0x1000001, UPT ;  /* 0x010000010500788c */ /* 0x000fd2000bf06070 */
[----:B------:R-:W-:Y:S05]  /*3a5d0*/  BRA.U !UP0, `(.L_x_564) ;  /* 0x00000001083c7547 */ /* 0x000fea000b800000 */
[----:B------:R-:W-:Y:S02]  /*3a5e0*/  VIADD R13, R9, 0xc0200000 ;  /* 0xc0200000090d7836 */ /* 0x000fe40000000000 */
[----:B------:R-:W-:Y:S02]  /*3a5f0*/  IMAD.MOV.U32 R12, RZ, RZ, R8 ;  /* 0x000000ffff0c7224 */ /* 0x000fe400078e0008 */
[----:B------:R-:W0:Y:S04]  /*3a600*/  MUFU.RCP64H R33, R13 ;  /* 0x0000000d00217308 */ /* 0x000e280000001800 */
[----:B0-----:R-:W-:-:S08]  /*3a610*/  DFMA R34, -R12, R32, 1 ;  /* 0x3ff000000c22742b */ /* 0x001fd00000000120 */
[----:B------:R-:W-:-:S08]  /*3a620*/  DFMA R34, R34, R34, R34 ;  /* 0x000000222222722b */ /* 0x000fd00000000022 */
[----:B------:R-:W-:-:S08]  /*3a630*/  DFMA R34, R32, R34, R32 ;  /* 0x000000222022722b */ /* 0x000fd00000000020 */
[----:B------:R-:W-:-:S08]  /*3a640*/  DFMA R32, -R12, R34, 1 ;  /* 0x3ff000000c20742b */ /* 0x000fd00000000122 */
[----:B------:R-:W-:-:S08]  /*3a650*/  DFMA R32, R34, R32, R34 ;  /* 0x000000202220722b */ /* 0x000fd00000000022 */
[----:B------:R-:W-:-:S08]  /*3a660*/  DMUL R32, R32, 2.2250738585072013831e-308 ;  /* 0x0010000020207828 */ /* 0x000fd00000000000 */
[----:B------:R-:W-:-:S08]  /*3a670*/  DFMA R8, -R8, R32, 1 ;  /* 0x3ff000000808742b */ /* 0x000fd00000000120 */
[----:B------:R-:W-:-:S08]  /*3a680*/  DFMA R8, R8, R8, R8 ;  /* 0x000000080808722b */ /* 0x000fd00000000008 */
[----:B------:R-:W-:-:S10]  /*3a690*/  DFMA R8, R32, R8, R32 ;  /* 0x000000082008722b */ /* 0x000fd40000000020 */
[----:B------:R-:W-:Y:S02]  /*3a6a0*/  R2UR UR6, R8 ;  /* 0x00000000080672ca */ /* 0x000fe400000e0000 */
[----:B------:R-:W-:Y:S01]  /*3a6b0*/  R2UR UR7, R9 ;  /* 0x00000000090772ca */ /* 0x000fe200000e0000 */
[----:B------:R-:W-:-:S14]  /*3a6c0*/  BRA `(.L_x_563) ;  /* 0x00000000003c7947 */ /* 0x000fdc0003800000 */
.L_x_564:
[----:B------:R-:W-:Y:S01]  /*3a6d0*/  DMUL R8, R8, 8.11296384146066816958e+31 ;  /* 0x4690000008087828 */ /* 0x000fe20000000000 */
[----:B------:R-:W-:-:S05]  /*3a6e0*/  MOV R12, R32 ;  /* 0x00000020000c7202 */ /* 0x000fca0000000f00 */
[----:B------:R-:W0:Y:S02]  /*3a6f0*/  MUFU.RCP64H R13, R9 ;  /* 0x00000009000d7308 */ /* 0x000e240000001800 */
[----:B0-----:R-:W-:-:S08]  /*3a700*/  DFMA R32, -R8, R12, 1 ;  /* 0x3ff000000820742b */ /* 0x001fd0000000010c */
[----:B------:R-:W-:-:S08]  /*3a710*/  DFMA R32, R32, R32, R32 ;  /* 0x000000202020722b */ /* 0x000fd00000000020 */
[----:B------:R-:W-:-:S08]  /*3a720*/  DFMA R32, R12, R32, R12 ;  /* 0x000000200c20722b */ /* 0x000fd0000000000c */
[----:B------:R-:W-:-:S08]  /*3a730*/  DFMA R12, -R8, R32, 1 ;  /* 0x3ff00000080c742b */ /* 0x000fd00000000120 */
[----:B------:R-:W-:-:S08]  /*3a740*/  DFMA R12, R32, R12, R32 ;  /* 0x0000000c200c722b */ /* 0x000fd00000000020 */
[----:B------:R-:W-:-:S10]  /*3a750*/  DMUL R12, R12, 8.11296384146066816958e+31 ;  /* 0x469000000c0c7828 */ /* 0x000fd40000000000 */
[----:B------:R-:W-:Y:S02]  /*3a760*/  R2UR UR6, R12 ;  /* 0x000000000c0672ca */ /* 0x000fe400000e0000 */
[----:B------:R-:W-:Y:S01]  /*3a770*/  R2UR UR7, R13 ;  /* 0x000000000d0772ca */ /* 0x000fe200000e0000 */
[----:B------:R-:W-:-:S14]  /*3a780*/  BRA `(.L_x_563) ;  /* 0x00000000000c7947 */ /* 0x000fdc0003800000 */
.L_x_562:
[----:B------:R-:W-:Y:S02]  /*3a790*/  R2UR UR7, R9 ;  /* 0x00000000090772ca */ /* 0x000fe400000e0000 */
[----:B------:R-:W-:-:S11]  /*3a7a0*/  R2UR UR6, R8 ;  /* 0x00000000080672ca */ /* 0x000fd600000e0000 */
[----:B------:R-:W-:-:S12]  /*3a7b0*/  ULOP3.LUT UR7, UR7, 0x80000, URZ, 0xfc, !UPT ;  /* 0x0008000007077892 */ /* 0x000fd8000f8efcff */
.L_x_563:
[----:B------:R-:W-:-:S04]  /*3a7c0*/  IMAD.MOV.U32 R11, RZ, RZ, 0x0 ;  /* 0x00000000ff0b7424 */ /* 0x000fc800078e00ff */
[----:B------:R-:W-:Y:S05]  /*3a7d0*/  RET.REL.NODEC R10 `(_Z5OuterP5point) ;  /* 0xfffffc580a087950 */ /* 0x000fea0003c3ffff */
        .weak           $__internal_1_$__cuda_sm20_div_rn_f64_full
        .type           $__internal_1_$__cuda_sm20_div_rn_f64_full,@function
        .size           $__internal_1_$__cuda_sm20_div_rn_f64_full,($_Z5OuterP5point$__internal_accurate_pow - $__internal_1_$__cuda_sm20_div_rn_f64_full)
$__internal_1_$__cuda_sm20_div_rn_f64_full:
[C---:B------:R-:W-:Y:S01]  /*3a7e0*/  FSETP.GEU.AND P1, PT, |R53|.reuse, 1.469367938527859385e-39, PT ;  /* 0x001000003500780b */ /* 0x040fe20003f2e200 */
[----:B------:R-:W-:Y:S01]  /*3a7f0*/  IMAD.U32 R52, RZ, RZ, UR4 ;  /* 0x00000004ff347e24 */ /* 0x000fe2000f8e00ff */
[----:B------:R-:W-:Y:S01]  /*3a800*/  LOP3.LUT R7, R53, 0x800fffff, RZ, 0xc0, !PT ;  /* 0x800fffff35077812 */ /* 0x000fe200078ec0ff */
[----:B------:R-:W-:Y:S01]  /*3a810*/  IMAD.U32 R54, RZ, RZ, UR4 ;  /* 0x00000004ff367e24 */ /* 0x000fe2000f8e00ff */
[----:B------:R-:W-:Y:S01]  /*3a820*/  MOV R9, 0x1ca00000 ;  /* 0x1ca0000000097802 */ /* 0x000fe20000000f00 */
[----:B------:R-:W-:Y:S01]  /*3a830*/  IMAD.MOV.U32 R10, RZ, RZ, 0x1 ;  /* 0x00000001ff0a7424 */ /* 0x000fe200078e00ff */
[----:B------:R-:W-:Y:S01]  /*3a840*/  LOP3.LUT R55, R7, 0x3ff00000, RZ, 0xfc, !PT ;  /* 0x3ff0000007377812 */ /* 0x000fe200078efcff */
[----:B------:R-:W-:Y:S01]  /*3a850*/  IMAD.MOV.U32 R58, RZ, RZ, R56 ;  /* 0x000000ffff3a7224 */ /* 0x000fe200078e0038 */
[----:B------:R-:W-:-:S05]  /*3a860*/  LOP3.LUT R7, R57, 0x7ff00000, RZ, 0xc0, !PT ;  /* 0x7ff0000039077812 */ /* 0x000fca00078ec0ff */
[----:B------:R-:W-:-:S06]  /*3a870*/  @!P1 DMUL R54, R52, 8.98846567431157953865e+307 ;  /* 0x7fe0000034369828 */ /* 0x000fcc0000000000 */
[----:B------:R-:W0:Y:S02]  /*3a880*/  MUFU.RCP64H R11, R55 ;  /* 0x00000037000b7308 */ /* 0x000e240000001800 */
[----:B0-----:R-:W-:-:S08]  /*3a890*/  DFMA R60, R10, -R54, 1 ;  /* 0x3ff000000a3c742b */ /* 0x001fd00000000836 */
[----:B------:R-:W-:-:S08]  /*3a8a0*/  DFMA R60, R60, R60, R60 ;  /* 0x0000003c3c3c722b */ /* 0x000fd0000000003c */
[----:B------:R-:W-:Y:S01]  /*3a8b0*/  DFMA R60, R10, R60, R10 ;  /* 0x0000003c0a3c722b */ /* 0x000fe2000000000a */
[----:B------:R-:W-:Y:S01]  /*3a8c0*/  LOP3.LUT R11, R53, 0x7ff00000, RZ, 0xc0, !PT ;  /* 0x7ff00000350b7812 */ /* 0x000fe200078ec0ff */
[----:B------:R-:W-:-:S03]  /*3a8d0*/  IMAD.MOV.U32 R10, RZ, RZ, R7 ;  /* 0x000000ffff0a7224 */ /* 0x000fc600078e0007 */
[----:B------:R-:W-:-:S03]  /*3a8e0*/  ISETP.GE.U32.AND P0, PT, R7, R11, PT ;  /* 0x0000000b0700720c */ /* 0x000fc60003f06070 */
[----:B------:R-:W-:Y:S01]  /*3a8f0*/  DFMA R62, R60, -R54, 1 ;  /* 0x3ff000003c3e742b */ /* 0x000fe20000000836 */
[----:B------:R-:W-:Y:S02]  /*3a900*/  SEL R59, R9, 0x63400000, !P0 ;  /* 0x63400000093b7807 */ /* 0x000fe40004000000 */
[----:B------:R-:W-:Y:S02]  /*3a910*/  FSETP.GEU.AND P0, PT, |R57|, 1.469367938527859385e-39, PT ;  /* 0x001000003900780b */ /* 0x000fe40003f0e200 */
[----:B------:R-:W-:-:S03]  /*3a920*/  LOP3.LUT R59, R59, 0x800fffff, R57, 0xf8, !PT ;  /* 0x800fffff3b3b7812 */ /* 0x000fc600078ef839 */
[----:B------:R-:W-:-:S08]  /*3a930*/  DFMA R60, R60, R62, R60 ;  /* 0x0000003e3c3c722b */ /* 0x000fd0000000003c */
[----:B------:R-:W-:Y:S05]  /*3a940*/  @P0 BRA `(.L_x_565) ;  /* 0x0000000000200947 */ /* 0x000fea0003800000 */
[----:B------:R-:W-:Y:S01]  /*3a950*/  LOP3.LUT R10, R53, 0x7ff00000, RZ, 0xc0, !PT ;  /* 0x7ff00000350a7812 */ /* 0x000fe200078ec0ff */
[----:B------:R-:W-:-:S03]  /*3a960*/  IMAD.MOV.U32 R62, RZ, RZ, RZ ;  /* 0x000000ffff3e7224 */ /* 0x000fc600078e00ff */
[----:B------:R-:W-:-:S04]  /*3a970*/  ISETP.GE.U32.AND P0, PT, R7, R10, PT ;  /* 0x0000000a0700720c */ /* 0x000fc80003f06070 */
[----:B------:R-:W-:-:S04]  /*3a980*/  SEL R13, R9, 0x63400000, !P0 ;  /* 0x63400000090d7807 */ /* 0x000fc80004000000 */
[----:B------:R-:W-:-:S04]  /*3a990*/  LOP3.LUT R13, R13, 0x80000000, R57, 0xf8, !PT ;  /* 0x800000000d0d7812 */ /* 0x000fc800078ef839 */
[----:B------:R-:W-:-:S06]  /*3a9a0*/  LOP3.LUT R63, R13, 0x100000, RZ, 0xfc, !PT ;  /* 0x001000000d3f7812 */ /* 0x000fcc00078efcff */
[----:B------:R-:W-:-:S10]  /*3a9b0*/  DFMA R58, R58, 2, -R62 ;  /* 0x400000003a3a782b */ /* 0x000fd4000000083e */
[----:B------:R-:W-:-:S07]  /*3a9c0*/  LOP3.LUT R10, R59, 0x7ff00000, RZ, 0xc0, !PT ;  /* 0x7ff000003b0a7812 */ /* 0x000fce00078ec0ff */
.L_x_565:
[----:B------:R-:W-:Y:S01]  /*3a9d0*/  VIADD R13, R10, 0xffffffff ;  /* 0xffffffff0a0d7836 */ /* 0x000fe20000000000 */
[----:B------:R-:W-:Y:S01]  /*3a9e0*/  @!P1 LOP3.LUT R11, R55, 0x7ff00000, RZ, 0xc0, !PT ;  /* 0x7ff00000370b9812 */ /* 0x000fe200078ec0ff */
[----:B------:R-:W-:-:S03]  /*3a9f0*/  DMUL R62, R60, R58 ;  /* 0x0000003a3c3e7228 */ /* 0x000fc60000000000 */
[----:B------:R-:W-:Y:S02]  /*3aa00*/  ISETP.GT.U32.AND P0, PT, R13, 0x7feffffe, PT ;  /* 0x7feffffe0d00780c */ /* 0x000fe40003f04070 */
[----:B------:R-:W-:-:S03]  /*3aa10*/  IADD3 R13, PT, PT, R11, -0x1, RZ ;  /* 0xffffffff0b0d7810 */ /* 0x000fc60007ffe0ff */
[----:B------:R-:W-:Y:S01]  /*3aa20*/  DFMA R64, R62, -R54, R58 ;  /* 0x800000363e40722b */ /* 0x000fe2000000003a */
[----:B------:R-:W-:-:S07]  /*3aa30*/  ISETP.GT.U32.OR P0, PT, R13, 0x7feffffe, P0 ;  /* 0x7feffffe0d00780c */ /* 0x000fce0000704470 */
[----:B------:R-:W-:-:S06]  /*3aa40*/  DFMA R60, R60, R64, R62 ;  /* 0x000000403c3c722b */ /* 0x000fcc000000003e */
[----:B------:R-:W-:Y:S05]  /*3aa50*/  @P0 BRA `(.L_x_566) ;  /* 0x00000000007c0947 */ /* 0x000fea0003800000 */
[----:B------:R-:W-:Y:S01]  /*3aa60*/  LOP3.LUT R10, R53, 0x7ff00000, RZ, 0xc0, !PT ;  /* 0x7ff00000350a7812 */ /* 0x000fe200078ec0ff */
[----:B------:R-:W-:-:S03]  /*3aa70*/  IMAD.MOV.U32 R56, RZ, RZ, RZ ;  /* 0x000000ffff387224 */ /* 0x000fc600078e00ff */
[CC--:B------:R-:W-:Y:S02]  /*3aa80*/  VIADDMNMX R11, R7.reuse, -R10.reuse, 0xb9600000, !PT ;  /* 0xb9600000070b7446 */ /* 0x0c0fe4000780090a */
[----:B------:R-:W-:Y:S02]  /*3aa90*/  ISETP.GE.U32.AND P0, PT, R7, R10, PT ;  /* 0x0000000a0700720c */ /* 0x000fe40003f06070 */
[----:B------:R-:W-:Y:S02]  /*3aaa0*/  VIMNMX R11, PT, PT, R11, 0x46a00000, PT ;  /* 0x46a000000b0b7848 */ /* 0x000fe40003fe0100 */
[----:B------:R-:W-:-:S05]  /*3aab0*/  SEL R10, R9, 0x63400000, !P0 ;  /* 0x63400000090a7807 */ /* 0x000fca0004000000 */
[----:B------:R-:W-:-:S04]  /*3aac0*/  IMAD.IADD R10, R11, 0x1, -R10 ;  /* 0x000000010b0a7824 */ /* 0x000fc800078e0a0a */
[----:B------:R-:W-:-:S06]  /*3aad0*/  VIADD R57, R10, 0x7fe00000 ;  /* 0x7fe000000a397836 */ /* 0x000fcc0000000000 */
[----:B------:R-:W-:-:S10]  /*3aae0*/  DMUL R62, R60, R56 ;  /* 0x000000383c3e7228 */ /* 0x000fd40000000000 */
[C---:B------:R-:W-:Y:S02]  /*3aaf0*/  FSETP.GTU.AND P0, PT, |R63|.reuse, 1.469367938527859385e-39, PT ;  /* 0x001000003f00780b */ /* 0x040fe40003f0c200 */
[----:B------:R-:W-:Y:S02]  /*3ab00*/  R2UR UR12, R62 ;  /* 0x000000003e0c72ca */ /* 0x000fe400000e0000 */
[----:B------:R-:W-:-:S09]  /*3ab10*/  R2UR UR13, R63 ;  /* 0x000000003f0d72ca */ /* 0x000fd200000e0000 */
[----:B------:R-:W-:Y:S06]  /*3ab20*/  @P0 BRA `(.L_x_567) ;  /* 0x0000000000b00947 */ /* 0x000fec0003800000 */
[----:B------:R-:W-:Y:S01]  /*3ab30*/  DFMA R54, R60, -R54, R58 ;  /* 0x800000363c36722b */ /* 0x000fe2000000003a */
[----:B------:R-:W-:-:S09]  /*3ab40*/  IMAD.MOV.U32 R56, RZ, RZ, RZ ;  /* 0x000000ffff387224 */ /* 0x000fd200078e00ff */
[C---:B------:R-:W-:Y:S02]  /*3ab50*/  FSETP.NEU.AND P0, PT, R55.reuse, RZ, PT ;  /* 0x000000ff3700720b */ /* 0x040fe40003f0d000 */
[----:B------:R-:W-:-:S04]  /*3ab60*/  LOP3.LUT R52, R55, 0x80000000, R53, 0x48, !PT ;  /* 0x8000000037347812 */ /* 0x000fc800078e4835 */
[----:B------:R-:W-:-:S07]  /*3ab70*/  LOP3.LUT R57, R52, R57, RZ, 0xfc, !PT ;  /* 0x0000003934397212 */ /* 0x000fce00078efcff */
[----:B------:R-:W-:Y:S05]  /*3ab80*/  @!P0 BRA `(.L_x_567) ;  /* 0x0000000000988947 */ /* 0x000fea0003800000 */
[C---:B------:R-:W-:Y:S01]  /*3ab90*/  IADD3 R55, PT, PT, -R10.reuse, RZ, RZ ;  /* 0x000000ff0a377210 */ /* 0x040fe20007ffe1ff */
[----:B------:R-:W-:Y:S01]  /*3aba0*/  IMAD.MOV.U32 R54, RZ, RZ, RZ ;  /* 0x000000ffff367224 */ /* 0x000fe200078e00ff */
[----:B------:R-:W-:-:S05]  /*3abb0*/  IADD3 R10, PT, PT, -R10, -0x43300000, RZ ;  /* 0xbcd000000a0a7810 */ /* 0x000fca0007ffe1ff */
[----:B------:R-:W-:Y:S02]  /*3abc0*/  DFMA R54, -R54, UR12, R60 ;  /* 0x0000000c36367c2b */ /* 0x000fe4000800013c */
[----:B------:R-:W-:-:S08]  /*3abd0*/  DMUL.RP R60, R60, R56 ;  /* 0x000000383c3c7228 */ /* 0x000fd00000008000 */
[----:B------:R-:W-:Y:S02]  /*3abe0*/  FSETP.NEU.AND P0, PT, |R55|, R10, PT ;  /* 0x0000000a3700720b */ /* 0x000fe40003f0d200 */
[----:B------:R-:W-:Y:S02]  /*3abf0*/  LOP3.LUT R52, R61, R52, RZ, 0x3c, !PT ;  /* 0x000000343d347212 */ /* 0x000fe400078e3cff */
[----:B------:R-:W-:Y:S02]  /*3ac00*/  FSEL R60, R60, UR12, !P0 ;  /* 0x0000000c3c3c7c08 */ /* 0x000fe4000c000000 */
[----:B------:R-:W-:Y:S02]  /*3ac10*/  FSEL R61, R52, UR13, !P0 ;  /* 0x0000000d343d7c08 */ /* 0x000fe4000c000000 */
[----:B------:R-:W-:Y:S02]  /*3ac20*/  R2UR UR12, R60 ;  /* 0x000000003c0c72ca */ /* 0x000fe400000e0000 */
[----:B------:R-:W-:Y:S01]  /*3ac30*/  R2UR UR13, R61 ;  /* 0x000000003d0d72ca */ /* 0x000fe200000e0000 */
[----:B------:R-:W-:-:S14]  /*3ac40*/  BRA `(.L_x_567) ;  /* 0x0000000000687947 */ /* 0x000fdc0003800000 */
.L_x_566:
[----:B------:R-:W-:-:S14]  /*3ac50*/  DSETP.NAN.AND P0, PT, R56, R56, PT ;  /* 0x000000383800722a */ /* 0x000fdc0003f08000 */
[----:B------:R-:W-:Y:S05]  /*3ac60*/  @P0 BRA `(.L_x_568) ;  /* 0x0000000000540947 */ /* 0x000fea0003800000 */
[----:B------:R-:W-:-:S14]  /*3ac70*/  DSETP.NAN.AND P0, PT, R52, R52, PT ;  /* 0x000000343400722a */ /* 0x000fdc0003f08000 */
[----:B------:R-:W-:Y:S05]  /*3ac80*/  @P0 BRA `(.L_x_569) ;  /* 0x00000000003c0947 */ /* 0x000fea0003800000 */
[----:B------:R-:W-:Y:S01]  /*3ac90*/  ISETP.NE.AND P0, PT, R10, R11, PT ;  /* 0x0000000b0a00720c */ /* 0x000fe20003f05270 */
[----:B------:R-:W-:Y:S01]  /*3aca0*/  UMOV UR12, 0x0 ;  /* 0x00000000000c7882 */ /* 0x000fe20000000000 */
[----:B------:R-:W-:-:S11]  /*3acb0*/  UMOV UR13, 0xfff80000 ;  /* 0xfff80000000d7882 */ /* 0x000fd60000000000 */
[----:B------:R-:W-:Y:S05]  /*3acc0*/  @!P0 BRA `(.L_x_567) ;  /* 0x0000000000488947 */ /* 0x000fea0003800000 */
[----:B------:R-:W-:Y:S02]  /*3acd0*/  ISETP.NE.AND P0, PT, R10, 0x7ff00000, PT ;  /* 0x7ff000000a00780c */ /* 0x000fe40003f05270 */
[----:B------:R-:W-:Y:S02]  /*3ace0*/  LOP3.LUT R53, R57, 0x80000000, R53, 0x48, !PT ;  /* 0x8000000039357812 */ /* 0x000fe400078e4835 */
[----:B------:R-:W-:-:S13]  /*3acf0*/  ISETP.EQ.OR P0, PT, R11, RZ, !P0 ;  /* 0x000000ff0b00720c */ /* 0x000fda0004702670 */
[----:B------:R-:W-:Y:S01]  /*3ad00*/  @!P0 IMAD.MOV.U32 R52, RZ, RZ, RZ ;  /* 0x000000ffff348224 */ /* 0x000fe200078e00ff */
[C---:B------:R-:W-:Y:S01]  /*3ad10*/  @P0 LOP3.LUT R11, R53.reuse, 0x7ff00000, RZ, 0xfc, !PT ;  /* 0x7ff00000350b0812 */ /* 0x040fe200078efcff */
[----:B------:R-:W-:Y:S01]  /*3ad20*/  @P0 IMAD.MOV.U32 R10, RZ, RZ, RZ ;  /* 0x000000ffff0a0224 */ /* 0x000fe200078e00ff */
[----:B------:R-:W-:Y:S02]  /*3ad30*/  @!P0 R2UR UR13, R53 ;  /* 0x00000000350d82ca */ /* 0x000fe400000e0000 */
[----:B------:R-:W-:Y:S02]  /*3ad40*/  @!P0 R2UR UR12, R52 ;  /* 0x00000000340c82ca */ /* 0x000fe400000e0000 */
[----:B------:R-:W-:Y:S02]  /*3ad50*/  @P0 R2UR UR12, R10 ;  /* 0x000000000a0c02ca */ /* 0x000fe400000e0000 */
[----:B------:R-:W-:Y:S01]  /*3ad60*/  @P0 R2UR UR13, R11 ;  /* 0x000000000b0d02ca */ /* 0x000fe200000e0000 */
[----:B------:R-:W-:-:S14]  /*3ad70*/  BRA `(.L_x_567) ;  /* 0x00000000001c7947 */ /* 0x000fdc0003800000 */
.L_x_569:
[----:B------:R-:W-:Y:S02]  /*3ad80*/  LOP3.LUT R53, R53, 0x80000, RZ, 0xfc, !PT ;  /* 0x0008000035357812 */ /* 0x000fe400078efcff */
[----:B------:R-:W-:Y:S02]  /*3ad90*/  R2UR UR12, R52 ;  /* 0x00000000340c72ca */ /* 0x000fe400000e0000 */
[----:B------:R-:W-:Y:S01]  /*3ada0*/  R2UR UR13, R53 ;  /* 0x00000000350d72ca */ /* 0x000fe200000e0000 */
[----:B------:R-:W-:-:S14]  /*3adb0*/  BRA `(.L_x_567) ;  /* 0x00000000000c7947 */ /* 0x000fdc0003800000 */
.L_x_568:
[----:B------:R-:W-:Y:S02]  /*3adc0*/  LOP3.LUT R57, R57, 0x80000, RZ, 0xfc, !PT ;  /* 0x0008000039397812 */ /* 0x000fe400078efcff */
[----:B------:R-:W-:Y:S02]  /*3add0*/  R2UR UR12, R56 ;  /* 0x00000000380c72ca */ /* 0x000fe400000e0000 */
[----:B------:R-:W-:-:S15]  /*3ade0*/  R2UR UR13, R57 ;  /* 0x00000000390d72ca */ /* 0x000fde00000e0000 */
.L_x_567:
[----:B------:R-:W-:-:S04]  /*3adf0*/  IMAD.MOV.U32 R9, RZ, RZ, 0x0 ;  /* 0x00000000ff097424 */ /* 0x000fc800078e00ff */
[----:B------:R-:W-:Y:S05]  /*3ae00*/  RET.REL.NODEC R8 `(_Z5OuterP5point) ;  /* 0xfffffc50087c7950 */ /* 0x000fea0003c3ffff */
        .type           $_Z5OuterP5point$__internal_accurate_pow,@function
        .size           $_Z5OuterP5point$__internal_accurate_pow,(.L_x_574 - $_Z5OuterP5point$__internal_accurate_pow)
$_Z5OuterP5point$__internal_accurate_pow:
[----:B------:R-:W0:Y:S01]  /*3ae10*/  MUFU.RCP64H R65, 2.25 ;  /* 0x4002000000417908 */ /* 0x000e220000001800 */
[----:B------:R-:W-:Y:S01]  /*3ae20*/  MOV R8, 0x0 ;  /* 0x0000000000087802 */ /* 0x000fe20000000f00 */
[----:B------:R-:W-:Y:S01]  /*3ae30*/  IMAD.MOV.U32 R9, RZ, RZ, 0x40020000 ;  /* 0x40020000ff097424 */ /* 0x000fe200078e00ff */
[----:B------:R-:W-:Y:S01]  /*3ae40*/  UMOV UR12, 0x7d2cafe2 ;  /* 0x7d2cafe2000c7882 */ /* 0x000fe20000000000 */
[----:B------:R-:W-:Y:S01]  /*3ae50*/  IMAD.MOV.U32 R64, RZ, RZ, RZ ;  /* 0x000000ffff407224 */ /* 0x000fe200078e00ff */
[----:B------:R-:W-:-:S05]  /*3ae60*/  UMOV UR13, 0x3eb0f5ff ;  /* 0x3eb0f5ff000d7882 */ /* 0x000fca0000000000 */
[----:B0-----:R-:W-:-:S08]  /*3ae70*/  DFMA R8, R64, -R8, 1 ;  /* 0x3ff000004008742b */ /* 0x001fd00000000808 */
[----:B------:R-:W-:-:S08]  /*3ae80*/  DFMA R8, R8, R8, R8 ;  /* 0x000000080808722b */ /* 0x000fd00000000008 */
[----:B------:R-:W-:Y:S01]  /*3ae90*/  DFMA R64, R64, R8, R64 ;  /* 0x000000084040722b */ /* 0x000fe20000000040 */
[----:B------:R-:W-:Y:S02]  /*3aea0*/  IMAD.MOV.U32 R8, RZ, RZ, 0x41ad3b5a ;  /* 0x41ad3b5aff087424 */ /* 0x000fe400078e00ff */
[----:B------:R-:W-:-:S05]  /*3aeb0*/  IMAD.MOV.U32 R9, RZ, RZ, 0x3ed0f5d2 ;  /* 0x3ed0f5d2ff097424 */ /* 0x000fca00078e00ff */
[----:B------:R-:W-:-:S08]  /*3aec0*/  DMUL R66, R64, 0.25 ;  /* 0x3fd0000040427828 */ /* 0x000fd00000000000 */
[----:B------:R-:W-:-:S08]  /*3aed0*/  DFMA R66, R64, 0.25, R66 ;  /* 0x3fd000004042782b */ /* 0x000fd00000000042 */
[----:B------:R-:W-:-:S08]  /*3aee0*/  DMUL R10, R66, R66 ;  /* 0x00000042420a7228 */ /* 0x000fd00000000000 */
        /* <DEDUP_REMOVED lines=18> */
[----:B------:R-:W-:-:S08]  /*3b010*/  DFMA R62, R10, R8, UR12 ;  /* 0x0000000c0a3e7e2b */ /* 0x000fd00008000008 */
[----:B------:R-:W-:Y:S01]  /*3b020*/  DADD R56, -R62, UR12 ;  /* 0x0000000c3e387e29 */ /* 0x000fe20008000100 */
[----:B------:R-:W-:Y:S01]  /*3b030*/  UMOV UR12, 0xb9e7b0 ;  /* 0x00b9e7b0000c7882 */ /* 0x000fe20000000000 */
[----:B------:R-:W-:-:S06]  /*3b040*/  UMOV UR13, 0x3c46a4cb ;  /* 0x3c46a4cb000d7882 */ /* 0x000fcc0000000000 */
[----:B------:R-:W-:Y:S02]  /*3b050*/  DFMA R56, R10, R8, R56 ;  /* 0x000000080a38722b */ /* 0x000fe40000000038 */
[----:B------:R-:W-:-:S06]  /*3b060*/  DADD R8, -R66, 0.25 ;  /* 0x3fd0000042087429 */ /* 0x000fcc0000000100 */
[----:B------:R-:W-:Y:S01]  /*3b070*/  DADD R56, R56, -UR12 ;  /* 0x8000000c38387e29 */ /* 0x000fe20008000000 */
[----:B------:R-:W-:Y:S01]  /*3b080*/  UMOV UR12, 0x0 ;  /* 0x00000000000c7882 */ /* 0x000fe20000000000 */
[----:B------:R-:W-:Y:S01]  /*3b090*/  DADD R8, R8, R8 ;  /* 0x0000000008087229 */ /* 0x000fe20000000008 */
[----:B------:R-:W-:-:S07]  /*3b0a0*/  UMOV UR13, 0x40080000 ;  /* 0x40080000000d7882 */ /* 0x000fce0000000000 */
[----:B------:R-:W-:-:S08]  /*3b0b0*/  DFMA R8, -R66, 0.25, R8 ;  /* 0x3fd000004208782b */ /* 0x000fd00000000108 */
[----:B------:R-:W-:Y:S02]  /*3b0c0*/  DMUL R64, R64, R8 ;  /* 0x0000000840407228 */ /* 0x000fe40000000000 */
[----:B------:R-:W-:-:S08]  /*3b0d0*/  DMUL R8, R66, R66 ;  /* 0x0000004242087228 */ /* 0x000fd00000000000 */
[----:B------:R-:W-:Y:S01]  /*3b0e0*/  DFMA R52, R66, R66, -R8 ;  /* 0x000000424234722b */ /* 0x000fe20000000808 */
[----:B------:R-:W-:Y:S01]  /*3b0f0*/  IADD3 R11, PT, PT, R65, 0x100000, RZ ;  /* 0x00100000410b7810 */ /* 0x000fe20007ffe0ff */
[----:B------:R-:W-:-:S06]  /*3b100*/  IMAD.MOV.U32 R10, RZ, RZ, R64 ;  /* 0x000000ffff0a7224 */ /* 0x000fcc00078e0040 */
[C---:B------:R-:W-:Y:S02]  /*3b110*/  DFMA R10, R66.reuse, R10, R52 ;  /* 0x0000000a420a722b */ /* 0x040fe40000000034 */
[----:B------:R-:W-:-:S08]  /*3b120*/  DMUL R52, R66, R8 ;  /* 0x0000000842347228 */ /* 0x000fd00000000000 */
[----:B------:R-:W-:-:S08]  /*3b130*/  DFMA R54, R66, R8, -R52 ;  /* 0x000000084236722b */ /* 0x000fd00000000834 */
[----:B------:R-:W-:Y:S02]  /*3b140*/  DFMA R54, R64, R8, R54 ;  /* 0x000000084036722b */ /* 0x000fe40000000036 */
[----:B------:R-:W-:-:S06]  /*3b150*/  DADD R8, R62, R56 ;  /* 0x000000003e087229 */ /* 0x000fcc0000000038 */
[----:B------:R-:W-:Y:S02]  /*3b160*/  DFMA R10, R66, R10, R54 ;  /* 0x0000000a420a722b */ /* 0x000fe40000000036 */
[----:B------:R-:W-:-:S08]  /*3b170*/  DADD R62, R62, -R8 ;  /* 0x000000003e3e7229 */ /* 0x000fd00000000808 */
[----:B------:R-:W-:Y:S02]  /*3b180*/  DADD R62, R56, R62 ;  /* 0x00000000383e7229 */ /* 0x000fe4000000003e */
[----:B------:R-:W-:-:S08]  /*3b190*/  DMUL R56, R8, R52 ;  /* 0x0000003408387228 */ /* 0x000fd00000000000 */
[----:B------:R-:W-:-:S08]  /*3b1a0*/  DFMA R54, R8, R52, -R56 ;  /* 0x000000340836722b */ /* 0x000fd00000000838 */
[----:B------:R-:W-:Y:S01]  /*3b1b0*/  DFMA R10, R8, R10, R54 ;  /* 0x0000000a080a722b */ /* 0x000fe20000000036 */
[----:B------:R-:W-:Y:S02]  /*3b1c0*/  IMAD.MOV.U32 R54, RZ, RZ, -0x105c611 ;  /* 0xfefa39efff367424 */ /* 0x000fe400078e00ff */
[----:B------:R-:W-:-:S05]  /*3b1d0*/  IMAD.MOV.U32 R55, RZ, RZ, 0x3fe62e42 ;  /* 0x3fe62e42ff377424 */ /* 0x000fca00078e00ff */
[----:B------:R-:W-:-:S08]  /*3b1e0*/  DFMA R62, R62, R52, R10 ;  /* 0x000000343e3e722b */ /* 0x000fd0000000000a */
[----:B------:R-:W-:-:S08]  /*3b1f0*/  DADD R10, R56, R62 ;  /* 0x00000000380a7229 */ /* 0x000fd0000000003e */
[--C-:B------:R-:W-:Y:S02]  /*3b200*/  DADD R8, R66, R10.reuse ;  /* 0x0000000042087229 */ /* 0x100fe4000000000a */
[----:B------:R-:W-:-:S06]  /*3b210*/  DADD R56, R56, -R10 ;  /* 0x0000000038387229 */ /* 0x000fcc000000080a */
[----:B------:R-:W-:Y:S02]  /*3b220*/  DADD R66, R66, -R8 ;  /* 0x0000000042427229 */ /* 0x000fe40000000808 */
[----:B------:R-:W-:-:S06]  /*3b230*/  DADD R56, R62, R56 ;  /* 0x000000003e387229 */ /* 0x000fcc0000000038 */
[----:B------:R-:W-:Y:S01]  /*3b240*/  DADD R66, R10, R66 ;  /* 0x000000000a427229 */ /* 0x000fe20000000042 */
[----:B------:R-:W-:Y:S01]  /*3b250*/  IMAD.MOV.U32 R10, RZ, RZ, -0x105c611 ;  /* 0xfefa39efff0a7424 */ /* 0x000fe200078e00ff */
[----:B------:R-:W-:-:S06]  /*3b260*/  MOV R11, 0x3fe62e42 ;  /* 0x3fe62e42000b7802 */ /* 0x000fcc0000000f00 */
[----:B------:R-:W-:-:S08]  /*3b270*/  DADD R56, R56, R66 ;  /* 0x0000000038387229 */ /* 0x000fd00000000042 */
[----:B------:R-:W-:-:S08]  /*3b280*/  DADD R56, R64, R56 ;  /* 0x0000000040387229 */ /* 0x000fd00000000038 */
[----:B------:R-:W-:-:S08]  /*3b290*/  DADD R52, R8, R56 ;  /* 0x0000000008347229 */ /* 0x000fd00000000038 */
[--C-:B------:R-:W-:Y:S02]  /*3b2a0*/  DADD R8, R8, -R52.reuse ;  /* 0x0000000008087229 */ /* 0x100fe40000000834 */
[----:B------:R-:W-:-:S06]  /*3b2b0*/  DFMA R54, R54, UR12, R52 ;  /* 0x0000000c36367c2b */ /* 0x000fcc0008000034 */
[----:B------:R-:W-:Y:S02]  /*3b2c0*/  DADD R56, R56, R8 ;  /* 0x0000000038387229 */ /* 0x000fe40000000008 */
[----:B------:R-:W-:-:S08]  /*3b2d0*/  DFMA R8, -R10, 3, R54 ;  /* 0x400800000a08782b */ /* 0x000fd00000000136 */
[----:B------:R-:W-:Y:S01]  /*3b2e0*/  DADD R8, -R52, R8 ;  /* 0x0000000034087229 */ /* 0x000fe20000000108 */
[----:B------:R-:W-:Y:S02]  /*3b2f0*/  IMAD.MOV.U32 R52, RZ, RZ, 0x3b39803f ;  /* 0x3b39803fff347424 */ /* 0x000fe400078e00ff */
[----:B------:R-:W-:-:S05]  /*3b300*/  IMAD.MOV.U32 R53, RZ, RZ, 0x3c7abc9e ;  /* 0x3c7abc9eff357424 */ /* 0x000fca00078e00ff */
[----:B------:R-:W-:Y:S01]  /*3b310*/  DADD R56, R56, -R8 ;  /* 0x0000000038387229 */ /* 0x000fe20000000808 */
[----:B------:R-:W-:-:S05]  /*3b320*/  IMAD.SHL.U32 R8, R7, 0x2, RZ ;  /* 0x0000000207087824 */ /* 0x000fca00078e00ff */
[----:B------:R-:W-:Y:S02]  /*3b330*/  ISETP.GT.U32.AND P0, PT, R8, -0x2000001, PT ;  /* 0xfdffffff0800780c */ /* 0x000fe40003f04070 */
[----:B------:R-:W-:Y:S01]  /*3b340*/  DFMA R52, R52, UR12, R56 ;  /* 0x0000000c34347c2b */ /* 0x000fe20008000038 */
[----:B------:R-:W-:Y:S01]  /*3b350*/  LOP3.LUT R8, R7, 0xff0fffff, RZ, 0xc0, !PT ;  /* 0xff0fffff07087812 */ /* 0x000fe200078ec0ff */
[----:B------:R-:W-:Y:S01]  /*3b360*/  UMOV UR12, 0x3b39803f ;  /* 0x3b39803f000c7882 */ /* 0x000fe20000000000 */
[----:B------:R-:W-:Y:S02]  /*3b370*/  UMOV UR13, 0x3c7abc9e ;  /* 0x3c7abc9e000d7882 */ /* 0x000fe40000000000 */
[----:B------:R-:W-:-:S03]  /*3b380*/  SEL R59, R8, R7, P0 ;  /* 0x00000007083b7207 */ /* 0x000fc60000000000 */
[----:B------:R-:W-:-:S08]  /*3b390*/  DADD R56, R54, R52 ;  /* 0x0000000036387229 */ /* 0x000fd00000000034 */
[----:B------:R-:W-:Y:S02]  /*3b3a0*/  DADD R54, R54, -R56 ;  /* 0x0000000036367229 */ /* 0x000fe40000000838 */
[----:B------:R-:W-:-:S06]  /*3b3b0*/  DMUL R8, R56, R58 ;  /* 0x0000003a38087228 */ /* 0x000fcc0000000000 */
[----:B------:R-:W-:Y:S02]  /*3b3c0*/  DADD R54, R52, R54 ;  /* 0x0000000034367229 */ /* 0x000fe40000000036 */
[----:B------:R-:W-:Y:S01]  /*3b3d0*/  DFMA R56, R56, R58, -R8 ;  /* 0x0000003a3838722b */ /* 0x000fe20000000808 */
[----:B------:R-:W-:Y:S01]  /*3b3e0*/  IMAD.MOV.U32 R52, RZ, RZ, 0x652b82fe ;  /* 0x652b82feff347424 */ /* 0x000fe200078e00ff */
[----:B------:R-:W-:-:S06]  /*3b3f0*/  MOV R53, 0x3ff71547 ;  /* 0x3ff7154700357802 */ /* 0x000fcc0000000f00 */
[----:B------:R-:W-:-:S08]  /*3b400*/  DFMA R54, R54, R58, R56 ;  /* 0x0000003a3636722b */ /* 0x000fd00000000038 */
[----:B------:R-:W-:-:S08]  /*3b410*/  DADD R56, R8, R54 ;  /* 0x0000000008387229 */ /* 0x000fd00000000036 */
[----:B------:R-:W-:Y:S02]  /*3b420*/  DFMA R52, R56, R52, 6.75539944105574400000e+15 ;  /* 0x433800003834742b */ /* 0x000fe40000000034 */
[----:B------:R-:W-:Y:S01]  /*3b430*/  FSETP.GEU.AND P0, PT, |R57|, 4.1917929649353027344, PT ;  /* 0x4086232b3900780b */ /* 0x000fe20003f0e200 */
[----:B------:R-:W-:-:S05]  /*3b440*/  DADD R8, R8, -R56 ;  /* 0x0000000008087229 */ /* 0x000fca0000000838 */
[----:B------:R-:W-:-:S03]  /*3b450*/  DADD R58, R52, -6.75539944105574400000e+15 ;  /* 0xc3380000343a7429 */ /* 0x000fc60000000000 */
[----:B------:R-:W-:-:S05]  /*3b460*/  DADD R54, R54, R8 ;  /* 0x0000000036367229 */ /* 0x000fca0000000008 */
[----:B------:R-:W-:-:S08]  /*3b470*/  DFMA R10, R58, -R10, R56 ;  /* 0x8000000a3a0a722b */ /* 0x000fd00000000038 */
        /* <DEDUP_REMOVED lines=42> */
[----:B------:R-:W-:-:S04]  /*3b720*/  SHF.R.S32.HI R7, RZ, 0x1, R7 ;  /* 0x00000001ff077819 */ /* 0x000fc80000011407 */
[----:B------:R-:W-:Y:S01]  /*3b730*/  IADD3 R8, PT, PT, R52, -R7, RZ ;  /* 0x8000000734087210 */ /* 0x000fe20007ffe0ff */
[----:B------:R-:W-:-:S03]  /*3b740*/  IMAD R11, R7, 0x100000, R11 ;  /* 0x00100000070b7824 */ /* 0x000fc600078e020b */
[----:B------:R-:W-:Y:S01]  /*3b750*/  LEA R9, R8, 0x3ff00000, 0x14 ;  /* 0x3ff0000008097811 */ /* 0x000fe200078ea0ff */
[----:B------:R-:W-:-:S06]  /*3b760*/  IMAD.MOV.U32 R8, RZ, RZ, RZ ;  /* 0x000000ffff087224 */ /* 0x000fcc00078e00ff */
[----:B------:R-:W-:-:S11]  /*3b770*/  DMUL R8, R10, R8 ;  /* 0x000000080a087228 */ /* 0x000fd60000000000 */
.L_x_570:
[----:B------:R-:W-:Y:S01]  /*3b780*/  DFMA R54, R54, R8, R8 ;  /* 0x000000083636722b */ /* 0x000fe20000000008 */
[----:B------:R-:W-:Y:S01]  /*3b790*/  IMAD.MOV.U32 R61, RZ, RZ, 0x0 ;  /* 0x00000000ff3d7424 */ /* 0x000fe200078e00ff */
[----:B------:R-:W-:-:S08]  /*3b7a0*/  DSETP.NEU.AND P0, PT, |R8|, +INF , PT ;  /* 0x7ff000000800742a */ /* 0x000fd00003f0d200 */
[----:B------:R-:W-:Y:S02]  /*3b7b0*/  FSEL R8, R8, R54, !P0 ;  /* 0x0000003608087208 */ /* 0x000fe40004000000 */
[----:B------:R-:W-:Y:S01]  /*3b7c0*/  FSEL R7, R9, R55, !P0 ;  /* 0x0000003709077208 */ /* 0x000fe20004000000 */
[----:B------:R-:W-:Y:S06]  /*3b7d0*/  RET.REL.NODEC R60 `(_Z5OuterP5point) ;  /* 0xfffffc483c087950 */ /* 0x000fec0003c3ffff */
.L_x_571:
[----:B------:R-:W-:-:S00]  /*3b7e0*/  BRA `(.L_x_571) ;  /* 0xfffffffc00fc7947 */ /* 0x000fc0000383ffff */
[----:B------:R-:W-:-:S00]  /*3b7f0*/  NOP ;  /* 0x0000000000007918 */ /* 0x000fc00000000000 */
        /* <DEDUP_REMOVED lines=8> */
.L_x_574:


//--------------------- .nv.shared.reserved.0     --------------------------
	.section	.nv.shared.reserved.0,"aw",@nobits
	.weak		__nv_reservedSMEM_offset_0_alias
	.size		__nv_reservedSMEM_offset_0_alias, 0, 64
	.other		__nv_reservedSMEM_offset_0_alias,@"STO_CUDA_RESERVED_SHARED STV_DEFAULT"
__nv_reservedSMEM_offset_0_alias:
	.zero		0
	.zero		64


//--------------------- .nv.constant0._Z5OuterP5point --------------------------
	.section	.nv.constant0._Z5OuterP5point,"a",@progbits
	.sectionflags	@""
	.align	4
.nv.constant0._Z5OuterP5point:
	.zero		904


//--------------------- SYMBOLS --------------------------

	.type		.nv.reservedSmem.offset0,@object
	.size		.nv.reservedSmem.offset0,0x4
